//
// Generated by NVIDIA NVVM Compiler
//
// Compiler Build ID: CL-36424714
// Cuda compilation tools, release 13.0, V13.0.88
// Based on NVVM 20.0.0
//

.version 9.0
.target sm_100
.address_size 64

	// .globl	_Z10decompressPtS_PhPiS0_S0_iiii
// _ZZ27map_values_kernel_decoupledPKtPhS1_PtPiPViS5_S5_iiE8excl_sum has been demoted
// _ZZN3cub18CUB_300001_SM_10006detail4scan16DeviceScanKernelINS2_10policy_hubIiiijN4cuda3std3__44plusIvEEE10Policy1000EN6thrust24THRUST_300001_SM_1000_NS10device_ptrIiEESF_NS0_13ScanTileStateIiLb1EEES9_NS1_10InputValueIiPiEEjiLb0EiEEvT0_T1_T2_iT3_T4_T5_E12temp_storage has been demoted
// _ZZN3cub18CUB_300001_SM_10006detail4scan16DeviceScanKernelINS2_10policy_hubIiiimN4cuda3std3__44plusIvEEE10Policy1000EN6thrust24THRUST_300001_SM_1000_NS10device_ptrIiEESF_NS0_13ScanTileStateIiLb1EEES9_NS1_10InputValueIiPiEEmiLb0EiEEvT0_T1_T2_iT3_T4_T5_E12temp_storage has been demoted
.global .align 1 .b8 _ZN34_INTERNAL_56f7b656_4_k_cu_35594c174cuda3std3__45__cpo5beginE[1];
.global .align 1 .b8 _ZN34_INTERNAL_56f7b656_4_k_cu_35594c174cuda3std3__45__cpo3endE[1];
.global .align 1 .b8 _ZN34_INTERNAL_56f7b656_4_k_cu_35594c174cuda3std3__45__cpo6cbeginE[1];
.global .align 1 .b8 _ZN34_INTERNAL_56f7b656_4_k_cu_35594c174cuda3std3__45__cpo4cendE[1];
.global .align 1 .b8 _ZN34_INTERNAL_56f7b656_4_k_cu_35594c174cuda3std3__45__cpo6rbeginE[1];
.global .align 1 .b8 _ZN34_INTERNAL_56f7b656_4_k_cu_35594c174cuda3std3__45__cpo4rendE[1];
.global .align 1 .b8 _ZN34_INTERNAL_56f7b656_4_k_cu_35594c174cuda3std3__45__cpo7crbeginE[1];
.global .align 1 .b8 _ZN34_INTERNAL_56f7b656_4_k_cu_35594c174cuda3std3__45__cpo5crendE[1];
.global .align 1 .b8 _ZN34_INTERNAL_56f7b656_4_k_cu_35594c174cuda3std3__436_GLOBAL__N__56f7b656_4_k_cu_35594c176ignoreE[1];
.global .align 1 .b8 _ZN34_INTERNAL_56f7b656_4_k_cu_35594c174cuda3std3__419piecewise_constructE[1];
.global .align 1 .b8 _ZN34_INTERNAL_56f7b656_4_k_cu_35594c174cuda3std3__48in_placeE[1];
.global .align 1 .b8 _ZN34_INTERNAL_56f7b656_4_k_cu_35594c174cuda3std3__420unreachable_sentinelE[1];
.global .align 1 .b8 _ZN34_INTERNAL_56f7b656_4_k_cu_35594c174cuda3std3__47nulloptE[1];
.global .align 1 .b8 _ZN34_INTERNAL_56f7b656_4_k_cu_35594c174cuda3std3__48unexpectE[1];
.global .align 1 .b8 _ZN34_INTERNAL_56f7b656_4_k_cu_35594c174cuda3std6ranges3__45__cpo4swapE[1];
.global .align 1 .b8 _ZN34_INTERNAL_56f7b656_4_k_cu_35594c174cuda3std6ranges3__45__cpo9iter_moveE[1];
.global .align 1 .b8 _ZN34_INTERNAL_56f7b656_4_k_cu_35594c174cuda3std6ranges3__45__cpo5beginE[1];
.global .align 1 .b8 _ZN34_INTERNAL_56f7b656_4_k_cu_35594c174cuda3std6ranges3__45__cpo3endE[1];
.global .align 1 .b8 _ZN34_INTERNAL_56f7b656_4_k_cu_35594c174cuda3std6ranges3__45__cpo6cbeginE[1];
.global .align 1 .b8 _ZN34_INTERNAL_56f7b656_4_k_cu_35594c174cuda3std6ranges3__45__cpo4cendE[1];
.global .align 1 .b8 _ZN34_INTERNAL_56f7b656_4_k_cu_35594c174cuda3std6ranges3__45__cpo7advanceE[1];
.global .align 1 .b8 _ZN34_INTERNAL_56f7b656_4_k_cu_35594c174cuda3std6ranges3__45__cpo9iter_swapE[1];
.global .align 1 .b8 _ZN34_INTERNAL_56f7b656_4_k_cu_35594c174cuda3std6ranges3__45__cpo4nextE[1];
.global .align 1 .b8 _ZN34_INTERNAL_56f7b656_4_k_cu_35594c174cuda3std6ranges3__45__cpo4prevE[1];
.global .align 1 .b8 _ZN34_INTERNAL_56f7b656_4_k_cu_35594c174cuda3std6ranges3__45__cpo4dataE[1];
.global .align 1 .b8 _ZN34_INTERNAL_56f7b656_4_k_cu_35594c174cuda3std6ranges3__45__cpo5cdataE[1];
.global .align 1 .b8 _ZN34_INTERNAL_56f7b656_4_k_cu_35594c174cuda3std6ranges3__45__cpo4sizeE[1];
.global .align 1 .b8 _ZN34_INTERNAL_56f7b656_4_k_cu_35594c174cuda3std6ranges3__45__cpo5ssizeE[1];
.global .align 1 .b8 _ZN34_INTERNAL_56f7b656_4_k_cu_35594c174cuda3std6ranges3__45__cpo8distanceE[1];
.global .align 1 .b8 _ZN34_INTERNAL_56f7b656_4_k_cu_35594c176thrust24THRUST_300001_SM_1000_NS8cuda_cub3parE[1];
.global .align 1 .b8 _ZN34_INTERNAL_56f7b656_4_k_cu_35594c176thrust24THRUST_300001_SM_1000_NS8cuda_cub10par_nosyncE[1];
.global .align 1 .b8 _ZN34_INTERNAL_56f7b656_4_k_cu_35594c176thrust24THRUST_300001_SM_1000_NS6system6detail10sequential3seqE[1];
.global .align 1 .b8 _ZN34_INTERNAL_56f7b656_4_k_cu_35594c176thrust24THRUST_300001_SM_1000_NS6system3cpp3parE[1];
.global .align 1 .b8 _ZN34_INTERNAL_56f7b656_4_k_cu_35594c176thrust24THRUST_300001_SM_1000_NS12placeholders2_1E[1];
.global .align 1 .b8 _ZN34_INTERNAL_56f7b656_4_k_cu_35594c176thrust24THRUST_300001_SM_1000_NS12placeholders2_2E[1];
.global .align 1 .b8 _ZN34_INTERNAL_56f7b656_4_k_cu_35594c176thrust24THRUST_300001_SM_1000_NS12placeholders2_3E[1];
.global .align 1 .b8 _ZN34_INTERNAL_56f7b656_4_k_cu_35594c176thrust24THRUST_300001_SM_1000_NS12placeholders2_4E[1];
.global .align 1 .b8 _ZN34_INTERNAL_56f7b656_4_k_cu_35594c176thrust24THRUST_300001_SM_1000_NS12placeholders2_5E[1];
.global .align 1 .b8 _ZN34_INTERNAL_56f7b656_4_k_cu_35594c176thrust24THRUST_300001_SM_1000_NS12placeholders2_6E[1];
.global .align 1 .b8 _ZN34_INTERNAL_56f7b656_4_k_cu_35594c176thrust24THRUST_300001_SM_1000_NS12placeholders2_7E[1];
.global .align 1 .b8 _ZN34_INTERNAL_56f7b656_4_k_cu_35594c176thrust24THRUST_300001_SM_1000_NS12placeholders2_8E[1];
.global .align 1 .b8 _ZN34_INTERNAL_56f7b656_4_k_cu_35594c176thrust24THRUST_300001_SM_1000_NS12placeholders2_9E[1];
.global .align 1 .b8 _ZN34_INTERNAL_56f7b656_4_k_cu_35594c176thrust24THRUST_300001_SM_1000_NS12placeholders3_10E[1];
.global .align 1 .b8 _ZN34_INTERNAL_56f7b656_4_k_cu_35594c176thrust24THRUST_300001_SM_1000_NS3seqE[1];
.global .align 1 .b8 _ZN34_INTERNAL_56f7b656_4_k_cu_35594c176thrust24THRUST_300001_SM_1000_NS6deviceE[1];

.visible .entry _Z10decompressPtS_PhPiS0_S0_iiii(
	.param .u64 .ptr .align 1 _Z10decompressPtS_PhPiS0_S0_iiii_param_0,
	.param .u64 .ptr .align 1 _Z10decompressPtS_PhPiS0_S0_iiii_param_1,
	.param .u64 .ptr .align 1 _Z10decompressPtS_PhPiS0_S0_iiii_param_2,
	.param .u64 .ptr .align 1 _Z10decompressPtS_PhPiS0_S0_iiii_param_3,
	.param .u64 .ptr .align 1 _Z10decompressPtS_PhPiS0_S0_iiii_param_4,
	.param .u64 .ptr .align 1 _Z10decompressPtS_PhPiS0_S0_iiii_param_5,
	.param .u32 _Z10decompressPtS_PhPiS0_S0_iiii_param_6,
	.param .u32 _Z10decompressPtS_PhPiS0_S0_iiii_param_7,
	.param .u32 _Z10decompressPtS_PhPiS0_S0_iiii_param_8,
	.param .u32 _Z10decompressPtS_PhPiS0_S0_iiii_param_9
)
{
	.local .align 16 .b8 	__local_depot0[32];
	.reg .b64 	%SP;
	.reg .b64 	%SPL;
	.reg .pred 	%p<78>;
	.reg .b16 	%rs<162>;
	.reg .b32 	%r<580>;
	.reg .b64 	%rd<62>;

	mov.u64 	%SPL, __local_depot0;
	ld.param.u64 	%rd7, [_Z10decompressPtS_PhPiS0_S0_iiii_param_3];
	ld.param.u64 	%rd8, [_Z10decompressPtS_PhPiS0_S0_iiii_param_4];
	ld.param.u32 	%r71, [_Z10decompressPtS_PhPiS0_S0_iiii_param_6];
	ld.param.u32 	%r69, [_Z10decompressPtS_PhPiS0_S0_iiii_param_7];
	ld.param.u32 	%r70, [_Z10decompressPtS_PhPiS0_S0_iiii_param_8];
	cvta.to.global.u64 	%rd1, %rd8;
	cvta.to.global.u64 	%rd2, %rd7;
	add.u64 	%rd3, %SPL, 0;
	mov.u32 	%r72, %tid.x;
	mov.u32 	%r73, %ctaid.x;
	mov.u32 	%r74, %ntid.x;
	mad.lo.s32 	%r1, %r73, %r74, %r72;
	and.b32  	%r2, %r1, 31;
	shl.b32 	%r75, %r1, 5;
	setp.gt.s32 	%p1, %r75, %r71;
	@%p1 bra 	$L__BB0_73;
	add.s32 	%r76, %r70, -1;
	mul.wide.s32 	%rd10, %r70, 4;
	add.s64 	%rd11, %rd2, %rd10;
	ld.global.u32 	%r3, [%rd11+-4];
	setp.gt.u32 	%p2, %r2, 15;
	shr.s32 	%r77, %r1, 4;
	and.b32  	%r78, %r77, -2;
	selp.u32 	%r79, 1, 0, %p2;
	or.b32  	%r4, %r78, %r79;
	setp.eq.s32 	%p3, %r4, %r76;
	mov.u32 	%r550, %r3;
	mov.u32 	%r551, %r69;
	@%p3 bra 	$L__BB0_3;
	mul.wide.s32 	%rd12, %r4, 4;
	add.s64 	%rd13, %rd2, %rd12;
	ld.global.u32 	%r80, [%rd13+4];
	ld.global.u32 	%r550, [%rd13];
	sub.s32 	%r551, %r80, %r550;
$L__BB0_3:
	setp.gt.u32 	%p4, %r2, 15;
	shl.b32 	%r85, %r550, 5;
	shl.b32 	%r86, %r2, 1;
	add.s32 	%r87, %r86, -32;
	selp.b32 	%r88, %r87, %r86, %p4;
	mad.lo.s32 	%r9, %r88, %r551, %r85;
	mov.b32 	%r572, 0;
	st.local.v4.b32 	[%rd3], {%r572, %r572, %r572, %r572};
	st.local.v4.b32 	[%rd3+16], {%r572, %r572, %r572, %r572};
	setp.lt.s32 	%p5, %r551, 1;
	mov.u32 	%r573, %r572;
	mov.u32 	%r574, %r572;
	mov.u32 	%r575, %r572;
	mov.u32 	%r576, %r572;
	mov.u32 	%r577, %r572;
	mov.u32 	%r578, %r572;
	mov.u32 	%r579, %r572;
	@%p5 bra 	$L__BB0_72;
	mov.b32 	%r561, -1;
	mov.b32 	%r552, 0;
$L__BB0_5:
	add.s32 	%r91, %r552, %r9;
	cvt.s64.s32 	%rd14, %r91;
	add.s64 	%rd15, %rd1, %rd14;
	ld.global.u8 	%r14, [%rd15];
	and.b32  	%r92, %r14, 128;
	setp.eq.s32 	%p6, %r92, 0;
	@%p6 bra 	$L__BB0_7;
	add.s32 	%r555, %r561, 1;
	bra.uni 	$L__BB0_8;
$L__BB0_7:
	cvt.s64.s32 	%rd16, %r561;
	add.s64 	%rd17, %rd3, %rd16;
	ld.local.u8 	%rs1, [%rd17];
	add.s16 	%rs2, %rs1, 1;
	st.local.u8 	[%rd17], %rs2;
	mov.u32 	%r555, %r561;
$L__BB0_8:
	setp.gt.s32 	%p7, %r555, 15;
	mov.b32 	%r561, 16;
	@%p7 bra 	$L__BB0_36;
	and.b32  	%r94, %r14, 64;
	setp.eq.s32 	%p8, %r94, 0;
	@%p8 bra 	$L__BB0_11;
	add.s32 	%r555, %r555, 1;
	bra.uni 	$L__BB0_12;
$L__BB0_11:
	cvt.s64.s32 	%rd18, %r555;
	add.s64 	%rd19, %rd3, %rd18;
	ld.local.u8 	%rs3, [%rd19];
	add.s16 	%rs4, %rs3, 1;
	st.local.u8 	[%rd19], %rs4;
$L__BB0_12:
	setp.gt.s32 	%p9, %r555, 15;
	@%p9 bra 	$L__BB0_36;
	and.b32  	%r96, %r14, 32;
	setp.eq.s32 	%p10, %r96, 0;
	@%p10 bra 	$L__BB0_15;
	add.s32 	%r555, %r555, 1;
	bra.uni 	$L__BB0_16;
$L__BB0_15:
	cvt.s64.s32 	%rd20, %r555;
	add.s64 	%rd21, %rd3, %rd20;
	ld.local.u8 	%rs5, [%rd21];
	add.s16 	%rs6, %rs5, 1;
	st.local.u8 	[%rd21], %rs6;
$L__BB0_16:
	setp.gt.s32 	%p11, %r555, 15;
	@%p11 bra 	$L__BB0_36;
	and.b32  	%r98, %r14, 16;
	setp.eq.s32 	%p12, %r98, 0;
	@%p12 bra 	$L__BB0_19;
	add.s32 	%r555, %r555, 1;
	bra.uni 	$L__BB0_20;
$L__BB0_19:
	cvt.s64.s32 	%rd22, %r555;
	add.s64 	%rd23, %rd3, %rd22;
	ld.local.u8 	%rs7, [%rd23];
	add.s16 	%rs8, %rs7, 1;
	st.local.u8 	[%rd23], %rs8;
$L__BB0_20:
	setp.gt.s32 	%p13, %r555, 15;
	@%p13 bra 	$L__BB0_36;
	and.b32  	%r100, %r14, 8;
	setp.eq.s32 	%p14, %r100, 0;
	@%p14 bra 	$L__BB0_23;
	add.s32 	%r555, %r555, 1;
	bra.uni 	$L__BB0_24;
$L__BB0_23:
	cvt.s64.s32 	%rd24, %r555;
	add.s64 	%rd25, %rd3, %rd24;
	ld.local.u8 	%rs9, [%rd25];
	add.s16 	%rs10, %rs9, 1;
	st.local.u8 	[%rd25], %rs10;
$L__BB0_24:
	setp.gt.s32 	%p15, %r555, 15;
	@%p15 bra 	$L__BB0_36;
	and.b32  	%r102, %r14, 4;
	setp.eq.s32 	%p16, %r102, 0;
	@%p16 bra 	$L__BB0_27;
	add.s32 	%r555, %r555, 1;
	bra.uni 	$L__BB0_28;
$L__BB0_27:
	cvt.s64.s32 	%rd26, %r555;
	add.s64 	%rd27, %rd3, %rd26;
	ld.local.u8 	%rs11, [%rd27];
	add.s16 	%rs12, %rs11, 1;
	st.local.u8 	[%rd27], %rs12;
$L__BB0_28:
	setp.gt.s32 	%p17, %r555, 15;
	@%p17 bra 	$L__BB0_36;
	and.b32  	%r104, %r14, 2;
	setp.eq.s32 	%p18, %r104, 0;
	@%p18 bra 	$L__BB0_31;
	add.s32 	%r555, %r555, 1;
	bra.uni 	$L__BB0_32;
$L__BB0_31:
	cvt.s64.s32 	%rd28, %r555;
	add.s64 	%rd29, %rd3, %rd28;
	ld.local.u8 	%rs13, [%rd29];
	add.s16 	%rs14, %rs13, 1;
	st.local.u8 	[%rd29], %rs14;
$L__BB0_32:
	setp.gt.s32 	%p19, %r555, 15;
	@%p19 bra 	$L__BB0_36;
	and.b32  	%r106, %r14, 1;
	setp.eq.b32 	%p20, %r106, 1;
	not.pred 	%p21, %p20;
	@%p21 bra 	$L__BB0_35;
	add.s32 	%r561, %r555, 1;
	bra.uni 	$L__BB0_36;
$L__BB0_35:
	cvt.s64.s32 	%rd30, %r555;
	add.s64 	%rd31, %rd3, %rd30;
	ld.local.u8 	%rs15, [%rd31];
	add.s16 	%rs16, %rs15, 1;
	st.local.u8 	[%rd31], %rs16;
	mov.u32 	%r561, %r555;
$L__BB0_36:
	add.s32 	%r552, %r552, 1;
	setp.lt.s32 	%p22, %r552, %r551;
	setp.lt.s32 	%p23, %r561, 16;
	and.pred  	%p24, %p22, %p23;
	@%p24 bra 	$L__BB0_5;
	add.s32 	%r10, %r9, %r551;
	add.s32 	%r109, %r3, %r69;
	shl.b32 	%r11, %r109, 5;
	mov.b32 	%r571, 15;
	mov.b32 	%r562, 0;
$L__BB0_38:
	add.s32 	%r34, %r10, %r562;
	setp.gt.s32 	%p25, %r34, %r11;
	@%p25 bra 	$L__BB0_73;
	cvt.s64.s32 	%rd32, %r34;
	add.s64 	%rd33, %rd1, %rd32;
	ld.global.u8 	%r35, [%rd33];
	and.b32  	%r110, %r35, 128;
	setp.eq.s32 	%p26, %r110, 0;
	@%p26 bra 	$L__BB0_41;
	add.s32 	%r565, %r571, 1;
	bra.uni 	$L__BB0_42;
$L__BB0_41:
	cvt.s64.s32 	%rd34, %r571;
	add.s64 	%rd35, %rd3, %rd34;
	ld.local.u8 	%rs17, [%rd35];
	add.s16 	%rs18, %rs17, 1;
	st.local.u8 	[%rd35], %rs18;
	mov.u32 	%r565, %r571;
$L__BB0_42:
	setp.gt.s32 	%p27, %r565, 31;
	mov.b32 	%r571, 32;
	@%p27 bra 	$L__BB0_70;
	and.b32  	%r112, %r35, 64;
	setp.eq.s32 	%p28, %r112, 0;
	@%p28 bra 	$L__BB0_45;
	add.s32 	%r565, %r565, 1;
	bra.uni 	$L__BB0_46;
$L__BB0_45:
	cvt.s64.s32 	%rd36, %r565;
	add.s64 	%rd37, %rd3, %rd36;
	ld.local.u8 	%rs19, [%rd37];
	add.s16 	%rs20, %rs19, 1;
	st.local.u8 	[%rd37], %rs20;
$L__BB0_46:
	setp.gt.s32 	%p29, %r565, 31;
	@%p29 bra 	$L__BB0_70;
	and.b32  	%r114, %r35, 32;
	setp.eq.s32 	%p30, %r114, 0;
	@%p30 bra 	$L__BB0_49;
	add.s32 	%r565, %r565, 1;
	bra.uni 	$L__BB0_50;
$L__BB0_49:
	cvt.s64.s32 	%rd38, %r565;
	add.s64 	%rd39, %rd3, %rd38;
	ld.local.u8 	%rs21, [%rd39];
	add.s16 	%rs22, %rs21, 1;
	st.local.u8 	[%rd39], %rs22;
$L__BB0_50:
	setp.gt.s32 	%p31, %r565, 31;
	@%p31 bra 	$L__BB0_70;
	and.b32  	%r116, %r35, 16;
	setp.eq.s32 	%p32, %r116, 0;
	@%p32 bra 	$L__BB0_53;
	add.s32 	%r565, %r565, 1;
	bra.uni 	$L__BB0_54;
$L__BB0_53:
	cvt.s64.s32 	%rd40, %r565;
	add.s64 	%rd41, %rd3, %rd40;
	ld.local.u8 	%rs23, [%rd41];
	add.s16 	%rs24, %rs23, 1;
	st.local.u8 	[%rd41], %rs24;
$L__BB0_54:
	setp.gt.s32 	%p33, %r565, 31;
	@%p33 bra 	$L__BB0_70;
	and.b32  	%r118, %r35, 8;
	setp.eq.s32 	%p34, %r118, 0;
	@%p34 bra 	$L__BB0_57;
	add.s32 	%r565, %r565, 1;
	bra.uni 	$L__BB0_58;
$L__BB0_57:
	cvt.s64.s32 	%rd42, %r565;
	add.s64 	%rd43, %rd3, %rd42;
	ld.local.u8 	%rs25, [%rd43];
	add.s16 	%rs26, %rs25, 1;
	st.local.u8 	[%rd43], %rs26;
$L__BB0_58:
	setp.gt.s32 	%p35, %r565, 31;
	@%p35 bra 	$L__BB0_70;
	and.b32  	%r120, %r35, 4;
	setp.eq.s32 	%p36, %r120, 0;
	@%p36 bra 	$L__BB0_61;
	add.s32 	%r565, %r565, 1;
	bra.uni 	$L__BB0_62;
$L__BB0_61:
	cvt.s64.s32 	%rd44, %r565;
	add.s64 	%rd45, %rd3, %rd44;
	ld.local.u8 	%rs27, [%rd45];
	add.s16 	%rs28, %rs27, 1;
	st.local.u8 	[%rd45], %rs28;
$L__BB0_62:
	setp.gt.s32 	%p37, %r565, 31;
	@%p37 bra 	$L__BB0_70;
	and.b32  	%r122, %r35, 2;
	setp.eq.s32 	%p38, %r122, 0;
	@%p38 bra 	$L__BB0_65;
	add.s32 	%r565, %r565, 1;
	bra.uni 	$L__BB0_66;
$L__BB0_65:
	cvt.s64.s32 	%rd46, %r565;
	add.s64 	%rd47, %rd3, %rd46;
	ld.local.u8 	%rs29, [%rd47];
	add.s16 	%rs30, %rs29, 1;
	st.local.u8 	[%rd47], %rs30;
$L__BB0_66:
	setp.gt.s32 	%p39, %r565, 31;
	@%p39 bra 	$L__BB0_70;
	and.b32  	%r124, %r35, 1;
	setp.eq.b32 	%p40, %r124, 1;
	not.pred 	%p41, %p40;
	@%p41 bra 	$L__BB0_69;
	add.s32 	%r571, %r565, 1;
	bra.uni 	$L__BB0_70;
$L__BB0_69:
	cvt.s64.s32 	%rd48, %r565;
	add.s64 	%rd49, %rd3, %rd48;
	ld.local.u8 	%rs31, [%rd49];
	add.s16 	%rs32, %rs31, 1;
	st.local.u8 	[%rd49], %rs32;
	mov.u32 	%r571, %r565;
$L__BB0_70:
	add.s32 	%r562, %r562, 1;
	setp.lt.s32 	%p42, %r562, %r551;
	setp.lt.s32 	%p43, %r571, 32;
	and.pred  	%p44, %p42, %p43;
	@%p44 bra 	$L__BB0_38;
	ld.local.v4.b32 	{%r576, %r577, %r578, %r579}, [%rd3];
	ld.local.v4.b32 	{%r572, %r573, %r574, %r575}, [%rd3+16];
$L__BB0_72:
	ld.param.u64 	%rd61, [_Z10decompressPtS_PhPiS0_S0_iiii_param_2];
	ld.param.u64 	%rd60, [_Z10decompressPtS_PhPiS0_S0_iiii_param_1];
	ld.param.u64 	%rd59, [_Z10decompressPtS_PhPiS0_S0_iiii_param_0];
	mov.u32 	%r125, %ctaid.x;
	mov.u32 	%r126, %ntid.x;
	mov.u32 	%r127, %tid.x;
	mad.lo.s32 	%r128, %r125, %r126, %r127;
	shl.b32 	%r129, %r128, 5;
	cvt.s64.s32 	%rd50, %r129;
	cvta.to.global.u64 	%rd51, %rd61;
	add.s64 	%rd52, %rd51, %rd50;
	ld.global.v4.u32 	{%r130, %r131, %r132, %r133}, [%rd52];
	ld.global.v4.u32 	{%r134, %r135, %r136, %r137}, [%rd52+16];
	shl.b32 	%r138, %r125, 1;
	and.b32  	%r139, %r128, 31;
	setp.gt.u32 	%p45, %r139, 15;
	selp.u32 	%r140, 1, 0, %p45;
	or.b32  	%r141, %r138, %r140;
	cvta.to.global.u64 	%rd53, %rd60;
	mul.wide.u32 	%rd54, %r141, 2;
	add.s64 	%rd55, %rd53, %rd54;
	ld.global.u16 	%rs33, [%rd55];
	bfe.u32 	%r142, %r576, 0, 8;
	cvt.u16.u32 	%rs34, %r142;
	bfe.u32 	%r143, %r576, 8, 8;
	cvt.u16.u32 	%rs35, %r143;
	bfe.u32 	%r144, %r576, 16, 8;
	cvt.u16.u32 	%rs36, %r144;
	bfe.u32 	%r145, %r576, 24, 8;
	cvt.u16.u32 	%rs37, %r145;
	bfe.u32 	%r146, %r577, 0, 8;
	cvt.u16.u32 	%rs38, %r146;
	bfe.u32 	%r147, %r577, 8, 8;
	cvt.u16.u32 	%rs39, %r147;
	bfe.u32 	%r148, %r577, 16, 8;
	cvt.u16.u32 	%rs40, %r148;
	bfe.u32 	%r149, %r577, 24, 8;
	cvt.u16.u32 	%rs41, %r149;
	bfe.u32 	%r150, %r578, 0, 8;
	cvt.u16.u32 	%rs42, %r150;
	bfe.u32 	%r151, %r578, 8, 8;
	cvt.u16.u32 	%rs43, %r151;
	bfe.u32 	%r152, %r578, 16, 8;
	cvt.u16.u32 	%rs44, %r152;
	bfe.u32 	%r153, %r578, 24, 8;
	cvt.u16.u32 	%rs45, %r153;
	bfe.u32 	%r154, %r579, 0, 8;
	cvt.u16.u32 	%rs46, %r154;
	bfe.u32 	%r155, %r579, 8, 8;
	cvt.u16.u32 	%rs47, %r155;
	bfe.u32 	%r156, %r579, 16, 8;
	cvt.u16.u32 	%rs48, %r156;
	bfe.u32 	%r157, %r579, 24, 8;
	cvt.u16.u32 	%rs49, %r157;
	and.b32  	%r158, %r130, 1;
	setp.eq.b32 	%p46, %r158, 1;
	and.b32  	%r159, %r130, 255;
	add.s32 	%r160, %r159, -1;
	shr.u32 	%r161, %r160, 1;
	shr.u32 	%r162, %r130, 1;
	and.b32  	%r163, %r162, 127;
	selp.b32 	%r164, %r161, %r163, %p46;
	and.b16  	%rs50, %rs34, 255;
	mul.wide.u16 	%r165, %rs50, 126;
	add.s32 	%r166, %r164, %r165;
	neg.s32 	%r167, %r166;
	selp.b32 	%r168, %r167, %r166, %p46;
	cvt.u16.u32 	%rs51, %r168;
	add.s16 	%rs52, %rs33, %rs51;
	shr.u32 	%r169, %r130, 8;
	and.b32  	%r170, %r130, 256;
	setp.eq.s32 	%p47, %r170, 0;
	and.b32  	%r171, %r169, 255;
	add.s32 	%r172, %r171, -1;
	shr.u32 	%r173, %r172, 1;
	shr.u32 	%r174, %r130, 9;
	and.b32  	%r175, %r174, 127;
	selp.b32 	%r176, %r175, %r173, %p47;
	and.b16  	%rs53, %rs35, 255;
	mul.wide.u16 	%r177, %rs53, 126;
	add.s32 	%r178, %r176, %r177;
	neg.s32 	%r179, %r178;
	selp.b32 	%r180, %r178, %r179, %p47;
	cvt.u16.u32 	%rs54, %r180;
	add.s16 	%rs55, %rs33, %rs54;
	shr.u32 	%r181, %r130, 16;
	and.b32  	%r182, %r130, 65536;
	setp.eq.s32 	%p48, %r182, 0;
	and.b32  	%r183, %r181, 255;
	add.s32 	%r184, %r183, -1;
	shr.u32 	%r185, %r184, 1;
	shr.u32 	%r186, %r130, 17;
	and.b32  	%r187, %r186, 127;
	selp.b32 	%r188, %r187, %r185, %p48;
	and.b16  	%rs56, %rs36, 255;
	mul.wide.u16 	%r189, %rs56, 126;
	add.s32 	%r190, %r188, %r189;
	neg.s32 	%r191, %r190;
	selp.b32 	%r192, %r190, %r191, %p48;
	cvt.u16.u32 	%rs57, %r192;
	add.s16 	%rs58, %rs33, %rs57;
	shr.u32 	%r193, %r130, 24;
	and.b32  	%r194, %r130, 16777216;
	setp.eq.s32 	%p49, %r194, 0;
	add.s32 	%r195, %r193, -1;
	shr.u32 	%r196, %r195, 1;
	shr.u32 	%r197, %r130, 25;
	selp.b32 	%r198, %r197, %r196, %p49;
	and.b16  	%rs59, %rs37, 255;
	mul.wide.u16 	%r199, %rs59, 126;
	add.s32 	%r200, %r198, %r199;
	neg.s32 	%r201, %r200;
	selp.b32 	%r202, %r200, %r201, %p49;
	cvt.u16.u32 	%rs60, %r202;
	add.s16 	%rs61, %rs33, %rs60;
	and.b32  	%r203, %r131, 1;
	setp.eq.b32 	%p50, %r203, 1;
	and.b32  	%r204, %r131, 255;
	add.s32 	%r205, %r204, -1;
	shr.u32 	%r206, %r205, 1;
	shr.u32 	%r207, %r131, 1;
	and.b32  	%r208, %r207, 127;
	selp.b32 	%r209, %r206, %r208, %p50;
	and.b16  	%rs62, %rs38, 255;
	mul.wide.u16 	%r210, %rs62, 126;
	add.s32 	%r211, %r209, %r210;
	neg.s32 	%r212, %r211;
	selp.b32 	%r213, %r212, %r211, %p50;
	cvt.u16.u32 	%rs63, %r213;
	add.s16 	%rs64, %rs33, %rs63;
	shr.u32 	%r214, %r131, 8;
	and.b32  	%r215, %r131, 256;
	setp.eq.s32 	%p51, %r215, 0;
	and.b32  	%r216, %r214, 255;
	add.s32 	%r217, %r216, -1;
	shr.u32 	%r218, %r217, 1;
	shr.u32 	%r219, %r131, 9;
	and.b32  	%r220, %r219, 127;
	selp.b32 	%r221, %r220, %r218, %p51;
	and.b16  	%rs65, %rs39, 255;
	mul.wide.u16 	%r222, %rs65, 126;
	add.s32 	%r223, %r221, %r222;
	neg.s32 	%r224, %r223;
	selp.b32 	%r225, %r223, %r224, %p51;
	cvt.u16.u32 	%rs66, %r225;
	add.s16 	%rs67, %rs33, %rs66;
	shr.u32 	%r226, %r131, 16;
	and.b32  	%r227, %r131, 65536;
	setp.eq.s32 	%p52, %r227, 0;
	and.b32  	%r228, %r226, 255;
	add.s32 	%r229, %r228, -1;
	shr.u32 	%r230, %r229, 1;
	shr.u32 	%r231, %r131, 17;
	and.b32  	%r232, %r231, 127;
	selp.b32 	%r233, %r232, %r230, %p52;
	and.b16  	%rs68, %rs40, 255;
	mul.wide.u16 	%r234, %rs68, 126;
	add.s32 	%r235, %r233, %r234;
	neg.s32 	%r236, %r235;
	selp.b32 	%r237, %r235, %r236, %p52;
	cvt.u16.u32 	%rs69, %r237;
	add.s16 	%rs70, %rs33, %rs69;
	shr.u32 	%r238, %r131, 24;
	and.b32  	%r239, %r131, 16777216;
	setp.eq.s32 	%p53, %r239, 0;
	add.s32 	%r240, %r238, -1;
	shr.u32 	%r241, %r240, 1;
	shr.u32 	%r242, %r131, 25;
	selp.b32 	%r243, %r242, %r241, %p53;
	and.b16  	%rs71, %rs41, 255;
	mul.wide.u16 	%r244, %rs71, 126;
	add.s32 	%r245, %r243, %r244;
	neg.s32 	%r246, %r245;
	selp.b32 	%r247, %r245, %r246, %p53;
	cvt.u16.u32 	%rs72, %r247;
	add.s16 	%rs73, %rs33, %rs72;
	and.b32  	%r248, %r132, 1;
	setp.eq.b32 	%p54, %r248, 1;
	and.b32  	%r249, %r132, 255;
	add.s32 	%r250, %r249, -1;
	shr.u32 	%r251, %r250, 1;
	shr.u32 	%r252, %r132, 1;
	and.b32  	%r253, %r252, 127;
	selp.b32 	%r254, %r251, %r253, %p54;
	and.b16  	%rs74, %rs42, 255;
	mul.wide.u16 	%r255, %rs74, 126;
	add.s32 	%r256, %r254, %r255;
	neg.s32 	%r257, %r256;
	selp.b32 	%r258, %r257, %r256, %p54;
	cvt.u16.u32 	%rs75, %r258;
	add.s16 	%rs76, %rs33, %rs75;
	shr.u32 	%r259, %r132, 8;
	and.b32  	%r260, %r132, 256;
	setp.eq.s32 	%p55, %r260, 0;
	and.b32  	%r261, %r259, 255;
	add.s32 	%r262, %r261, -1;
	shr.u32 	%r263, %r262, 1;
	shr.u32 	%r264, %r132, 9;
	and.b32  	%r265, %r264, 127;
	selp.b32 	%r266, %r265, %r263, %p55;
	and.b16  	%rs77, %rs43, 255;
	mul.wide.u16 	%r267, %rs77, 126;
	add.s32 	%r268, %r266, %r267;
	neg.s32 	%r269, %r268;
	selp.b32 	%r270, %r268, %r269, %p55;
	cvt.u16.u32 	%rs78, %r270;
	add.s16 	%rs79, %rs33, %rs78;
	shr.u32 	%r271, %r132, 16;
	and.b32  	%r272, %r132, 65536;
	setp.eq.s32 	%p56, %r272, 0;
	and.b32  	%r273, %r271, 255;
	add.s32 	%r274, %r273, -1;
	shr.u32 	%r275, %r274, 1;
	shr.u32 	%r276, %r132, 17;
	and.b32  	%r277, %r276, 127;
	selp.b32 	%r278, %r277, %r275, %p56;
	and.b16  	%rs80, %rs44, 255;
	mul.wide.u16 	%r279, %rs80, 126;
	add.s32 	%r280, %r278, %r279;
	neg.s32 	%r281, %r280;
	selp.b32 	%r282, %r280, %r281, %p56;
	cvt.u16.u32 	%rs81, %r282;
	add.s16 	%rs82, %rs33, %rs81;
	shr.u32 	%r283, %r132, 24;
	and.b32  	%r284, %r132, 16777216;
	setp.eq.s32 	%p57, %r284, 0;
	add.s32 	%r285, %r283, -1;
	shr.u32 	%r286, %r285, 1;
	shr.u32 	%r287, %r132, 25;
	selp.b32 	%r288, %r287, %r286, %p57;
	and.b16  	%rs83, %rs45, 255;
	mul.wide.u16 	%r289, %rs83, 126;
	add.s32 	%r290, %r288, %r289;
	neg.s32 	%r291, %r290;
	selp.b32 	%r292, %r290, %r291, %p57;
	cvt.u16.u32 	%rs84, %r292;
	add.s16 	%rs85, %rs33, %rs84;
	and.b32  	%r293, %r133, 1;
	setp.eq.b32 	%p58, %r293, 1;
	and.b32  	%r294, %r133, 255;
	add.s32 	%r295, %r294, -1;
	shr.u32 	%r296, %r295, 1;
	shr.u32 	%r297, %r133, 1;
	and.b32  	%r298, %r297, 127;
	selp.b32 	%r299, %r296, %r298, %p58;
	and.b16  	%rs86, %rs46, 255;
	mul.wide.u16 	%r300, %rs86, 126;
	add.s32 	%r301, %r299, %r300;
	neg.s32 	%r302, %r301;
	selp.b32 	%r303, %r302, %r301, %p58;
	cvt.u16.u32 	%rs87, %r303;
	add.s16 	%rs88, %rs33, %rs87;
	shr.u32 	%r304, %r133, 8;
	and.b32  	%r305, %r133, 256;
	setp.eq.s32 	%p59, %r305, 0;
	and.b32  	%r306, %r304, 255;
	add.s32 	%r307, %r306, -1;
	shr.u32 	%r308, %r307, 1;
	shr.u32 	%r309, %r133, 9;
	and.b32  	%r310, %r309, 127;
	selp.b32 	%r311, %r310, %r308, %p59;
	and.b16  	%rs89, %rs47, 255;
	mul.wide.u16 	%r312, %rs89, 126;
	add.s32 	%r313, %r311, %r312;
	neg.s32 	%r314, %r313;
	selp.b32 	%r315, %r313, %r314, %p59;
	cvt.u16.u32 	%rs90, %r315;
	add.s16 	%rs91, %rs33, %rs90;
	shr.u32 	%r316, %r133, 16;
	and.b32  	%r317, %r133, 65536;
	setp.eq.s32 	%p60, %r317, 0;
	and.b32  	%r318, %r316, 255;
	add.s32 	%r319, %r318, -1;
	shr.u32 	%r320, %r319, 1;
	shr.u32 	%r321, %r133, 17;
	and.b32  	%r322, %r321, 127;
	selp.b32 	%r323, %r322, %r320, %p60;
	and.b16  	%rs92, %rs48, 255;
	mul.wide.u16 	%r324, %rs92, 126;
	add.s32 	%r325, %r323, %r324;
	neg.s32 	%r326, %r325;
	selp.b32 	%r327, %r325, %r326, %p60;
	cvt.u16.u32 	%rs93, %r327;
	add.s16 	%rs94, %rs33, %rs93;
	shr.u32 	%r328, %r133, 24;
	and.b32  	%r329, %r133, 16777216;
	setp.eq.s32 	%p61, %r329, 0;
	add.s32 	%r330, %r328, -1;
	shr.u32 	%r331, %r330, 1;
	shr.u32 	%r332, %r133, 25;
	selp.b32 	%r333, %r332, %r331, %p61;
	and.b16  	%rs95, %rs49, 255;
	mul.wide.u16 	%r334, %rs95, 126;
	add.s32 	%r335, %r333, %r334;
	neg.s32 	%r336, %r335;
	selp.b32 	%r337, %r335, %r336, %p61;
	cvt.u16.u32 	%rs96, %r337;
	add.s16 	%rs97, %rs33, %rs96;
	bfe.u32 	%r338, %r572, 0, 8;
	cvt.u16.u32 	%rs98, %r338;
	bfe.u32 	%r339, %r572, 8, 8;
	cvt.u16.u32 	%rs99, %r339;
	bfe.u32 	%r340, %r572, 16, 8;
	cvt.u16.u32 	%rs100, %r340;
	bfe.u32 	%r341, %r572, 24, 8;
	cvt.u16.u32 	%rs101, %r341;
	bfe.u32 	%r342, %r573, 0, 8;
	cvt.u16.u32 	%rs102, %r342;
	bfe.u32 	%r343, %r573, 8, 8;
	cvt.u16.u32 	%rs103, %r343;
	bfe.u32 	%r344, %r573, 16, 8;
	cvt.u16.u32 	%rs104, %r344;
	bfe.u32 	%r345, %r573, 24, 8;
	cvt.u16.u32 	%rs105, %r345;
	bfe.u32 	%r346, %r574, 0, 8;
	cvt.u16.u32 	%rs106, %r346;
	bfe.u32 	%r347, %r574, 8, 8;
	cvt.u16.u32 	%rs107, %r347;
	bfe.u32 	%r348, %r574, 16, 8;
	cvt.u16.u32 	%rs108, %r348;
	bfe.u32 	%r349, %r574, 24, 8;
	cvt.u16.u32 	%rs109, %r349;
	bfe.u32 	%r350, %r575, 0, 8;
	cvt.u16.u32 	%rs110, %r350;
	bfe.u32 	%r351, %r575, 8, 8;
	cvt.u16.u32 	%rs111, %r351;
	bfe.u32 	%r352, %r575, 16, 8;
	cvt.u16.u32 	%rs112, %r352;
	bfe.u32 	%r353, %r575, 24, 8;
	cvt.u16.u32 	%rs113, %r353;
	and.b32  	%r354, %r134, 1;
	setp.eq.b32 	%p62, %r354, 1;
	and.b32  	%r355, %r134, 255;
	add.s32 	%r356, %r355, -1;
	shr.u32 	%r357, %r356, 1;
	shr.u32 	%r358, %r134, 1;
	and.b32  	%r359, %r358, 127;
	selp.b32 	%r360, %r357, %r359, %p62;
	and.b16  	%rs114, %rs98, 255;
	mul.wide.u16 	%r361, %rs114, 126;
	add.s32 	%r362, %r360, %r361;
	neg.s32 	%r363, %r362;
	selp.b32 	%r364, %r363, %r362, %p62;
	cvt.u16.u32 	%rs115, %r364;
	add.s16 	%rs116, %rs33, %rs115;
	shr.u32 	%r365, %r134, 8;
	and.b32  	%r366, %r134, 256;
	setp.eq.s32 	%p63, %r366, 0;
	and.b32  	%r367, %r365, 255;
	add.s32 	%r368, %r367, -1;
	shr.u32 	%r369, %r368, 1;
	shr.u32 	%r370, %r134, 9;
	and.b32  	%r371, %r370, 127;
	selp.b32 	%r372, %r371, %r369, %p63;
	and.b16  	%rs117, %rs99, 255;
	mul.wide.u16 	%r373, %rs117, 126;
	add.s32 	%r374, %r372, %r373;
	neg.s32 	%r375, %r374;
	selp.b32 	%r376, %r374, %r375, %p63;
	cvt.u16.u32 	%rs118, %r376;
	add.s16 	%rs119, %rs33, %rs118;
	shr.u32 	%r377, %r134, 16;
	and.b32  	%r378, %r134, 65536;
	setp.eq.s32 	%p64, %r378, 0;
	and.b32  	%r379, %r377, 255;
	add.s32 	%r380, %r379, -1;
	shr.u32 	%r381, %r380, 1;
	shr.u32 	%r382, %r134, 17;
	and.b32  	%r383, %r382, 127;
	selp.b32 	%r384, %r383, %r381, %p64;
	and.b16  	%rs120, %rs100, 255;
	mul.wide.u16 	%r385, %rs120, 126;
	add.s32 	%r386, %r384, %r385;
	neg.s32 	%r387, %r386;
	selp.b32 	%r388, %r386, %r387, %p64;
	cvt.u16.u32 	%rs121, %r388;
	add.s16 	%rs122, %rs33, %rs121;
	shr.u32 	%r389, %r134, 24;
	and.b32  	%r390, %r134, 16777216;
	setp.eq.s32 	%p65, %r390, 0;
	add.s32 	%r391, %r389, -1;
	shr.u32 	%r392, %r391, 1;
	shr.u32 	%r393, %r134, 25;
	selp.b32 	%r394, %r393, %r392, %p65;
	and.b16  	%rs123, %rs101, 255;
	mul.wide.u16 	%r395, %rs123, 126;
	add.s32 	%r396, %r394, %r395;
	neg.s32 	%r397, %r396;
	selp.b32 	%r398, %r396, %r397, %p65;
	cvt.u16.u32 	%rs124, %r398;
	add.s16 	%rs125, %rs33, %rs124;
	and.b32  	%r399, %r135, 1;
	setp.eq.b32 	%p66, %r399, 1;
	and.b32  	%r400, %r135, 255;
	add.s32 	%r401, %r400, -1;
	shr.u32 	%r402, %r401, 1;
	shr.u32 	%r403, %r135, 1;
	and.b32  	%r404, %r403, 127;
	selp.b32 	%r405, %r402, %r404, %p66;
	and.b16  	%rs126, %rs102, 255;
	mul.wide.u16 	%r406, %rs126, 126;
	add.s32 	%r407, %r405, %r406;
	neg.s32 	%r408, %r407;
	selp.b32 	%r409, %r408, %r407, %p66;
	cvt.u16.u32 	%rs127, %r409;
	add.s16 	%rs128, %rs33, %rs127;
	shr.u32 	%r410, %r135, 8;
	and.b32  	%r411, %r135, 256;
	setp.eq.s32 	%p67, %r411, 0;
	and.b32  	%r412, %r410, 255;
	add.s32 	%r413, %r412, -1;
	shr.u32 	%r414, %r413, 1;
	shr.u32 	%r415, %r135, 9;
	and.b32  	%r416, %r415, 127;
	selp.b32 	%r417, %r416, %r414, %p67;
	and.b16  	%rs129, %rs103, 255;
	mul.wide.u16 	%r418, %rs129, 126;
	add.s32 	%r419, %r417, %r418;
	neg.s32 	%r420, %r419;
	selp.b32 	%r421, %r419, %r420, %p67;
	cvt.u16.u32 	%rs130, %r421;
	add.s16 	%rs131, %rs33, %rs130;
	shr.u32 	%r422, %r135, 16;
	and.b32  	%r423, %r135, 65536;
	setp.eq.s32 	%p68, %r423, 0;
	and.b32  	%r424, %r422, 255;
	add.s32 	%r425, %r424, -1;
	shr.u32 	%r426, %r425, 1;
	shr.u32 	%r427, %r135, 17;
	and.b32  	%r428, %r427, 127;
	selp.b32 	%r429, %r428, %r426, %p68;
	and.b16  	%rs132, %rs104, 255;
	mul.wide.u16 	%r430, %rs132, 126;
	add.s32 	%r431, %r429, %r430;
	neg.s32 	%r432, %r431;
	selp.b32 	%r433, %r431, %r432, %p68;
	cvt.u16.u32 	%rs133, %r433;
	add.s16 	%rs134, %rs33, %rs133;
	shr.u32 	%r434, %r135, 24;
	and.b32  	%r435, %r135, 16777216;
	setp.eq.s32 	%p69, %r435, 0;
	add.s32 	%r436, %r434, -1;
	shr.u32 	%r437, %r436, 1;
	shr.u32 	%r438, %r135, 25;
	selp.b32 	%r439, %r438, %r437, %p69;
	and.b16  	%rs135, %rs105, 255;
	mul.wide.u16 	%r440, %rs135, 126;
	add.s32 	%r441, %r439, %r440;
	neg.s32 	%r442, %r441;
	selp.b32 	%r443, %r441, %r442, %p69;
	cvt.u16.u32 	%rs136, %r443;
	add.s16 	%rs137, %rs33, %rs136;
	and.b32  	%r444, %r136, 1;
	setp.eq.b32 	%p70, %r444, 1;
	and.b32  	%r445, %r136, 255;
	add.s32 	%r446, %r445, -1;
	shr.u32 	%r447, %r446, 1;
	shr.u32 	%r448, %r136, 1;
	and.b32  	%r449, %r448, 127;
	selp.b32 	%r450, %r447, %r449, %p70;
	and.b16  	%rs138, %rs106, 255;
	mul.wide.u16 	%r451, %rs138, 126;
	add.s32 	%r452, %r450, %r451;
	neg.s32 	%r453, %r452;
	selp.b32 	%r454, %r453, %r452, %p70;
	cvt.u16.u32 	%rs139, %r454;
	add.s16 	%rs140, %rs33, %rs139;
	shr.u32 	%r455, %r136, 8;
	and.b32  	%r456, %r136, 256;
	setp.eq.s32 	%p71, %r456, 0;
	and.b32  	%r457, %r455, 255;
	add.s32 	%r458, %r457, -1;
	shr.u32 	%r459, %r458, 1;
	shr.u32 	%r460, %r136, 9;
	and.b32  	%r461, %r460, 127;
	selp.b32 	%r462, %r461, %r459, %p71;
	and.b16  	%rs141, %rs107, 255;
	mul.wide.u16 	%r463, %rs141, 126;
	add.s32 	%r464, %r462, %r463;
	neg.s32 	%r465, %r464;
	selp.b32 	%r466, %r464, %r465, %p71;
	cvt.u16.u32 	%rs142, %r466;
	add.s16 	%rs143, %rs33, %rs142;
	shr.u32 	%r467, %r136, 16;
	and.b32  	%r468, %r136, 65536;
	setp.eq.s32 	%p72, %r468, 0;
	and.b32  	%r469, %r467, 255;
	add.s32 	%r470, %r469, -1;
	shr.u32 	%r471, %r470, 1;
	shr.u32 	%r472, %r136, 17;
	and.b32  	%r473, %r472, 127;
	selp.b32 	%r474, %r473, %r471, %p72;
	and.b16  	%rs144, %rs108, 255;
	mul.wide.u16 	%r475, %rs144, 126;
	add.s32 	%r476, %r474, %r475;
	neg.s32 	%r477, %r476;
	selp.b32 	%r478, %r476, %r477, %p72;
	cvt.u16.u32 	%rs145, %r478;
	add.s16 	%rs146, %rs33, %rs145;
	shr.u32 	%r479, %r136, 24;
	and.b32  	%r480, %r136, 16777216;
	setp.eq.s32 	%p73, %r480, 0;
	add.s32 	%r481, %r479, -1;
	shr.u32 	%r482, %r481, 1;
	shr.u32 	%r483, %r136, 25;
	selp.b32 	%r484, %r483, %r482, %p73;
	and.b16  	%rs147, %rs109, 255;
	mul.wide.u16 	%r485, %rs147, 126;
	add.s32 	%r486, %r484, %r485;
	neg.s32 	%r487, %r486;
	selp.b32 	%r488, %r486, %r487, %p73;
	cvt.u16.u32 	%rs148, %r488;
	add.s16 	%rs149, %rs33, %rs148;
	and.b32  	%r489, %r137, 1;
	setp.eq.b32 	%p74, %r489, 1;
	and.b32  	%r490, %r137, 255;
	add.s32 	%r491, %r490, -1;
	shr.u32 	%r492, %r491, 1;
	shr.u32 	%r493, %r137, 1;
	and.b32  	%r494, %r493, 127;
	selp.b32 	%r495, %r492, %r494, %p74;
	and.b16  	%rs150, %rs110, 255;
	mul.wide.u16 	%r496, %rs150, 126;
	add.s32 	%r497, %r495, %r496;
	neg.s32 	%r498, %r497;
	selp.b32 	%r499, %r498, %r497, %p74;
	cvt.u16.u32 	%rs151, %r499;
	add.s16 	%rs152, %rs33, %rs151;
	shr.u32 	%r500, %r137, 8;
	and.b32  	%r501, %r137, 256;
	setp.eq.s32 	%p75, %r501, 0;
	and.b32  	%r502, %r500, 255;
	add.s32 	%r503, %r502, -1;
	shr.u32 	%r504, %r503, 1;
	shr.u32 	%r505, %r137, 9;
	and.b32  	%r506, %r505, 127;
	selp.b32 	%r507, %r506, %r504, %p75;
	and.b16  	%rs153, %rs111, 255;
	mul.wide.u16 	%r508, %rs153, 126;
	add.s32 	%r509, %r507, %r508;
	neg.s32 	%r510, %r509;
	selp.b32 	%r511, %r509, %r510, %p75;
	cvt.u16.u32 	%rs154, %r511;
	add.s16 	%rs155, %rs33, %rs154;
	shr.u32 	%r512, %r137, 16;
	and.b32  	%r513, %r137, 65536;
	setp.eq.s32 	%p76, %r513, 0;
	and.b32  	%r514, %r512, 255;
	add.s32 	%r515, %r514, -1;
	shr.u32 	%r516, %r515, 1;
	shr.u32 	%r517, %r137, 17;
	and.b32  	%r518, %r517, 127;
	selp.b32 	%r519, %r518, %r516, %p76;
	and.b16  	%rs156, %rs112, 255;
	mul.wide.u16 	%r520, %rs156, 126;
	add.s32 	%r521, %r519, %r520;
	neg.s32 	%r522, %r521;
	selp.b32 	%r523, %r521, %r522, %p76;
	cvt.u16.u32 	%rs157, %r523;
	add.s16 	%rs158, %rs33, %rs157;
	shr.u32 	%r524, %r137, 24;
	and.b32  	%r525, %r137, 16777216;
	setp.eq.s32 	%p77, %r525, 0;
	add.s32 	%r526, %r524, -1;
	shr.u32 	%r527, %r526, 1;
	shr.u32 	%r528, %r137, 25;
	selp.b32 	%r529, %r528, %r527, %p77;
	and.b16  	%rs159, %rs113, 255;
	mul.wide.u16 	%r530, %rs159, 126;
	add.s32 	%r531, %r529, %r530;
	neg.s32 	%r532, %r531;
	selp.b32 	%r533, %r531, %r532, %p77;
	cvt.u16.u32 	%rs160, %r533;
	add.s16 	%rs161, %rs33, %rs160;
	cvta.to.global.u64 	%rd56, %rd59;
	mul.wide.s32 	%rd57, %r129, 2;
	add.s64 	%rd58, %rd56, %rd57;
	mov.b32 	%r534, {%rs70, %rs73};
	mov.b32 	%r535, {%rs64, %rs67};
	mov.b32 	%r536, {%rs58, %rs61};
	mov.b32 	%r537, {%rs52, %rs55};
	st.global.v4.u32 	[%rd58], {%r537, %r536, %r535, %r534};
	mov.b32 	%r538, {%rs94, %rs97};
	mov.b32 	%r539, {%rs88, %rs91};
	mov.b32 	%r540, {%rs82, %rs85};
	mov.b32 	%r541, {%rs76, %rs79};
	st.global.v4.u32 	[%rd58+16], {%r541, %r540, %r539, %r538};
	mov.b32 	%r542, {%rs134, %rs137};
	mov.b32 	%r543, {%rs128, %rs131};
	mov.b32 	%r544, {%rs122, %rs125};
	mov.b32 	%r545, {%rs116, %rs119};
	st.global.v4.u32 	[%rd58+32], {%r545, %r544, %r543, %r542};
	mov.b32 	%r546, {%rs158, %rs161};
	mov.b32 	%r547, {%rs152, %rs155};
	mov.b32 	%r548, {%rs146, %rs149};
	mov.b32 	%r549, {%rs140, %rs143};
	st.global.v4.u32 	[%rd58+48], {%r549, %r548, %r547, %r546};
$L__BB0_73:
	ret;

}
	// .globl	_Z24map_values_kernel_thrustPKtPhS1_PtPiii
.visible .entry _Z24map_values_kernel_thrustPKtPhS1_PtPiii(
	.param .u64 .ptr .align 1 _Z24map_values_kernel_thrustPKtPhS1_PtPiii_param_0,
	.param .u64 .ptr .align 1 _Z24map_values_kernel_thrustPKtPhS1_PtPiii_param_1,
	.param .u64 .ptr .align 1 _Z24map_values_kernel_thrustPKtPhS1_PtPiii_param_2,
	.param .u64 .ptr .align 1 _Z24map_values_kernel_thrustPKtPhS1_PtPiii_param_3,
	.param .u64 .ptr .align 1 _Z24map_values_kernel_thrustPKtPhS1_PtPiii_param_4,
	.param .u32 _Z24map_values_kernel_thrustPKtPhS1_PtPiii_param_5,
	.param .u32 _Z24map_values_kernel_thrustPKtPhS1_PtPiii_param_6
)
{
	.local .align 16 .b8 	__local_depot1[48];
	.reg .b64 	%SP;
	.reg .b64 	%SPL;
	.reg .pred 	%p<66>;
	.reg .b16 	%rs<36>;
	.reg .b32 	%r<444>;
	.reg .b64 	%rd<75>;

	mov.u64 	%SPL, __local_depot1;
	ld.param.u64 	%rd22, [_Z24map_values_kernel_thrustPKtPhS1_PtPiii_param_0];
	ld.param.u64 	%rd26, [_Z24map_values_kernel_thrustPKtPhS1_PtPiii_param_2];
	ld.param.u32 	%r131, [_Z24map_values_kernel_thrustPKtPhS1_PtPiii_param_5];
	ld.param.u32 	%r132, [_Z24map_values_kernel_thrustPKtPhS1_PtPiii_param_6];
	cvta.to.global.u64 	%rd1, %rd26;
	add.u64 	%rd2, %SPL, 0;
	add.u64 	%rd3, %SPL, 16;
	mov.u32 	%r134, %tid.x;
	mov.u32 	%r1, %ctaid.x;
	mov.u32 	%r135, %ntid.x;
	mad.lo.s32 	%r2, %r1, %r135, %r134;
	and.b32  	%r3, %r2, 31;
	mov.b32 	%r419, 0;
	st.local.v4.b32 	[%rd2], {%r419, %r419, %r419, %r419};
	st.local.v4.b32 	[%rd3], {%r419, %r419, %r419, %r419};
	add.s64 	%rd71, %rd3, 16;
	st.local.v4.b32 	[%rd3+16], {%r419, %r419, %r419, %r419};
	shl.b32 	%r136, %r2, 4;
	and.b32  	%r4, %r136, -512;
	and.b32  	%r5, %r136, 496;
	or.b32  	%r6, %r4, %r5;
	add.s32 	%r137, %r6, 16;
	min.s32 	%r7, %r137, %r131;
	setp.le.s32 	%p1, %r131, %r6;
	mov.u32 	%r420, %r419;
	@%p1 bra 	$L__BB1_7;
	add.s32 	%r140, %r6, 1;
	max.s32 	%r8, %r7, %r140;
	and.b32  	%r9, %r8, 3;
	sub.s32 	%r141, %r5, %r8;
	add.s32 	%r142, %r141, %r4;
	setp.gt.u32 	%p2, %r142, -4;
	mov.b32 	%r420, 0;
	mov.u32 	%r417, %r6;
	mov.u32 	%r419, %r420;
	@%p2 bra 	$L__BB1_4;
	add.s32 	%r144, %r6, %r9;
	sub.s32 	%r420, %r8, %r144;
	mov.b32 	%r419, 0;
	mov.u32 	%r416, %r420;
	mov.u32 	%r417, %r6;
$L__BB1_3:
	mul.wide.s32 	%rd33, %r417, 2;
	add.s64 	%rd29, %rd22, %rd33;
	// begin inline asm
	ld.global.nc.u16 %rs3, [%rd29];
	// end inline asm
	cvt.u32.u16 	%r145, %rs3;
	add.s32 	%r146, %r419, %r145;
	add.s64 	%rd30, %rd29, 2;
	// begin inline asm
	ld.global.nc.u16 %rs4, [%rd30];
	// end inline asm
	cvt.u32.u16 	%r147, %rs4;
	add.s32 	%r148, %r146, %r147;
	add.s64 	%rd31, %rd29, 4;
	// begin inline asm
	ld.global.nc.u16 %rs5, [%rd31];
	// end inline asm
	cvt.u32.u16 	%r149, %rs5;
	add.s32 	%r150, %r148, %r149;
	add.s64 	%rd32, %rd29, 6;
	// begin inline asm
	ld.global.nc.u16 %rs6, [%rd32];
	// end inline asm
	cvt.u32.u16 	%r151, %rs6;
	add.s32 	%r419, %r150, %r151;
	add.s32 	%r417, %r417, 4;
	add.s32 	%r416, %r416, -4;
	setp.eq.s32 	%p3, %r416, 0;
	@%p3 bra 	$L__BB1_4;
	bra.uni 	$L__BB1_3;
$L__BB1_4:
	setp.eq.s32 	%p4, %r9, 0;
	@%p4 bra 	$L__BB1_7;
	neg.s32 	%r412, %r9;
$L__BB1_6:
	.pragma "nounroll";
	mul.wide.s32 	%rd35, %r417, 2;
	add.s64 	%rd34, %rd22, %rd35;
	// begin inline asm
	ld.global.nc.u16 %rs7, [%rd34];
	// end inline asm
	cvt.u32.u16 	%r152, %rs7;
	add.s32 	%r419, %r419, %r152;
	add.s32 	%r420, %r420, 1;
	add.s32 	%r417, %r417, 1;
	add.s32 	%r412, %r412, 1;
	setp.eq.s32 	%p5, %r412, 0;
	@%p5 bra 	$L__BB1_7;
	bra.uni 	$L__BB1_6;
$L__BB1_7:
	shfl.sync.down.b32	%r154|%p6, %r419, 16, 31, -1;
	add.s32 	%r155, %r154, %r419;
	shfl.sync.down.b32	%r156|%p7, %r420, 16, 31, -1;
	add.s32 	%r157, %r156, %r420;
	shfl.sync.down.b32	%r158|%p8, %r155, 8, 31, -1;
	add.s32 	%r159, %r158, %r155;
	shfl.sync.down.b32	%r160|%p9, %r157, 8, 31, -1;
	add.s32 	%r161, %r160, %r157;
	shfl.sync.down.b32	%r162|%p10, %r159, 4, 31, -1;
	add.s32 	%r163, %r162, %r159;
	shfl.sync.down.b32	%r164|%p11, %r161, 4, 31, -1;
	add.s32 	%r165, %r164, %r161;
	shfl.sync.down.b32	%r166|%p12, %r163, 2, 31, -1;
	add.s32 	%r167, %r166, %r163;
	shfl.sync.down.b32	%r168|%p13, %r165, 2, 31, -1;
	add.s32 	%r169, %r168, %r165;
	shfl.sync.down.b32	%r170|%p14, %r167, 1, 31, -1;
	add.s32 	%r33, %r170, %r167;
	shfl.sync.down.b32	%r171|%p15, %r169, 1, 31, -1;
	add.s32 	%r34, %r171, %r169;
	setp.eq.s32 	%p16, %r34, 0;
	mov.b32 	%r421, 0;
	@%p16 bra 	$L__BB1_9;
	div.u32 	%r421, %r33, %r34;
$L__BB1_9:
	setp.le.s32 	%p17, %r131, %r6;
	shfl.sync.idx.b32	%r37|%p18, %r421, 0, 31, -1;
	mov.b32 	%r440, 0;
	@%p17 bra 	$L__BB1_68;
	add.s64 	%rd70, %rd2, 3;
	cvta.to.global.u64 	%rd6, %rd22;
	mov.b32 	%r440, 0;
	mov.u32 	%r422, %r6;
$L__BB1_11:
	shr.s32 	%r175, %r422, 3;
	mul.wide.s32 	%rd36, %r175, 16;
	add.s64 	%rd37, %rd6, %rd36;
	ld.global.v4.u32 	{%r40, %r41, %r42, %r43}, [%rd37];
	and.b32  	%r44, %r40, 65535;
	setp.eq.s32 	%p19, %r44, %r37;
	sub.s32 	%r176, %r44, %r37;
	abs.s32 	%r45, %r176;
	mov.b32 	%r424, 1;
	@%p19 bra 	$L__BB1_15;
	mul.lo.s32 	%r177, %r45, -1090785345;
	shf.l.wrap.b32 	%r178, %r177, %r177, 31;
	setp.gt.u32 	%p20, %r178, 34087042;
	@%p20 bra 	$L__BB1_14;
	shr.u32 	%r182, %r45, 1;
	mul.hi.u32 	%r183, %r182, -2113396605;
	shr.u32 	%r424, %r183, 5;
	bra.uni 	$L__BB1_15;
$L__BB1_14:
	shr.u32 	%r179, %r45, 1;
	mul.hi.u32 	%r180, %r179, -2113396605;
	shr.u32 	%r181, %r180, 5;
	add.s32 	%r424, %r181, 1;
$L__BB1_15:
	setp.le.s32 	%p21, %r44, %r37;
	@%p21 bra 	$L__BB1_17;
	mad.lo.s32 	%r186, %r424, -126, %r45;
	shl.b32 	%r187, %r186, 1;
	add.s32 	%r425, %r187, 251;
	bra.uni 	$L__BB1_18;
$L__BB1_17:
	mad.lo.s32 	%r184, %r424, -126, %r45;
	shl.b32 	%r185, %r184, 1;
	add.s32 	%r425, %r185, 252;
$L__BB1_18:
	selp.b32 	%r189, 0, %r425, %p19;
	add.s32 	%r190, %r189, %r132;
	st.local.u8 	[%rd70+-3], %r190;
	shr.s32 	%r191, %r440, 31;
	shr.u32 	%r192, %r191, 29;
	add.s32 	%r193, %r440, %r192;
	and.b32  	%r194, %r193, -8;
	sub.s32 	%r195, %r194, %r440;
	add.s32 	%r196, %r195, 7;
	mov.b32 	%r426, 1;
	shl.b32 	%r197, %r426, %r196;
	shr.s32 	%r198, %r193, 3;
	cvt.s64.s32 	%rd38, %r198;
	add.s64 	%rd39, %rd3, %rd38;
	ld.local.u8 	%rs8, [%rd39];
	cvt.u16.u32 	%rs9, %r197;
	or.b16  	%rs10, %rs8, %rs9;
	st.local.u8 	[%rd39], %rs10;
	add.s32 	%r52, %r424, %r440;
	shr.u32 	%r53, %r40, 16;
	setp.eq.s32 	%p23, %r53, %r37;
	sub.s32 	%r199, %r53, %r37;
	abs.s32 	%r54, %r199;
	@%p23 bra 	$L__BB1_22;
	mul.lo.s32 	%r200, %r54, -1090785345;
	shf.l.wrap.b32 	%r201, %r200, %r200, 31;
	setp.gt.u32 	%p24, %r201, 34087042;
	@%p24 bra 	$L__BB1_21;
	shr.u32 	%r205, %r54, 1;
	mul.hi.u32 	%r206, %r205, -2113396605;
	shr.u32 	%r426, %r206, 5;
	bra.uni 	$L__BB1_22;
$L__BB1_21:
	shr.u32 	%r202, %r54, 1;
	mul.hi.u32 	%r203, %r202, -2113396605;
	shr.u32 	%r204, %r203, 5;
	add.s32 	%r426, %r204, 1;
$L__BB1_22:
	setp.le.s32 	%p25, %r53, %r37;
	@%p25 bra 	$L__BB1_24;
	mad.lo.s32 	%r209, %r426, -126, %r54;
	shl.b32 	%r210, %r209, 1;
	add.s32 	%r427, %r210, 251;
	bra.uni 	$L__BB1_25;
$L__BB1_24:
	mad.lo.s32 	%r207, %r426, -126, %r54;
	shl.b32 	%r208, %r207, 1;
	add.s32 	%r427, %r208, 252;
$L__BB1_25:
	selp.b32 	%r212, 0, %r427, %p23;
	add.s32 	%r213, %r212, %r132;
	st.local.u8 	[%rd70+-2], %r213;
	shr.s32 	%r214, %r52, 31;
	shr.u32 	%r215, %r214, 29;
	add.s32 	%r216, %r52, %r215;
	and.b32  	%r217, %r216, -8;
	sub.s32 	%r218, %r217, %r52;
	add.s32 	%r219, %r218, 7;
	mov.b32 	%r428, 1;
	shl.b32 	%r220, %r428, %r219;
	shr.s32 	%r221, %r216, 3;
	cvt.s64.s32 	%rd40, %r221;
	add.s64 	%rd41, %rd3, %rd40;
	ld.local.u8 	%rs11, [%rd41];
	cvt.u16.u32 	%rs12, %r220;
	or.b16  	%rs13, %rs11, %rs12;
	st.local.u8 	[%rd41], %rs13;
	add.s32 	%r61, %r426, %r52;
	and.b32  	%r62, %r41, 65535;
	setp.eq.s32 	%p27, %r62, %r37;
	sub.s32 	%r222, %r62, %r37;
	abs.s32 	%r63, %r222;
	@%p27 bra 	$L__BB1_29;
	mul.lo.s32 	%r223, %r63, -1090785345;
	shf.l.wrap.b32 	%r224, %r223, %r223, 31;
	setp.gt.u32 	%p28, %r224, 34087042;
	@%p28 bra 	$L__BB1_28;
	shr.u32 	%r228, %r63, 1;
	mul.hi.u32 	%r229, %r228, -2113396605;
	shr.u32 	%r428, %r229, 5;
	bra.uni 	$L__BB1_29;
$L__BB1_28:
	shr.u32 	%r225, %r63, 1;
	mul.hi.u32 	%r226, %r225, -2113396605;
	shr.u32 	%r227, %r226, 5;
	add.s32 	%r428, %r227, 1;
$L__BB1_29:
	setp.le.s32 	%p29, %r62, %r37;
	@%p29 bra 	$L__BB1_31;
	mad.lo.s32 	%r232, %r428, -126, %r63;
	shl.b32 	%r233, %r232, 1;
	add.s32 	%r429, %r233, 251;
	bra.uni 	$L__BB1_32;
$L__BB1_31:
	mad.lo.s32 	%r230, %r428, -126, %r63;
	shl.b32 	%r231, %r230, 1;
	add.s32 	%r429, %r231, 252;
$L__BB1_32:
	selp.b32 	%r235, 0, %r429, %p27;
	add.s32 	%r236, %r235, %r132;
	st.local.u8 	[%rd70+-1], %r236;
	shr.s32 	%r237, %r61, 31;
	shr.u32 	%r238, %r237, 29;
	add.s32 	%r239, %r61, %r238;
	and.b32  	%r240, %r239, -8;
	sub.s32 	%r241, %r240, %r61;
	add.s32 	%r242, %r241, 7;
	mov.b32 	%r430, 1;
	shl.b32 	%r243, %r430, %r242;
	shr.s32 	%r244, %r239, 3;
	cvt.s64.s32 	%rd42, %r244;
	add.s64 	%rd43, %rd3, %rd42;
	ld.local.u8 	%rs14, [%rd43];
	cvt.u16.u32 	%rs15, %r243;
	or.b16  	%rs16, %rs14, %rs15;
	st.local.u8 	[%rd43], %rs16;
	add.s32 	%r70, %r428, %r61;
	shr.u32 	%r71, %r41, 16;
	setp.eq.s32 	%p31, %r71, %r37;
	sub.s32 	%r245, %r71, %r37;
	abs.s32 	%r72, %r245;
	@%p31 bra 	$L__BB1_36;
	mul.lo.s32 	%r246, %r72, -1090785345;
	shf.l.wrap.b32 	%r247, %r246, %r246, 31;
	setp.gt.u32 	%p32, %r247, 34087042;
	@%p32 bra 	$L__BB1_35;
	shr.u32 	%r251, %r72, 1;
	mul.hi.u32 	%r252, %r251, -2113396605;
	shr.u32 	%r430, %r252, 5;
	bra.uni 	$L__BB1_36;
$L__BB1_35:
	shr.u32 	%r248, %r72, 1;
	mul.hi.u32 	%r249, %r248, -2113396605;
	shr.u32 	%r250, %r249, 5;
	add.s32 	%r430, %r250, 1;
$L__BB1_36:
	setp.le.s32 	%p33, %r71, %r37;
	@%p33 bra 	$L__BB1_38;
	mad.lo.s32 	%r255, %r430, -126, %r72;
	shl.b32 	%r256, %r255, 1;
	add.s32 	%r431, %r256, 251;
	bra.uni 	$L__BB1_39;
$L__BB1_38:
	mad.lo.s32 	%r253, %r430, -126, %r72;
	shl.b32 	%r254, %r253, 1;
	add.s32 	%r431, %r254, 252;
$L__BB1_39:
	selp.b32 	%r258, 0, %r431, %p31;
	add.s32 	%r259, %r258, %r132;
	st.local.u8 	[%rd70], %r259;
	shr.s32 	%r260, %r70, 31;
	shr.u32 	%r261, %r260, 29;
	add.s32 	%r262, %r70, %r261;
	and.b32  	%r263, %r262, -8;
	sub.s32 	%r264, %r263, %r70;
	add.s32 	%r265, %r264, 7;
	mov.b32 	%r432, 1;
	shl.b32 	%r266, %r432, %r265;
	shr.s32 	%r267, %r262, 3;
	cvt.s64.s32 	%rd44, %r267;
	add.s64 	%rd45, %rd3, %rd44;
	ld.local.u8 	%rs17, [%rd45];
	cvt.u16.u32 	%rs18, %r266;
	or.b16  	%rs19, %rs17, %rs18;
	st.local.u8 	[%rd45], %rs19;
	add.s32 	%r79, %r430, %r70;
	and.b32  	%r80, %r42, 65535;
	setp.eq.s32 	%p35, %r80, %r37;
	sub.s32 	%r268, %r80, %r37;
	abs.s32 	%r81, %r268;
	@%p35 bra 	$L__BB1_43;
	mul.lo.s32 	%r269, %r81, -1090785345;
	shf.l.wrap.b32 	%r270, %r269, %r269, 31;
	setp.gt.u32 	%p36, %r270, 34087042;
	@%p36 bra 	$L__BB1_42;
	shr.u32 	%r274, %r81, 1;
	mul.hi.u32 	%r275, %r274, -2113396605;
	shr.u32 	%r432, %r275, 5;
	bra.uni 	$L__BB1_43;
$L__BB1_42:
	shr.u32 	%r271, %r81, 1;
	mul.hi.u32 	%r272, %r271, -2113396605;
	shr.u32 	%r273, %r272, 5;
	add.s32 	%r432, %r273, 1;
$L__BB1_43:
	setp.le.s32 	%p37, %r80, %r37;
	@%p37 bra 	$L__BB1_45;
	mad.lo.s32 	%r278, %r432, -126, %r81;
	shl.b32 	%r279, %r278, 1;
	add.s32 	%r433, %r279, 251;
	bra.uni 	$L__BB1_46;
$L__BB1_45:
	mad.lo.s32 	%r276, %r432, -126, %r81;
	shl.b32 	%r277, %r276, 1;
	add.s32 	%r433, %r277, 252;
$L__BB1_46:
	selp.b32 	%r281, 0, %r433, %p35;
	add.s32 	%r282, %r281, %r132;
	st.local.u8 	[%rd70+1], %r282;
	shr.s32 	%r283, %r79, 31;
	shr.u32 	%r284, %r283, 29;
	add.s32 	%r285, %r79, %r284;
	and.b32  	%r286, %r285, -8;
	sub.s32 	%r287, %r286, %r79;
	add.s32 	%r288, %r287, 7;
	mov.b32 	%r434, 1;
	shl.b32 	%r289, %r434, %r288;
	shr.s32 	%r290, %r285, 3;
	cvt.s64.s32 	%rd46, %r290;
	add.s64 	%rd47, %rd3, %rd46;
	ld.local.u8 	%rs20, [%rd47];
	cvt.u16.u32 	%rs21, %r289;
	or.b16  	%rs22, %rs20, %rs21;
	st.local.u8 	[%rd47], %rs22;
	add.s32 	%r88, %r432, %r79;
	shr.u32 	%r89, %r42, 16;
	setp.eq.s32 	%p39, %r89, %r37;
	sub.s32 	%r291, %r89, %r37;
	abs.s32 	%r90, %r291;
	@%p39 bra 	$L__BB1_50;
	mul.lo.s32 	%r292, %r90, -1090785345;
	shf.l.wrap.b32 	%r293, %r292, %r292, 31;
	setp.gt.u32 	%p40, %r293, 34087042;
	@%p40 bra 	$L__BB1_49;
	shr.u32 	%r297, %r90, 1;
	mul.hi.u32 	%r298, %r297, -2113396605;
	shr.u32 	%r434, %r298, 5;
	bra.uni 	$L__BB1_50;
$L__BB1_49:
	shr.u32 	%r294, %r90, 1;
	mul.hi.u32 	%r295, %r294, -2113396605;
	shr.u32 	%r296, %r295, 5;
	add.s32 	%r434, %r296, 1;
$L__BB1_50:
	setp.le.s32 	%p41, %r89, %r37;
	@%p41 bra 	$L__BB1_52;
	mad.lo.s32 	%r301, %r434, -126, %r90;
	shl.b32 	%r302, %r301, 1;
	add.s32 	%r435, %r302, 251;
	bra.uni 	$L__BB1_53;
$L__BB1_52:
	mad.lo.s32 	%r299, %r434, -126, %r90;
	shl.b32 	%r300, %r299, 1;
	add.s32 	%r435, %r300, 252;
$L__BB1_53:
	setp.eq.s32 	%p42, %r89, %r37;
	selp.b32 	%r304, 0, %r435, %p42;
	add.s32 	%r305, %r304, %r132;
	st.local.u8 	[%rd70+2], %r305;
	shr.s32 	%r306, %r88, 31;
	shr.u32 	%r307, %r306, 29;
	add.s32 	%r308, %r88, %r307;
	and.b32  	%r309, %r308, -8;
	sub.s32 	%r310, %r309, %r88;
	add.s32 	%r311, %r310, 7;
	mov.b32 	%r436, 1;
	shl.b32 	%r312, %r436, %r311;
	shr.s32 	%r313, %r308, 3;
	cvt.s64.s32 	%rd48, %r313;
	add.s64 	%rd49, %rd3, %rd48;
	ld.local.u8 	%rs23, [%rd49];
	cvt.u16.u32 	%rs24, %r312;
	or.b16  	%rs25, %rs23, %rs24;
	st.local.u8 	[%rd49], %rs25;
	add.s32 	%r97, %r434, %r88;
	and.b32  	%r98, %r43, 65535;
	setp.eq.s32 	%p43, %r98, %r37;
	sub.s32 	%r314, %r98, %r37;
	abs.s32 	%r99, %r314;
	@%p43 bra 	$L__BB1_57;
	mul.lo.s32 	%r315, %r99, -1090785345;
	shf.l.wrap.b32 	%r316, %r315, %r315, 31;
	setp.gt.u32 	%p44, %r316, 34087042;
	@%p44 bra 	$L__BB1_56;
	shr.u32 	%r320, %r99, 1;
	mul.hi.u32 	%r321, %r320, -2113396605;
	shr.u32 	%r436, %r321, 5;
	bra.uni 	$L__BB1_57;
$L__BB1_56:
	shr.u32 	%r317, %r99, 1;
	mul.hi.u32 	%r318, %r317, -2113396605;
	shr.u32 	%r319, %r318, 5;
	add.s32 	%r436, %r319, 1;
$L__BB1_57:
	setp.le.s32 	%p45, %r98, %r37;
	@%p45 bra 	$L__BB1_59;
	mad.lo.s32 	%r324, %r436, -126, %r99;
	shl.b32 	%r325, %r324, 1;
	add.s32 	%r437, %r325, 251;
	bra.uni 	$L__BB1_60;
$L__BB1_59:
	mad.lo.s32 	%r322, %r436, -126, %r99;
	shl.b32 	%r323, %r322, 1;
	add.s32 	%r437, %r323, 252;
$L__BB1_60:
	setp.eq.s32 	%p46, %r98, %r37;
	selp.b32 	%r327, 0, %r437, %p46;
	add.s32 	%r328, %r327, %r132;
	st.local.u8 	[%rd70+3], %r328;
	shr.s32 	%r329, %r97, 31;
	shr.u32 	%r330, %r329, 29;
	add.s32 	%r331, %r97, %r330;
	and.b32  	%r332, %r331, -8;
	sub.s32 	%r333, %r332, %r97;
	add.s32 	%r334, %r333, 7;
	mov.b32 	%r438, 1;
	shl.b32 	%r335, %r438, %r334;
	shr.s32 	%r336, %r331, 3;
	cvt.s64.s32 	%rd50, %r336;
	add.s64 	%rd51, %rd3, %rd50;
	ld.local.u8 	%rs26, [%rd51];
	cvt.u16.u32 	%rs27, %r335;
	or.b16  	%rs28, %rs26, %rs27;
	st.local.u8 	[%rd51], %rs28;
	add.s32 	%r106, %r436, %r97;
	shr.u32 	%r107, %r43, 16;
	setp.eq.s32 	%p47, %r107, %r37;
	sub.s32 	%r337, %r107, %r37;
	abs.s32 	%r108, %r337;
	@%p47 bra 	$L__BB1_64;
	mul.lo.s32 	%r338, %r108, -1090785345;
	shf.l.wrap.b32 	%r339, %r338, %r338, 31;
	setp.gt.u32 	%p48, %r339, 34087042;
	@%p48 bra 	$L__BB1_63;
	shr.u32 	%r343, %r108, 1;
	mul.hi.u32 	%r344, %r343, -2113396605;
	shr.u32 	%r438, %r344, 5;
	bra.uni 	$L__BB1_64;
$L__BB1_63:
	shr.u32 	%r340, %r108, 1;
	mul.hi.u32 	%r341, %r340, -2113396605;
	shr.u32 	%r342, %r341, 5;
	add.s32 	%r438, %r342, 1;
$L__BB1_64:
	setp.le.s32 	%p49, %r107, %r37;
	@%p49 bra 	$L__BB1_66;
	mad.lo.s32 	%r347, %r438, -126, %r108;
	shl.b32 	%r348, %r347, 1;
	add.s32 	%r439, %r348, 251;
	bra.uni 	$L__BB1_67;
$L__BB1_66:
	mad.lo.s32 	%r345, %r438, -126, %r108;
	shl.b32 	%r346, %r345, 1;
	add.s32 	%r439, %r346, 252;
$L__BB1_67:
	setp.eq.s32 	%p50, %r107, %r37;
	selp.b32 	%r349, 0, %r439, %p50;
	add.s32 	%r350, %r349, %r132;
	st.local.u8 	[%rd70+4], %r350;
	shr.s32 	%r351, %r106, 31;
	shr.u32 	%r352, %r351, 29;
	add.s32 	%r353, %r106, %r352;
	and.b32  	%r354, %r353, -8;
	sub.s32 	%r355, %r354, %r106;
	add.s32 	%r356, %r355, 7;
	mov.b32 	%r357, 1;
	shl.b32 	%r358, %r357, %r356;
	shr.s32 	%r359, %r353, 3;
	cvt.s64.s32 	%rd52, %r359;
	add.s64 	%rd53, %rd3, %rd52;
	ld.local.u8 	%rs29, [%rd53];
	cvt.u16.u32 	%rs30, %r358;
	or.b16  	%rs31, %rs29, %rs30;
	st.local.u8 	[%rd53], %rs31;
	add.s32 	%r440, %r438, %r106;
	add.s32 	%r422, %r422, 8;
	add.s64 	%rd70, %rd70, 8;
	setp.lt.s32 	%p51, %r422, %r7;
	@%p51 bra 	$L__BB1_11;
$L__BB1_68:
	and.b32  	%r360, %r440, 65535;
	shfl.sync.down.b32	%r361|%p52, %r360, 16, 31, -1;
	max.s32 	%r362, %r360, %r361;
	and.b32  	%r363, %r362, 65535;
	shfl.sync.down.b32	%r364|%p53, %r363, 8, 31, -1;
	max.s32 	%r365, %r363, %r364;
	and.b32  	%r366, %r365, 65535;
	shfl.sync.down.b32	%r367|%p54, %r366, 4, 31, -1;
	max.s32 	%r368, %r366, %r367;
	and.b32  	%r369, %r368, 65535;
	shfl.sync.down.b32	%r370|%p55, %r369, 2, 31, -1;
	max.s32 	%r371, %r369, %r370;
	and.b32  	%r372, %r371, 65535;
	shfl.sync.down.b32	%r373|%p56, %r372, 1, 31, -1;
	max.s32 	%r374, %r372, %r373;
	and.b32  	%r375, %r374, 65535;
	add.s32 	%r376, %r375, 7;
	shr.u32 	%r377, %r376, 3;
	shfl.sync.idx.b32	%r118|%p57, %r377, 0, 31, -1;
	setp.ne.s32 	%p58, %r3, 0;
	@%p58 bra 	$L__BB1_70;
	ld.param.u64 	%rd69, [_Z24map_values_kernel_thrustPKtPhS1_PtPiii_param_4];
	ld.param.u64 	%rd68, [_Z24map_values_kernel_thrustPKtPhS1_PtPiii_param_3];
	and.b32  	%r378, %r118, 65535;
	cvta.to.global.u64 	%rd54, %rd69;
	mul.wide.u32 	%rd55, %r1, 4;
	add.s64 	%rd56, %rd54, %rd55;
	st.global.u32 	[%rd56], %r378;
	cvta.to.global.u64 	%rd57, %rd68;
	mul.wide.u32 	%rd58, %r1, 2;
	add.s64 	%rd59, %rd57, %rd58;
	st.global.u16 	[%rd59], %r37;
$L__BB1_70:
	shl.b32 	%r379, %r118, 3;
	and.b32  	%r380, %r379, 524280;
	and.b32  	%r119, %r440, 7;
	setp.ge.s32 	%p59, %r440, %r380;
	@%p59 bra 	$L__BB1_74;
	shr.s32 	%r381, %r440, 31;
	shr.u32 	%r382, %r381, 29;
	add.s32 	%r383, %r440, %r382;
	shr.s32 	%r384, %r383, 3;
	setp.eq.s32 	%p60, %r119, 0;
	cvt.s64.s32 	%rd60, %r384;
	add.s64 	%rd9, %rd3, %rd60;
	mov.b16 	%rs35, 255;
	@%p60 bra 	$L__BB1_73;
	ld.local.u8 	%rs33, [%rd9];
	mov.b32 	%r385, 255;
	shr.u32 	%r386, %r385, %r119;
	cvt.u16.u32 	%rs34, %r386;
	or.b16  	%rs35, %rs33, %rs34;
$L__BB1_73:
	st.local.u8 	[%rd9], %rs35;
$L__BB1_74:
	shl.b32 	%r387, %r2, 5;
	cvt.s64.s32 	%rd10, %r387;
	and.b32  	%r388, %r118, 65535;
	add.s32 	%r120, %r388, 7;
	shr.u32 	%r121, %r120, 3;
	setp.eq.s32 	%p61, %r388, 0;
	@%p61 bra 	$L__BB1_81;
	add.s32 	%r390, %r121, -1;
	and.b32  	%r122, %r121, 3;
	setp.lt.u32 	%p62, %r390, 3;
	mov.b32 	%r442, 0;
	@%p62 bra 	$L__BB1_78;
	and.b32  	%r442, %r121, 16380;
	and.b32  	%r392, %r121, 16380;
	neg.s32 	%r441, %r392;
	add.s64 	%rd61, %rd10, %rd1;
	add.s64 	%rd72, %rd61, 16;
$L__BB1_77:
	.pragma "nounroll";
	ld.local.v4.u32 	{%r393, %r394, %r395, %r396}, [%rd71+-16];
	st.global.v2.u32 	[%rd72+-16], {%r393, %r394};
	st.global.v2.u32 	[%rd72+-8], {%r395, %r396};
	ld.local.v4.u32 	{%r397, %r398, %r399, %r400}, [%rd71];
	st.global.v2.u32 	[%rd72], {%r397, %r398};
	st.global.v2.u32 	[%rd72+8], {%r399, %r400};
	add.s32 	%r441, %r441, 4;
	add.s64 	%rd72, %rd72, 32;
	add.s64 	%rd71, %rd71, 32;
	setp.ne.s32 	%p63, %r441, 0;
	@%p63 bra 	$L__BB1_77;
$L__BB1_78:
	setp.eq.s32 	%p64, %r122, 0;
	@%p64 bra 	$L__BB1_81;
	mul.wide.u32 	%rd62, %r442, 8;
	add.s64 	%rd74, %rd3, %rd62;
	add.s64 	%rd63, %rd62, %rd10;
	add.s64 	%rd73, %rd1, %rd63;
	neg.s32 	%r443, %r122;
$L__BB1_80:
	.pragma "nounroll";
	ld.local.v2.u32 	{%r401, %r402}, [%rd74];
	st.global.v2.u32 	[%rd73], {%r401, %r402};
	add.s64 	%rd74, %rd74, 8;
	add.s64 	%rd73, %rd73, 8;
	add.s32 	%r443, %r443, 1;
	setp.ne.s32 	%p65, %r443, 0;
	@%p65 bra 	$L__BB1_80;
$L__BB1_81:
	ld.param.u64 	%rd67, [_Z24map_values_kernel_thrustPKtPhS1_PtPiii_param_1];
	cvta.to.global.u64 	%rd64, %rd67;
	cvt.s64.s32 	%rd65, %r6;
	add.s64 	%rd66, %rd64, %rd65;
	ld.local.v4.u32 	{%r403, %r404, %r405, %r406}, [%rd2];
	st.global.v4.u32 	[%rd66], {%r403, %r404, %r405, %r406};
	ret;

}
	// .globl	_Z6concatPKhPKiS2_Phii
.visible .entry _Z6concatPKhPKiS2_Phii(
	.param .u64 .ptr .align 1 _Z6concatPKhPKiS2_Phii_param_0,
	.param .u64 .ptr .align 1 _Z6concatPKhPKiS2_Phii_param_1,
	.param .u64 .ptr .align 1 _Z6concatPKhPKiS2_Phii_param_2,
	.param .u64 .ptr .align 1 _Z6concatPKhPKiS2_Phii_param_3,
	.param .u32 _Z6concatPKhPKiS2_Phii_param_4,
	.param .u32 _Z6concatPKhPKiS2_Phii_param_5
)
{
	.reg .pred 	%p<7>;
	.reg .b16 	%rs<6>;
	.reg .b32 	%r<43>;
	.reg .b64 	%rd<22>;

	ld.param.u64 	%rd7, [_Z6concatPKhPKiS2_Phii_param_0];
	ld.param.u64 	%rd5, [_Z6concatPKhPKiS2_Phii_param_1];
	ld.param.u64 	%rd6, [_Z6concatPKhPKiS2_Phii_param_2];
	ld.param.u64 	%rd8, [_Z6concatPKhPKiS2_Phii_param_3];
	ld.param.u32 	%r26, [_Z6concatPKhPKiS2_Phii_param_5];
	cvta.to.global.u64 	%rd1, %rd8;
	cvta.to.global.u64 	%rd2, %rd7;
	mov.u32 	%r27, %ctaid.x;
	mov.u32 	%r28, %ntid.x;
	mov.u32 	%r29, %tid.x;
	mad.lo.s32 	%r1, %r27, %r28, %r29;
	shl.b32 	%r30, %r1, 4;
	setp.ge.s32 	%p1, %r30, %r26;
	@%p1 bra 	$L__BB2_8;
	cvta.to.global.u64 	%rd9, %rd5;
	cvta.to.global.u64 	%rd10, %rd6;
	shr.s32 	%r31, %r1, 5;
	and.b32  	%r32, %r1, 31;
	mul.wide.s32 	%rd11, %r31, 4;
	add.s64 	%rd12, %rd9, %rd11;
	ld.global.u32 	%r2, [%rd12];
	shl.b32 	%r3, %r1, 5;
	add.s64 	%rd13, %rd10, %rd11;
	ld.global.u32 	%r33, [%rd13];
	shl.b32 	%r4, %r33, 5;
	mul.lo.s32 	%r5, %r2, %r32;
	setp.lt.s32 	%p2, %r2, 1;
	@%p2 bra 	$L__BB2_8;
	and.b32  	%r6, %r2, 3;
	setp.lt.u32 	%p3, %r2, 4;
	mov.b32 	%r39, 0;
	@%p3 bra 	$L__BB2_5;
	and.b32  	%r39, %r2, 2147483644;
	neg.s32 	%r38, %r39;
	add.s64 	%rd3, %rd2, 1;
	add.s64 	%rd4, %rd1, 3;
	add.s32 	%r36, %r4, %r5;
	mov.u32 	%r37, %r3;
$L__BB2_4:
	cvt.s64.s32 	%rd14, %r37;
	add.s64 	%rd15, %rd3, %rd14;
	cvt.s64.s32 	%rd16, %r36;
	add.s64 	%rd17, %rd4, %rd16;
	ld.global.u8 	%rs1, [%rd15+-1];
	st.global.u8 	[%rd17+-3], %rs1;
	ld.global.u8 	%rs2, [%rd15];
	st.global.u8 	[%rd17+-2], %rs2;
	ld.global.u8 	%rs3, [%rd15+1];
	st.global.u8 	[%rd17+-1], %rs3;
	ld.global.u8 	%rs4, [%rd15+2];
	st.global.u8 	[%rd17], %rs4;
	add.s32 	%r38, %r38, 4;
	add.s32 	%r37, %r37, 4;
	add.s32 	%r36, %r36, 4;
	setp.ne.s32 	%p4, %r38, 0;
	@%p4 bra 	$L__BB2_4;
$L__BB2_5:
	setp.eq.s32 	%p5, %r6, 0;
	@%p5 bra 	$L__BB2_8;
	add.s32 	%r35, %r39, %r5;
	add.s32 	%r42, %r35, %r4;
	add.s32 	%r41, %r39, %r3;
	neg.s32 	%r40, %r6;
$L__BB2_7:
	.pragma "nounroll";
	cvt.s64.s32 	%rd18, %r42;
	add.s64 	%rd19, %rd1, %rd18;
	cvt.s64.s32 	%rd20, %r41;
	add.s64 	%rd21, %rd2, %rd20;
	ld.global.u8 	%rs5, [%rd21];
	st.global.u8 	[%rd19], %rs5;
	add.s32 	%r42, %r42, 1;
	add.s32 	%r41, %r41, 1;
	add.s32 	%r40, %r40, 1;
	setp.ne.s32 	%p6, %r40, 0;
	@%p6 bra 	$L__BB2_7;
$L__BB2_8:
	ret;

}
	// .globl	_Z27map_values_kernel_decoupledPKtPhS1_PtPiPViS5_S5_ii
.visible .entry _Z27map_values_kernel_decoupledPKtPhS1_PtPiPViS5_S5_ii(
	.param .u64 .ptr .align 1 _Z27map_values_kernel_decoupledPKtPhS1_PtPiPViS5_S5_ii_param_0,
	.param .u64 .ptr .align 1 _Z27map_values_kernel_decoupledPKtPhS1_PtPiPViS5_S5_ii_param_1,
	.param .u64 .ptr .align 1 _Z27map_values_kernel_decoupledPKtPhS1_PtPiPViS5_S5_ii_param_2,
	.param .u64 .ptr .align 1 _Z27map_values_kernel_decoupledPKtPhS1_PtPiPViS5_S5_ii_param_3,
	.param .u64 .ptr .align 1 _Z27map_values_kernel_decoupledPKtPhS1_PtPiPViS5_S5_ii_param_4,
	.param .u64 .ptr .align 1 _Z27map_values_kernel_decoupledPKtPhS1_PtPiPViS5_S5_ii_param_5,
	.param .u64 .ptr .align 1 _Z27map_values_kernel_decoupledPKtPhS1_PtPiPViS5_S5_ii_param_6,
	.param .u64 .ptr .align 1 _Z27map_values_kernel_decoupledPKtPhS1_PtPiPViS5_S5_ii_param_7,
	.param .u32 _Z27map_values_kernel_decoupledPKtPhS1_PtPiPViS5_S5_ii_param_8,
	.param .u32 _Z27map_values_kernel_decoupledPKtPhS1_PtPiPViS5_S5_ii_param_9
)
{
	.local .align 16 .b8 	__local_depot3[48];
	.reg .b64 	%SP;
	.reg .b64 	%SPL;
	.reg .pred 	%p<74>;
	.reg .b16 	%rs<39>;
	.reg .b32 	%r<467>;
	.reg .b64 	%rd<88>;
	// demoted variable
	.shared .align 4 .u32 _ZZ27map_values_kernel_decoupledPKtPhS1_PtPiPViS5_S5_iiE8excl_sum;
	mov.u64 	%SPL, __local_depot3;
	ld.param.u64 	%rd19, [_Z27map_values_kernel_decoupledPKtPhS1_PtPiPViS5_S5_ii_param_0];
	ld.param.u64 	%rd23, [_Z27map_values_kernel_decoupledPKtPhS1_PtPiPViS5_S5_ii_param_2];
	ld.param.u64 	%rd21, [_Z27map_values_kernel_decoupledPKtPhS1_PtPiPViS5_S5_ii_param_3];
	ld.param.u64 	%rd24, [_Z27map_values_kernel_decoupledPKtPhS1_PtPiPViS5_S5_ii_param_5];
	ld.param.u64 	%rd25, [_Z27map_values_kernel_decoupledPKtPhS1_PtPiPViS5_S5_ii_param_6];
	ld.param.u64 	%rd26, [_Z27map_values_kernel_decoupledPKtPhS1_PtPiPViS5_S5_ii_param_7];
	ld.param.u32 	%r146, [_Z27map_values_kernel_decoupledPKtPhS1_PtPiPViS5_S5_ii_param_8];
	ld.param.u32 	%r147, [_Z27map_values_kernel_decoupledPKtPhS1_PtPiPViS5_S5_ii_param_9];
	cvta.to.global.u64 	%rd1, %rd23;
	cvta.to.global.u64 	%rd2, %rd25;
	cvta.to.global.u64 	%rd3, %rd26;
	cvta.to.global.u64 	%rd4, %rd24;
	add.u64 	%rd5, %SPL, 0;
	add.u64 	%rd6, %SPL, 16;
	mov.u32 	%r149, %tid.x;
	mov.u32 	%r1, %ctaid.x;
	mov.u32 	%r150, %ntid.x;
	mad.lo.s32 	%r2, %r1, %r150, %r149;
	and.b32  	%r3, %r2, 31;
	shr.s32 	%r4, %r2, 5;
	mov.b32 	%r436, 0;
	st.local.v4.b32 	[%rd5], {%r436, %r436, %r436, %r436};
	st.local.v4.b32 	[%rd6], {%r436, %r436, %r436, %r436};
	st.local.v4.b32 	[%rd6+16], {%r436, %r436, %r436, %r436};
	shl.b32 	%r5, %r4, 9;
	shl.b32 	%r151, %r2, 4;
	and.b32  	%r6, %r151, 496;
	or.b32  	%r439, %r5, %r6;
	add.s32 	%r152, %r439, 16;
	min.s32 	%r8, %r152, %r146;
	setp.le.s32 	%p1, %r146, %r439;
	mov.u32 	%r437, %r436;
	@%p1 bra 	$L__BB3_7;
	add.s32 	%r155, %r439, 1;
	max.s32 	%r9, %r8, %r155;
	and.b32  	%r10, %r9, 3;
	sub.s32 	%r156, %r6, %r9;
	add.s32 	%r157, %r156, %r5;
	setp.gt.u32 	%p2, %r157, -4;
	mov.b32 	%r437, 0;
	mov.u32 	%r434, %r439;
	mov.u32 	%r436, %r437;
	@%p2 bra 	$L__BB3_4;
	add.s32 	%r159, %r439, %r10;
	sub.s32 	%r437, %r9, %r159;
	mov.b32 	%r436, 0;
	mov.u32 	%r433, %r437;
	mov.u32 	%r434, %r439;
$L__BB3_3:
	mul.wide.s32 	%rd33, %r434, 2;
	add.s64 	%rd29, %rd19, %rd33;
	// begin inline asm
	ld.global.nc.u16 %rs3, [%rd29];
	// end inline asm
	cvt.u32.u16 	%r160, %rs3;
	add.s32 	%r161, %r436, %r160;
	add.s64 	%rd30, %rd29, 2;
	// begin inline asm
	ld.global.nc.u16 %rs4, [%rd30];
	// end inline asm
	cvt.u32.u16 	%r162, %rs4;
	add.s32 	%r163, %r161, %r162;
	add.s64 	%rd31, %rd29, 4;
	// begin inline asm
	ld.global.nc.u16 %rs5, [%rd31];
	// end inline asm
	cvt.u32.u16 	%r164, %rs5;
	add.s32 	%r165, %r163, %r164;
	add.s64 	%rd32, %rd29, 6;
	// begin inline asm
	ld.global.nc.u16 %rs6, [%rd32];
	// end inline asm
	cvt.u32.u16 	%r166, %rs6;
	add.s32 	%r436, %r165, %r166;
	add.s32 	%r434, %r434, 4;
	add.s32 	%r433, %r433, -4;
	setp.eq.s32 	%p3, %r433, 0;
	@%p3 bra 	$L__BB3_4;
	bra.uni 	$L__BB3_3;
$L__BB3_4:
	setp.eq.s32 	%p4, %r10, 0;
	@%p4 bra 	$L__BB3_7;
	neg.s32 	%r429, %r10;
$L__BB3_6:
	.pragma "nounroll";
	mul.wide.s32 	%rd35, %r434, 2;
	add.s64 	%rd34, %rd19, %rd35;
	// begin inline asm
	ld.global.nc.u16 %rs7, [%rd34];
	// end inline asm
	cvt.u32.u16 	%r167, %rs7;
	add.s32 	%r436, %r436, %r167;
	add.s32 	%r437, %r437, 1;
	add.s32 	%r434, %r434, 1;
	add.s32 	%r429, %r429, 1;
	setp.eq.s32 	%p5, %r429, 0;
	@%p5 bra 	$L__BB3_7;
	bra.uni 	$L__BB3_6;
$L__BB3_7:
	shfl.sync.down.b32	%r169|%p6, %r436, 16, 31, -1;
	add.s32 	%r170, %r169, %r436;
	shfl.sync.down.b32	%r171|%p7, %r437, 16, 31, -1;
	add.s32 	%r172, %r171, %r437;
	shfl.sync.down.b32	%r173|%p8, %r170, 8, 31, -1;
	add.s32 	%r174, %r173, %r170;
	shfl.sync.down.b32	%r175|%p9, %r172, 8, 31, -1;
	add.s32 	%r176, %r175, %r172;
	shfl.sync.down.b32	%r177|%p10, %r174, 4, 31, -1;
	add.s32 	%r178, %r177, %r174;
	shfl.sync.down.b32	%r179|%p11, %r176, 4, 31, -1;
	add.s32 	%r180, %r179, %r176;
	shfl.sync.down.b32	%r181|%p12, %r178, 2, 31, -1;
	add.s32 	%r182, %r181, %r178;
	shfl.sync.down.b32	%r183|%p13, %r180, 2, 31, -1;
	add.s32 	%r184, %r183, %r180;
	shfl.sync.down.b32	%r185|%p14, %r182, 1, 31, -1;
	add.s32 	%r34, %r185, %r182;
	shfl.sync.down.b32	%r186|%p15, %r184, 1, 31, -1;
	add.s32 	%r35, %r186, %r184;
	setp.eq.s32 	%p16, %r35, 0;
	mov.b32 	%r438, 0;
	@%p16 bra 	$L__BB3_9;
	div.u32 	%r438, %r34, %r35;
$L__BB3_9:
	setp.le.s32 	%p17, %r146, %r439;
	shfl.sync.idx.b32	%r38|%p18, %r438, 0, 31, -1;
	mov.b32 	%r457, 0;
	@%p17 bra 	$L__BB3_68;
	add.s64 	%rd85, %rd5, 3;
	cvta.to.global.u64 	%rd8, %rd19;
	mov.b32 	%r457, 0;
$L__BB3_11:
	shr.s32 	%r190, %r439, 3;
	mul.wide.s32 	%rd36, %r190, 16;
	add.s64 	%rd37, %rd8, %rd36;
	ld.global.v4.u32 	{%r41, %r42, %r43, %r44}, [%rd37];
	and.b32  	%r45, %r41, 65535;
	setp.eq.s32 	%p19, %r45, %r38;
	sub.s32 	%r191, %r45, %r38;
	abs.s32 	%r46, %r191;
	mov.b32 	%r441, 1;
	@%p19 bra 	$L__BB3_15;
	mul.lo.s32 	%r192, %r46, -1090785345;
	shf.l.wrap.b32 	%r193, %r192, %r192, 31;
	setp.gt.u32 	%p20, %r193, 34087042;
	@%p20 bra 	$L__BB3_14;
	shr.u32 	%r197, %r46, 1;
	mul.hi.u32 	%r198, %r197, -2113396605;
	shr.u32 	%r441, %r198, 5;
	bra.uni 	$L__BB3_15;
$L__BB3_14:
	shr.u32 	%r194, %r46, 1;
	mul.hi.u32 	%r195, %r194, -2113396605;
	shr.u32 	%r196, %r195, 5;
	add.s32 	%r441, %r196, 1;
$L__BB3_15:
	setp.le.s32 	%p21, %r45, %r38;
	@%p21 bra 	$L__BB3_17;
	mad.lo.s32 	%r201, %r441, -126, %r46;
	shl.b32 	%r202, %r201, 1;
	add.s32 	%r442, %r202, 251;
	bra.uni 	$L__BB3_18;
$L__BB3_17:
	mad.lo.s32 	%r199, %r441, -126, %r46;
	shl.b32 	%r200, %r199, 1;
	add.s32 	%r442, %r200, 252;
$L__BB3_18:
	selp.b32 	%r204, 0, %r442, %p19;
	add.s32 	%r205, %r204, %r147;
	st.local.u8 	[%rd85+-3], %r205;
	shr.s32 	%r206, %r457, 31;
	shr.u32 	%r207, %r206, 29;
	add.s32 	%r208, %r457, %r207;
	and.b32  	%r209, %r208, -8;
	sub.s32 	%r210, %r209, %r457;
	add.s32 	%r211, %r210, 7;
	mov.b32 	%r443, 1;
	shl.b32 	%r212, %r443, %r211;
	shr.s32 	%r213, %r208, 3;
	cvt.s64.s32 	%rd38, %r213;
	add.s64 	%rd39, %rd6, %rd38;
	ld.local.u8 	%rs8, [%rd39];
	cvt.u16.u32 	%rs9, %r212;
	or.b16  	%rs10, %rs8, %rs9;
	st.local.u8 	[%rd39], %rs10;
	add.s32 	%r53, %r441, %r457;
	shr.u32 	%r54, %r41, 16;
	setp.eq.s32 	%p23, %r54, %r38;
	sub.s32 	%r214, %r54, %r38;
	abs.s32 	%r55, %r214;
	@%p23 bra 	$L__BB3_22;
	mul.lo.s32 	%r215, %r55, -1090785345;
	shf.l.wrap.b32 	%r216, %r215, %r215, 31;
	setp.gt.u32 	%p24, %r216, 34087042;
	@%p24 bra 	$L__BB3_21;
	shr.u32 	%r220, %r55, 1;
	mul.hi.u32 	%r221, %r220, -2113396605;
	shr.u32 	%r443, %r221, 5;
	bra.uni 	$L__BB3_22;
$L__BB3_21:
	shr.u32 	%r217, %r55, 1;
	mul.hi.u32 	%r218, %r217, -2113396605;
	shr.u32 	%r219, %r218, 5;
	add.s32 	%r443, %r219, 1;
$L__BB3_22:
	setp.le.s32 	%p25, %r54, %r38;
	@%p25 bra 	$L__BB3_24;
	mad.lo.s32 	%r224, %r443, -126, %r55;
	shl.b32 	%r225, %r224, 1;
	add.s32 	%r444, %r225, 251;
	bra.uni 	$L__BB3_25;
$L__BB3_24:
	mad.lo.s32 	%r222, %r443, -126, %r55;
	shl.b32 	%r223, %r222, 1;
	add.s32 	%r444, %r223, 252;
$L__BB3_25:
	selp.b32 	%r227, 0, %r444, %p23;
	add.s32 	%r228, %r227, %r147;
	st.local.u8 	[%rd85+-2], %r228;
	shr.s32 	%r229, %r53, 31;
	shr.u32 	%r230, %r229, 29;
	add.s32 	%r231, %r53, %r230;
	and.b32  	%r232, %r231, -8;
	sub.s32 	%r233, %r232, %r53;
	add.s32 	%r234, %r233, 7;
	mov.b32 	%r445, 1;
	shl.b32 	%r235, %r445, %r234;
	shr.s32 	%r236, %r231, 3;
	cvt.s64.s32 	%rd40, %r236;
	add.s64 	%rd41, %rd6, %rd40;
	ld.local.u8 	%rs11, [%rd41];
	cvt.u16.u32 	%rs12, %r235;
	or.b16  	%rs13, %rs11, %rs12;
	st.local.u8 	[%rd41], %rs13;
	add.s32 	%r62, %r443, %r53;
	and.b32  	%r63, %r42, 65535;
	setp.eq.s32 	%p27, %r63, %r38;
	sub.s32 	%r237, %r63, %r38;
	abs.s32 	%r64, %r237;
	@%p27 bra 	$L__BB3_29;
	mul.lo.s32 	%r238, %r64, -1090785345;
	shf.l.wrap.b32 	%r239, %r238, %r238, 31;
	setp.gt.u32 	%p28, %r239, 34087042;
	@%p28 bra 	$L__BB3_28;
	shr.u32 	%r243, %r64, 1;
	mul.hi.u32 	%r244, %r243, -2113396605;
	shr.u32 	%r445, %r244, 5;
	bra.uni 	$L__BB3_29;
$L__BB3_28:
	shr.u32 	%r240, %r64, 1;
	mul.hi.u32 	%r241, %r240, -2113396605;
	shr.u32 	%r242, %r241, 5;
	add.s32 	%r445, %r242, 1;
$L__BB3_29:
	setp.le.s32 	%p29, %r63, %r38;
	@%p29 bra 	$L__BB3_31;
	mad.lo.s32 	%r247, %r445, -126, %r64;
	shl.b32 	%r248, %r247, 1;
	add.s32 	%r446, %r248, 251;
	bra.uni 	$L__BB3_32;
$L__BB3_31:
	mad.lo.s32 	%r245, %r445, -126, %r64;
	shl.b32 	%r246, %r245, 1;
	add.s32 	%r446, %r246, 252;
$L__BB3_32:
	selp.b32 	%r250, 0, %r446, %p27;
	add.s32 	%r251, %r250, %r147;
	st.local.u8 	[%rd85+-1], %r251;
	shr.s32 	%r252, %r62, 31;
	shr.u32 	%r253, %r252, 29;
	add.s32 	%r254, %r62, %r253;
	and.b32  	%r255, %r254, -8;
	sub.s32 	%r256, %r255, %r62;
	add.s32 	%r257, %r256, 7;
	mov.b32 	%r447, 1;
	shl.b32 	%r258, %r447, %r257;
	shr.s32 	%r259, %r254, 3;
	cvt.s64.s32 	%rd42, %r259;
	add.s64 	%rd43, %rd6, %rd42;
	ld.local.u8 	%rs14, [%rd43];
	cvt.u16.u32 	%rs15, %r258;
	or.b16  	%rs16, %rs14, %rs15;
	st.local.u8 	[%rd43], %rs16;
	add.s32 	%r71, %r445, %r62;
	shr.u32 	%r72, %r42, 16;
	setp.eq.s32 	%p31, %r72, %r38;
	sub.s32 	%r260, %r72, %r38;
	abs.s32 	%r73, %r260;
	@%p31 bra 	$L__BB3_36;
	mul.lo.s32 	%r261, %r73, -1090785345;
	shf.l.wrap.b32 	%r262, %r261, %r261, 31;
	setp.gt.u32 	%p32, %r262, 34087042;
	@%p32 bra 	$L__BB3_35;
	shr.u32 	%r266, %r73, 1;
	mul.hi.u32 	%r267, %r266, -2113396605;
	shr.u32 	%r447, %r267, 5;
	bra.uni 	$L__BB3_36;
$L__BB3_35:
	shr.u32 	%r263, %r73, 1;
	mul.hi.u32 	%r264, %r263, -2113396605;
	shr.u32 	%r265, %r264, 5;
	add.s32 	%r447, %r265, 1;
$L__BB3_36:
	setp.le.s32 	%p33, %r72, %r38;
	@%p33 bra 	$L__BB3_38;
	mad.lo.s32 	%r270, %r447, -126, %r73;
	shl.b32 	%r271, %r270, 1;
	add.s32 	%r448, %r271, 251;
	bra.uni 	$L__BB3_39;
$L__BB3_38:
	mad.lo.s32 	%r268, %r447, -126, %r73;
	shl.b32 	%r269, %r268, 1;
	add.s32 	%r448, %r269, 252;
$L__BB3_39:
	selp.b32 	%r273, 0, %r448, %p31;
	add.s32 	%r274, %r273, %r147;
	st.local.u8 	[%rd85], %r274;
	shr.s32 	%r275, %r71, 31;
	shr.u32 	%r276, %r275, 29;
	add.s32 	%r277, %r71, %r276;
	and.b32  	%r278, %r277, -8;
	sub.s32 	%r279, %r278, %r71;
	add.s32 	%r280, %r279, 7;
	mov.b32 	%r449, 1;
	shl.b32 	%r281, %r449, %r280;
	shr.s32 	%r282, %r277, 3;
	cvt.s64.s32 	%rd44, %r282;
	add.s64 	%rd45, %rd6, %rd44;
	ld.local.u8 	%rs17, [%rd45];
	cvt.u16.u32 	%rs18, %r281;
	or.b16  	%rs19, %rs17, %rs18;
	st.local.u8 	[%rd45], %rs19;
	add.s32 	%r80, %r447, %r71;
	and.b32  	%r81, %r43, 65535;
	setp.eq.s32 	%p35, %r81, %r38;
	sub.s32 	%r283, %r81, %r38;
	abs.s32 	%r82, %r283;
	@%p35 bra 	$L__BB3_43;
	mul.lo.s32 	%r284, %r82, -1090785345;
	shf.l.wrap.b32 	%r285, %r284, %r284, 31;
	setp.gt.u32 	%p36, %r285, 34087042;
	@%p36 bra 	$L__BB3_42;
	shr.u32 	%r289, %r82, 1;
	mul.hi.u32 	%r290, %r289, -2113396605;
	shr.u32 	%r449, %r290, 5;
	bra.uni 	$L__BB3_43;
$L__BB3_42:
	shr.u32 	%r286, %r82, 1;
	mul.hi.u32 	%r287, %r286, -2113396605;
	shr.u32 	%r288, %r287, 5;
	add.s32 	%r449, %r288, 1;
$L__BB3_43:
	setp.le.s32 	%p37, %r81, %r38;
	@%p37 bra 	$L__BB3_45;
	mad.lo.s32 	%r293, %r449, -126, %r82;
	shl.b32 	%r294, %r293, 1;
	add.s32 	%r450, %r294, 251;
	bra.uni 	$L__BB3_46;
$L__BB3_45:
	mad.lo.s32 	%r291, %r449, -126, %r82;
	shl.b32 	%r292, %r291, 1;
	add.s32 	%r450, %r292, 252;
$L__BB3_46:
	selp.b32 	%r296, 0, %r450, %p35;
	add.s32 	%r297, %r296, %r147;
	st.local.u8 	[%rd85+1], %r297;
	shr.s32 	%r298, %r80, 31;
	shr.u32 	%r299, %r298, 29;
	add.s32 	%r300, %r80, %r299;
	and.b32  	%r301, %r300, -8;
	sub.s32 	%r302, %r301, %r80;
	add.s32 	%r303, %r302, 7;
	mov.b32 	%r451, 1;
	shl.b32 	%r304, %r451, %r303;
	shr.s32 	%r305, %r300, 3;
	cvt.s64.s32 	%rd46, %r305;
	add.s64 	%rd47, %rd6, %rd46;
	ld.local.u8 	%rs20, [%rd47];
	cvt.u16.u32 	%rs21, %r304;
	or.b16  	%rs22, %rs20, %rs21;
	st.local.u8 	[%rd47], %rs22;
	add.s32 	%r89, %r449, %r80;
	shr.u32 	%r90, %r43, 16;
	setp.eq.s32 	%p39, %r90, %r38;
	sub.s32 	%r306, %r90, %r38;
	abs.s32 	%r91, %r306;
	@%p39 bra 	$L__BB3_50;
	mul.lo.s32 	%r307, %r91, -1090785345;
	shf.l.wrap.b32 	%r308, %r307, %r307, 31;
	setp.gt.u32 	%p40, %r308, 34087042;
	@%p40 bra 	$L__BB3_49;
	shr.u32 	%r312, %r91, 1;
	mul.hi.u32 	%r313, %r312, -2113396605;
	shr.u32 	%r451, %r313, 5;
	bra.uni 	$L__BB3_50;
$L__BB3_49:
	shr.u32 	%r309, %r91, 1;
	mul.hi.u32 	%r310, %r309, -2113396605;
	shr.u32 	%r311, %r310, 5;
	add.s32 	%r451, %r311, 1;
$L__BB3_50:
	setp.le.s32 	%p41, %r90, %r38;
	@%p41 bra 	$L__BB3_52;
	mad.lo.s32 	%r316, %r451, -126, %r91;
	shl.b32 	%r317, %r316, 1;
	add.s32 	%r452, %r317, 251;
	bra.uni 	$L__BB3_53;
$L__BB3_52:
	mad.lo.s32 	%r314, %r451, -126, %r91;
	shl.b32 	%r315, %r314, 1;
	add.s32 	%r452, %r315, 252;
$L__BB3_53:
	selp.b32 	%r319, 0, %r452, %p39;
	add.s32 	%r320, %r319, %r147;
	st.local.u8 	[%rd85+2], %r320;
	shr.s32 	%r321, %r89, 31;
	shr.u32 	%r322, %r321, 29;
	add.s32 	%r323, %r89, %r322;
	and.b32  	%r324, %r323, -8;
	sub.s32 	%r325, %r324, %r89;
	add.s32 	%r326, %r325, 7;
	mov.b32 	%r453, 1;
	shl.b32 	%r327, %r453, %r326;
	shr.s32 	%r328, %r323, 3;
	cvt.s64.s32 	%rd48, %r328;
	add.s64 	%rd49, %rd6, %rd48;
	ld.local.u8 	%rs23, [%rd49];
	cvt.u16.u32 	%rs24, %r327;
	or.b16  	%rs25, %rs23, %rs24;
	st.local.u8 	[%rd49], %rs25;
	add.s32 	%r98, %r451, %r89;
	and.b32  	%r99, %r44, 65535;
	setp.eq.s32 	%p43, %r99, %r38;
	sub.s32 	%r329, %r99, %r38;
	abs.s32 	%r100, %r329;
	@%p43 bra 	$L__BB3_57;
	mul.lo.s32 	%r330, %r100, -1090785345;
	shf.l.wrap.b32 	%r331, %r330, %r330, 31;
	setp.gt.u32 	%p44, %r331, 34087042;
	@%p44 bra 	$L__BB3_56;
	shr.u32 	%r335, %r100, 1;
	mul.hi.u32 	%r336, %r335, -2113396605;
	shr.u32 	%r453, %r336, 5;
	bra.uni 	$L__BB3_57;
$L__BB3_56:
	shr.u32 	%r332, %r100, 1;
	mul.hi.u32 	%r333, %r332, -2113396605;
	shr.u32 	%r334, %r333, 5;
	add.s32 	%r453, %r334, 1;
$L__BB3_57:
	setp.le.s32 	%p45, %r99, %r38;
	@%p45 bra 	$L__BB3_59;
	mad.lo.s32 	%r339, %r453, -126, %r100;
	shl.b32 	%r340, %r339, 1;
	add.s32 	%r454, %r340, 251;
	bra.uni 	$L__BB3_60;
$L__BB3_59:
	mad.lo.s32 	%r337, %r453, -126, %r100;
	shl.b32 	%r338, %r337, 1;
	add.s32 	%r454, %r338, 252;
$L__BB3_60:
	selp.b32 	%r342, 0, %r454, %p43;
	add.s32 	%r343, %r342, %r147;
	st.local.u8 	[%rd85+3], %r343;
	shr.s32 	%r344, %r98, 31;
	shr.u32 	%r345, %r344, 29;
	add.s32 	%r346, %r98, %r345;
	and.b32  	%r347, %r346, -8;
	sub.s32 	%r348, %r347, %r98;
	add.s32 	%r349, %r348, 7;
	mov.b32 	%r455, 1;
	shl.b32 	%r350, %r455, %r349;
	shr.s32 	%r351, %r346, 3;
	cvt.s64.s32 	%rd50, %r351;
	add.s64 	%rd51, %rd6, %rd50;
	ld.local.u8 	%rs26, [%rd51];
	cvt.u16.u32 	%rs27, %r350;
	or.b16  	%rs28, %rs26, %rs27;
	st.local.u8 	[%rd51], %rs28;
	add.s32 	%r107, %r453, %r98;
	shr.u32 	%r108, %r44, 16;
	setp.eq.s32 	%p47, %r108, %r38;
	sub.s32 	%r352, %r108, %r38;
	abs.s32 	%r109, %r352;
	@%p47 bra 	$L__BB3_64;
	mul.lo.s32 	%r353, %r109, -1090785345;
	shf.l.wrap.b32 	%r354, %r353, %r353, 31;
	setp.gt.u32 	%p48, %r354, 34087042;
	@%p48 bra 	$L__BB3_63;
	shr.u32 	%r358, %r109, 1;
	mul.hi.u32 	%r359, %r358, -2113396605;
	shr.u32 	%r455, %r359, 5;
	bra.uni 	$L__BB3_64;
$L__BB3_63:
	shr.u32 	%r355, %r109, 1;
	mul.hi.u32 	%r356, %r355, -2113396605;
	shr.u32 	%r357, %r356, 5;
	add.s32 	%r455, %r357, 1;
$L__BB3_64:
	setp.le.s32 	%p49, %r108, %r38;
	@%p49 bra 	$L__BB3_66;
	mad.lo.s32 	%r362, %r455, -126, %r109;
	shl.b32 	%r363, %r362, 1;
	add.s32 	%r456, %r363, 251;
	bra.uni 	$L__BB3_67;
$L__BB3_66:
	mad.lo.s32 	%r360, %r455, -126, %r109;
	shl.b32 	%r361, %r360, 1;
	add.s32 	%r456, %r361, 252;
$L__BB3_67:
	selp.b32 	%r364, 0, %r456, %p47;
	add.s32 	%r365, %r364, %r147;
	st.local.u8 	[%rd85+4], %r365;
	shr.s32 	%r366, %r107, 31;
	shr.u32 	%r367, %r366, 29;
	add.s32 	%r368, %r107, %r367;
	and.b32  	%r369, %r368, -8;
	sub.s32 	%r370, %r369, %r107;
	add.s32 	%r371, %r370, 7;
	mov.b32 	%r372, 1;
	shl.b32 	%r373, %r372, %r371;
	shr.s32 	%r374, %r368, 3;
	cvt.s64.s32 	%rd52, %r374;
	add.s64 	%rd53, %rd6, %rd52;
	ld.local.u8 	%rs29, [%rd53];
	cvt.u16.u32 	%rs30, %r373;
	or.b16  	%rs31, %rs29, %rs30;
	st.local.u8 	[%rd53], %rs31;
	add.s32 	%r457, %r455, %r107;
	add.s32 	%r439, %r439, 8;
	add.s64 	%rd85, %rd85, 8;
	setp.lt.s32 	%p51, %r439, %r8;
	@%p51 bra 	$L__BB3_11;
$L__BB3_68:
	and.b32  	%r375, %r457, 65535;
	shfl.sync.down.b32	%r376|%p52, %r375, 16, 31, -1;
	max.s32 	%r377, %r375, %r376;
	and.b32  	%r378, %r377, 65535;
	shfl.sync.down.b32	%r379|%p53, %r378, 8, 31, -1;
	max.s32 	%r380, %r378, %r379;
	and.b32  	%r381, %r380, 65535;
	shfl.sync.down.b32	%r382|%p54, %r381, 4, 31, -1;
	max.s32 	%r383, %r381, %r382;
	and.b32  	%r384, %r383, 65535;
	shfl.sync.down.b32	%r385|%p55, %r384, 2, 31, -1;
	max.s32 	%r386, %r384, %r385;
	and.b32  	%r387, %r386, 65535;
	shfl.sync.down.b32	%r388|%p56, %r387, 1, 31, -1;
	max.s32 	%r389, %r387, %r388;
	and.b32  	%r390, %r389, 65535;
	add.s32 	%r391, %r390, 7;
	shr.u32 	%r392, %r391, 3;
	shfl.sync.idx.b32	%r119|%p57, %r392, 0, 31, -1;
	shl.b32 	%r393, %r119, 3;
	and.b32  	%r394, %r393, 524280;
	and.b32  	%r120, %r457, 7;
	setp.ge.s32 	%p58, %r457, %r394;
	@%p58 bra 	$L__BB3_72;
	shr.s32 	%r395, %r457, 31;
	shr.u32 	%r396, %r395, 29;
	add.s32 	%r397, %r457, %r396;
	shr.s32 	%r398, %r397, 3;
	setp.eq.s32 	%p59, %r120, 0;
	cvt.s64.s32 	%rd54, %r398;
	add.s64 	%rd11, %rd6, %rd54;
	mov.b16 	%rs38, 255;
	@%p59 bra 	$L__BB3_71;
	ld.local.u8 	%rs33, [%rd11];
	mov.b32 	%r399, 255;
	shr.u32 	%r400, %r399, %r120;
	cvt.u16.u32 	%rs34, %r400;
	or.b16  	%rs38, %rs33, %rs34;
$L__BB3_71:
	st.local.u8 	[%rd11], %rs38;
$L__BB3_72:
	setp.ne.s32 	%p60, %r3, 31;
	@%p60 bra 	$L__BB3_76;
	ld.param.u64 	%rd84, [_Z27map_values_kernel_decoupledPKtPhS1_PtPiPViS5_S5_ii_param_4];
	and.b32  	%r401, %r119, 65535;
	cvta.to.global.u64 	%rd55, %rd84;
	mul.wide.u32 	%rd56, %r1, 4;
	add.s64 	%rd57, %rd55, %rd56;
	st.global.u32 	[%rd57], %r401;
	cvta.to.global.u64 	%rd58, %rd21;
	mul.wide.u32 	%rd59, %r1, 2;
	add.s64 	%rd60, %rd58, %rd59;
	st.global.u16 	[%rd60], %r38;
	mul.wide.s32 	%rd61, %r4, 4;
	add.s64 	%rd62, %rd4, %rd61;
	st.volatile.global.u32 	[%rd62+4], %r401;
	membar.gl;
	setp.gt.u32 	%p61, %r2, 31;
	@%p61 bra 	$L__BB3_75;
	mov.b32 	%r403, 2;
	st.volatile.global.u32 	[%rd3], %r403;
	membar.gl;
	mov.b32 	%r404, 1;
	st.volatile.global.u32 	[%rd3+4], %r404;
	membar.gl;
	bra.uni 	$L__BB3_76;
$L__BB3_75:
	add.s64 	%rd64, %rd3, %rd61;
	mov.b32 	%r402, 1;
	st.volatile.global.u32 	[%rd64+4], %r402;
	membar.gl;
$L__BB3_76:
	bar.sync 	0;
	setp.lt.s32 	%p62, %r4, 1;
	@%p62 bra 	$L__BB3_91;
	setp.ne.s32 	%p63, %r3, 0;
	@%p63 bra 	$L__BB3_87;
	mov.b32 	%r458, 0;
	mov.u32 	%r459, %r4;
$L__BB3_79:
	mov.u32 	%r122, %r459;
	mul.wide.u32 	%rd65, %r122, 4;
	add.s64 	%rd12, %rd3, %rd65;
$L__BB3_80:
	ld.volatile.global.u32 	%r406, [%rd12];
	membar.gl;
	setp.eq.s32 	%p64, %r406, 0;
	@%p64 bra 	$L__BB3_80;
	setp.eq.s32 	%p65, %r406, 1;
	@%p65 bra 	$L__BB3_84;
	setp.ne.s32 	%p66, %r406, 2;
	@%p66 bra 	$L__BB3_85;
	add.s64 	%rd69, %rd2, %rd65;
	ld.volatile.global.u32 	%r408, [%rd69];
	add.s32 	%r458, %r408, %r458;
	membar.gl;
	bra.uni 	$L__BB3_86;
$L__BB3_84:
	add.s64 	%rd67, %rd4, %rd65;
	ld.volatile.global.u32 	%r407, [%rd67];
	add.s32 	%r458, %r407, %r458;
$L__BB3_85:
	add.s32 	%r459, %r122, -1;
	membar.gl;
	setp.gt.u32 	%p67, %r122, 1;
	@%p67 bra 	$L__BB3_79;
$L__BB3_86:
	st.shared.u32 	[_ZZ27map_values_kernel_decoupledPKtPhS1_PtPiPViS5_S5_iiE8excl_sum], %r458;
$L__BB3_87:
	setp.ne.s32 	%p68, %r3, 0;
	bar.sync 	0;
	@%p68 bra 	$L__BB3_89;
	ld.shared.u32 	%r409, [_ZZ27map_values_kernel_decoupledPKtPhS1_PtPiPViS5_S5_iiE8excl_sum];
	mul.wide.u32 	%rd70, %r4, 4;
	add.s64 	%rd71, %rd2, %rd70;
	st.volatile.global.u32 	[%rd71], %r409;
	membar.gl;
	add.s64 	%rd72, %rd3, %rd70;
	mov.b32 	%r410, 2;
	st.volatile.global.u32 	[%rd72], %r410;
	bra.uni 	$L__BB3_90;
$L__BB3_89:
	membar.gl;
$L__BB3_90:
	membar.gl;
$L__BB3_91:
	bar.sync 	0;
	ld.shared.u32 	%r411, [_ZZ27map_values_kernel_decoupledPKtPhS1_PtPiPViS5_S5_iiE8excl_sum];
	shl.b32 	%r128, %r411, 5;
	and.b32  	%r129, %r119, 65535;
	mul.lo.s32 	%r130, %r129, %r3;
	setp.eq.s32 	%p69, %r129, 0;
	@%p69 bra 	$L__BB3_98;
	and.b32  	%r131, %r119, 3;
	setp.lt.u32 	%p70, %r129, 4;
	mov.b32 	%r464, 0;
	@%p70 bra 	$L__BB3_95;
	and.b32  	%r464, %r119, 65532;
	cvt.u16.u32 	%rs35, %r119;
	shr.u16 	%rs36, %rs35, 2;
	mul.wide.u16 	%r413, %rs36, 4;
	neg.s32 	%r463, %r413;
	add.s64 	%rd13, %rd1, 1;
	add.s32 	%r462, %r128, %r130;
	mov.u64 	%rd86, %rd6;
$L__BB3_94:
	.pragma "nounroll";
	cvt.s64.s32 	%rd73, %r462;
	add.s64 	%rd74, %rd13, %rd73;
	ld.local.u32 	%r414, [%rd86];
	bfe.u32 	%r415, %r414, 0, 8;
	bfe.u32 	%r416, %r414, 8, 8;
	bfe.u32 	%r417, %r414, 16, 8;
	bfe.u32 	%r418, %r414, 24, 8;
	st.global.u8 	[%rd74+-1], %r415;
	st.global.u8 	[%rd74], %r416;
	st.global.u8 	[%rd74+1], %r417;
	st.global.u8 	[%rd74+2], %r418;
	add.s32 	%r463, %r463, 4;
	add.s32 	%r462, %r462, 4;
	add.s64 	%rd86, %rd86, 4;
	setp.ne.s32 	%p71, %r463, 0;
	@%p71 bra 	$L__BB3_94;
$L__BB3_95:
	setp.eq.s32 	%p72, %r131, 0;
	@%p72 bra 	$L__BB3_98;
	add.s32 	%r419, %r464, %r130;
	add.s32 	%r466, %r419, %r128;
	cvt.u64.u32 	%rd75, %r464;
	add.s64 	%rd87, %rd6, %rd75;
	neg.s32 	%r465, %r131;
$L__BB3_97:
	.pragma "nounroll";
	cvt.s64.s32 	%rd76, %r466;
	add.s64 	%rd77, %rd1, %rd76;
	ld.local.u8 	%rs37, [%rd87];
	st.global.u8 	[%rd77], %rs37;
	add.s32 	%r466, %r466, 1;
	add.s64 	%rd87, %rd87, 1;
	add.s32 	%r465, %r465, 1;
	setp.ne.s32 	%p73, %r465, 0;
	@%p73 bra 	$L__BB3_97;
$L__BB3_98:
	ld.param.u64 	%rd83, [_Z27map_values_kernel_decoupledPKtPhS1_PtPiPViS5_S5_ii_param_1];
	cvta.to.global.u64 	%rd78, %rd83;
	cvt.s64.s32 	%rd79, %r5;
	cvt.u64.u32 	%rd80, %r6;
	add.s64 	%rd81, %rd79, %rd80;
	add.s64 	%rd82, %rd78, %rd81;
	ld.local.v4.u32 	{%r420, %r421, %r422, %r423}, [%rd5];
	st.global.v4.u32 	[%rd82], {%r420, %r421, %r422, %r423};
	ret;

}
	// .globl	_ZN3cub18CUB_300001_SM_10006detail11EmptyKernelIvEEvv
.visible .entry _ZN3cub18CUB_300001_SM_10006detail11EmptyKernelIvEEvv()
{


	ret;

}
	// .globl	_ZN3cub18CUB_300001_SM_10006detail4scan20DeviceScanInitKernelINS0_13ScanTileStateIiLb1EEEEEvT_i
.visible .entry _ZN3cub18CUB_300001_SM_10006detail4scan20DeviceScanInitKernelINS0_13ScanTileStateIiLb1EEEEEvT_i(
	.param .align 8 .b8 _ZN3cub18CUB_300001_SM_10006detail4scan20DeviceScanInitKernelINS0_13ScanTileStateIiLb1EEEEEvT_i_param_0[8],
	.param .u32 _ZN3cub18CUB_300001_SM_10006detail4scan20DeviceScanInitKernelINS0_13ScanTileStateIiLb1EEEEEvT_i_param_1
)
{
	.reg .pred 	%p<5>;
	.reg .b32 	%r<10>;
	.reg .b64 	%rd<7>;

	ld.param.u64 	%rd2, [_ZN3cub18CUB_300001_SM_10006detail4scan20DeviceScanInitKernelINS0_13ScanTileStateIiLb1EEEEEvT_i_param_0];
	ld.param.u32 	%r4, [_ZN3cub18CUB_300001_SM_10006detail4scan20DeviceScanInitKernelINS0_13ScanTileStateIiLb1EEEEEvT_i_param_1];
	cvta.to.global.u64 	%rd1, %rd2;
	mov.u32 	%r1, %ctaid.x;
	mov.u32 	%r5, %ntid.x;
	mov.u32 	%r2, %tid.x;
	mad.lo.s32 	%r3, %r1, %r5, %r2;
	setp.ge.s32 	%p1, %r3, %r4;
	@%p1 bra 	$L__BB5_2;
	mul.wide.s32 	%rd3, %r3, 8;
	add.s64 	%rd4, %rd1, %rd3;
	mov.b32 	%r6, 0;
	mov.b32 	%r7, 99;
	st.global.v2.u32 	[%rd4+256], {%r7, %r6};
$L__BB5_2:
	setp.ne.s32 	%p2, %r1, 0;
	setp.gt.u32 	%p3, %r2, 31;
	or.pred  	%p4, %p2, %p3;
	@%p4 bra 	$L__BB5_4;
	mul.wide.u32 	%rd5, %r2, 8;
	add.s64 	%rd6, %rd1, %rd5;
	mov.b32 	%r9, 0;
	st.global.v2.u32 	[%rd6], {%r9, %r9};
$L__BB5_4:
	ret;

}
	// .globl	_ZN3cub18CUB_300001_SM_10006detail4scan16DeviceScanKernelINS2_10policy_hubIiiijN4cuda3std3__44plusIvEEE10Policy1000EN6thrust24THRUST_300001_SM_1000_NS10device_ptrIiEESF_NS0_13ScanTileStateIiLb1EEES9_NS1_10InputValueIiPiEEjiLb0EiEEvT0_T1_T2_iT3_T4_T5_
.visible .entry _ZN3cub18CUB_300001_SM_10006detail4scan16DeviceScanKernelINS2_10policy_hubIiiijN4cuda3std3__44plusIvEEE10Policy1000EN6thrust24THRUST_300001_SM_1000_NS10device_ptrIiEESF_NS0_13ScanTileStateIiLb1EEES9_NS1_10InputValueIiPiEEjiLb0EiEEvT0_T1_T2_iT3_T4_T5_(
	.param .align 8 .b8 _ZN3cub18CUB_300001_SM_10006detail4scan16DeviceScanKernelINS2_10policy_hubIiiijN4cuda3std3__44plusIvEEE10Policy1000EN6thrust24THRUST_300001_SM_1000_NS10device_ptrIiEESF_NS0_13ScanTileStateIiLb1EEES9_NS1_10InputValueIiPiEEjiLb0EiEEvT0_T1_T2_iT3_T4_T5__param_0[8],
	.param .align 8 .b8 _ZN3cub18CUB_300001_SM_10006detail4scan16DeviceScanKernelINS2_10policy_hubIiiijN4cuda3std3__44plusIvEEE10Policy1000EN6thrust24THRUST_300001_SM_1000_NS10device_ptrIiEESF_NS0_13ScanTileStateIiLb1EEES9_NS1_10InputValueIiPiEEjiLb0EiEEvT0_T1_T2_iT3_T4_T5__param_1[8],
	.param .align 8 .b8 _ZN3cub18CUB_300001_SM_10006detail4scan16DeviceScanKernelINS2_10policy_hubIiiijN4cuda3std3__44plusIvEEE10Policy1000EN6thrust24THRUST_300001_SM_1000_NS10device_ptrIiEESF_NS0_13ScanTileStateIiLb1EEES9_NS1_10InputValueIiPiEEjiLb0EiEEvT0_T1_T2_iT3_T4_T5__param_2[8],
	.param .u32 _ZN3cub18CUB_300001_SM_10006detail4scan16DeviceScanKernelINS2_10policy_hubIiiijN4cuda3std3__44plusIvEEE10Policy1000EN6thrust24THRUST_300001_SM_1000_NS10device_ptrIiEESF_NS0_13ScanTileStateIiLb1EEES9_NS1_10InputValueIiPiEEjiLb0EiEEvT0_T1_T2_iT3_T4_T5__param_3,
	.param .align 1 .b8 _ZN3cub18CUB_300001_SM_10006detail4scan16DeviceScanKernelINS2_10policy_hubIiiijN4cuda3std3__44plusIvEEE10Policy1000EN6thrust24THRUST_300001_SM_1000_NS10device_ptrIiEESF_NS0_13ScanTileStateIiLb1EEES9_NS1_10InputValueIiPiEEjiLb0EiEEvT0_T1_T2_iT3_T4_T5__param_4[1],
	.param .align 8 .b8 _ZN3cub18CUB_300001_SM_10006detail4scan16DeviceScanKernelINS2_10policy_hubIiiijN4cuda3std3__44plusIvEEE10Policy1000EN6thrust24THRUST_300001_SM_1000_NS10device_ptrIiEESF_NS0_13ScanTileStateIiLb1EEES9_NS1_10InputValueIiPiEEjiLb0EiEEvT0_T1_T2_iT3_T4_T5__param_5[16],
	.param .u32 _ZN3cub18CUB_300001_SM_10006detail4scan16DeviceScanKernelINS2_10policy_hubIiiijN4cuda3std3__44plusIvEEE10Policy1000EN6thrust24THRUST_300001_SM_1000_NS10device_ptrIiEESF_NS0_13ScanTileStateIiLb1EEES9_NS1_10InputValueIiPiEEjiLb0EiEEvT0_T1_T2_iT3_T4_T5__param_6
)
.maxntid 384
{
	.reg .pred 	%p<160>;
	.reg .b16 	%rs<3>;
	.reg .b32 	%r<1050>;
	.reg .b64 	%rd<58>;
	// demoted variable
	.shared .align 16 .b8 _ZZN3cub18CUB_300001_SM_10006detail4scan16DeviceScanKernelINS2_10policy_hubIiiijN4cuda3std3__44plusIvEEE10Policy1000EN6thrust24THRUST_300001_SM_1000_NS10device_ptrIiEESF_NS0_13ScanTileStateIiLb1EEES9_NS1_10InputValueIiPiEEjiLb0EiEEvT0_T1_T2_iT3_T4_T5_E12temp_storage[33808];
	ld.param.u32 	%r239, [_ZN3cub18CUB_300001_SM_10006detail4scan16DeviceScanKernelINS2_10policy_hubIiiijN4cuda3std3__44plusIvEEE10Policy1000EN6thrust24THRUST_300001_SM_1000_NS10device_ptrIiEESF_NS0_13ScanTileStateIiLb1EEES9_NS1_10InputValueIiPiEEjiLb0EiEEvT0_T1_T2_iT3_T4_T5__param_5];
	bfe.u32 	%r240, %r239, 0, 8;
	cvt.u16.u32 	%rs1, %r240;
	and.b16  	%rs2, %rs1, 255;
	ld.param.u64 	%rd16, [_ZN3cub18CUB_300001_SM_10006detail4scan16DeviceScanKernelINS2_10policy_hubIiiijN4cuda3std3__44plusIvEEE10Policy1000EN6thrust24THRUST_300001_SM_1000_NS10device_ptrIiEESF_NS0_13ScanTileStateIiLb1EEES9_NS1_10InputValueIiPiEEjiLb0EiEEvT0_T1_T2_iT3_T4_T5__param_2];
	ld.param.u64 	%rd15, [_ZN3cub18CUB_300001_SM_10006detail4scan16DeviceScanKernelINS2_10policy_hubIiiijN4cuda3std3__44plusIvEEE10Policy1000EN6thrust24THRUST_300001_SM_1000_NS10device_ptrIiEESF_NS0_13ScanTileStateIiLb1EEES9_NS1_10InputValueIiPiEEjiLb0EiEEvT0_T1_T2_iT3_T4_T5__param_1];
	ld.param.u64 	%rd14, [_ZN3cub18CUB_300001_SM_10006detail4scan16DeviceScanKernelINS2_10policy_hubIiiijN4cuda3std3__44plusIvEEE10Policy1000EN6thrust24THRUST_300001_SM_1000_NS10device_ptrIiEESF_NS0_13ScanTileStateIiLb1EEES9_NS1_10InputValueIiPiEEjiLb0EiEEvT0_T1_T2_iT3_T4_T5__param_0];
	ld.param.u64 	%rd1, [_ZN3cub18CUB_300001_SM_10006detail4scan16DeviceScanKernelINS2_10policy_hubIiiijN4cuda3std3__44plusIvEEE10Policy1000EN6thrust24THRUST_300001_SM_1000_NS10device_ptrIiEESF_NS0_13ScanTileStateIiLb1EEES9_NS1_10InputValueIiPiEEjiLb0EiEEvT0_T1_T2_iT3_T4_T5__param_5+8];
	ld.param.u32 	%r238, [_ZN3cub18CUB_300001_SM_10006detail4scan16DeviceScanKernelINS2_10policy_hubIiiijN4cuda3std3__44plusIvEEE10Policy1000EN6thrust24THRUST_300001_SM_1000_NS10device_ptrIiEESF_NS0_13ScanTileStateIiLb1EEES9_NS1_10InputValueIiPiEEjiLb0EiEEvT0_T1_T2_iT3_T4_T5__param_6];
	setp.eq.s16 	%p1, %rs2, 0;
	@%p1 bra 	$L__BB6_2;
	cvta.to.global.u64 	%rd17, %rd1;
	ld.global.u32 	%r997, [%rd17];
	bra.uni 	$L__BB6_3;
$L__BB6_2:
	cvt.u32.u64 	%r997, %rd1;
$L__BB6_3:
	ld.param.u32 	%r995, [_ZN3cub18CUB_300001_SM_10006detail4scan16DeviceScanKernelINS2_10policy_hubIiiijN4cuda3std3__44plusIvEEE10Policy1000EN6thrust24THRUST_300001_SM_1000_NS10device_ptrIiEESF_NS0_13ScanTileStateIiLb1EEES9_NS1_10InputValueIiPiEEjiLb0EiEEvT0_T1_T2_iT3_T4_T5__param_3];
	cvta.to.global.u64 	%rd3, %rd14;
	cvta.to.global.u64 	%rd4, %rd15;
	mov.u32 	%r241, %ctaid.x;
	add.s32 	%r998, %r995, %r241;
	mul.lo.s32 	%r5, %r998, 8448;
	sub.s32 	%r6, %r238, %r5;
	setp.lt.u32 	%p2, %r6, 8449;
	@%p2 bra 	$L__BB6_29;
	cvt.u64.u32 	%rd40, %r5;
	mov.u32 	%r7, %tid.x;
	and.b32  	%r640, %r7, 31;
	and.b32  	%r641, %r7, 992;
	mul.lo.s32 	%r642, %r641, 22;
	or.b32  	%r643, %r642, %r640;
	cvt.u64.u32 	%rd41, %r643;
	add.s64 	%rd5, %rd41, %rd40;
	shl.b64 	%rd42, %rd5, 2;
	add.s64 	%rd43, %rd3, %rd42;
	ld.global.u32 	%r644, [%rd43];
	ld.global.u32 	%r645, [%rd43+128];
	ld.global.u32 	%r646, [%rd43+256];
	ld.global.u32 	%r647, [%rd43+384];
	ld.global.u32 	%r648, [%rd43+512];
	ld.global.u32 	%r649, [%rd43+640];
	ld.global.u32 	%r650, [%rd43+768];
	ld.global.u32 	%r651, [%rd43+896];
	ld.global.u32 	%r652, [%rd43+1024];
	ld.global.u32 	%r653, [%rd43+1152];
	ld.global.u32 	%r654, [%rd43+1280];
	ld.global.u32 	%r655, [%rd43+1408];
	ld.global.u32 	%r656, [%rd43+1536];
	ld.global.u32 	%r657, [%rd43+1664];
	ld.global.u32 	%r658, [%rd43+1792];
	ld.global.u32 	%r659, [%rd43+1920];
	ld.global.u32 	%r660, [%rd43+2048];
	ld.global.u32 	%r661, [%rd43+2176];
	ld.global.u32 	%r662, [%rd43+2304];
	ld.global.u32 	%r663, [%rd43+2432];
	ld.global.u32 	%r664, [%rd43+2560];
	ld.global.u32 	%r665, [%rd43+2688];
	// begin inline asm
	mov.u32 %r639, %laneid;
	// end inline asm
	shr.u32 	%r9, %r7, 5;
	mad.lo.s32 	%r666, %r9, 704, %r639;
	shl.b32 	%r667, %r666, 2;
	mov.u32 	%r668, _ZZN3cub18CUB_300001_SM_10006detail4scan16DeviceScanKernelINS2_10policy_hubIiiijN4cuda3std3__44plusIvEEE10Policy1000EN6thrust24THRUST_300001_SM_1000_NS10device_ptrIiEESF_NS0_13ScanTileStateIiLb1EEES9_NS1_10InputValueIiPiEEjiLb0EiEEvT0_T1_T2_iT3_T4_T5_E12temp_storage;
	add.s32 	%r10, %r668, %r667;
	st.shared.u32 	[%r10], %r644;
	st.shared.u32 	[%r10+128], %r645;
	st.shared.u32 	[%r10+256], %r646;
	st.shared.u32 	[%r10+384], %r647;
	st.shared.u32 	[%r10+512], %r648;
	st.shared.u32 	[%r10+640], %r649;
	st.shared.u32 	[%r10+768], %r650;
	st.shared.u32 	[%r10+896], %r651;
	st.shared.u32 	[%r10+1024], %r652;
	st.shared.u32 	[%r10+1152], %r653;
	st.shared.u32 	[%r10+1280], %r654;
	st.shared.u32 	[%r10+1408], %r655;
	st.shared.u32 	[%r10+1536], %r656;
	st.shared.u32 	[%r10+1664], %r657;
	st.shared.u32 	[%r10+1792], %r658;
	st.shared.u32 	[%r10+1920], %r659;
	st.shared.u32 	[%r10+2048], %r660;
	st.shared.u32 	[%r10+2176], %r661;
	st.shared.u32 	[%r10+2304], %r662;
	st.shared.u32 	[%r10+2432], %r663;
	st.shared.u32 	[%r10+2560], %r664;
	st.shared.u32 	[%r10+2688], %r665;
	bar.warp.sync 	-1;
	mad.lo.s32 	%r11, %r639, 84, %r10;
	ld.shared.v2.u32 	{%r12, %r13}, [%r11];
	ld.shared.v2.u32 	{%r14, %r15}, [%r11+8];
	ld.shared.v2.u32 	{%r16, %r17}, [%r11+16];
	ld.shared.v2.u32 	{%r18, %r19}, [%r11+24];
	ld.shared.v2.u32 	{%r20, %r21}, [%r11+32];
	ld.shared.v2.u32 	{%r22, %r23}, [%r11+40];
	ld.shared.v2.u32 	{%r24, %r25}, [%r11+48];
	ld.shared.v2.u32 	{%r26, %r27}, [%r11+56];
	ld.shared.v2.u32 	{%r28, %r29}, [%r11+64];
	ld.shared.v2.u32 	{%r30, %r31}, [%r11+72];
	ld.shared.v2.u32 	{%r32, %r33}, [%r11+80];
	bar.sync 	0;
	setp.ne.s32 	%p104, %r998, 0;
	@%p104 bra 	$L__BB6_9;
	add.s32 	%r890, %r13, %r12;
	add.s32 	%r891, %r14, %r890;
	add.s32 	%r892, %r15, %r891;
	add.s32 	%r893, %r16, %r892;
	add.s32 	%r894, %r17, %r893;
	add.s32 	%r895, %r18, %r894;
	add.s32 	%r896, %r19, %r895;
	add.s32 	%r897, %r20, %r896;
	add.s32 	%r898, %r21, %r897;
	add.s32 	%r899, %r22, %r898;
	add.s32 	%r900, %r23, %r899;
	add.s32 	%r901, %r24, %r900;
	add.s32 	%r902, %r25, %r901;
	add.s32 	%r903, %r26, %r902;
	add.s32 	%r904, %r27, %r903;
	add.s32 	%r905, %r28, %r904;
	add.s32 	%r906, %r29, %r905;
	add.s32 	%r907, %r30, %r906;
	add.s32 	%r908, %r31, %r907;
	add.s32 	%r909, %r32, %r908;
	add.s32 	%r864, %r33, %r909;
	mov.b32 	%r862, 1;
	mov.b32 	%r887, 0;
	mov.b32 	%r889, -1;
	// begin inline asm
	{  .reg .s32 r0;  .reg .pred p;  shfl.sync.up.b32 r0|p, %r864, %r862, %r887, %r889;  @p add.s32 r0, r0, %r864;  mov.s32 %r860, r0;}
	// end inline asm
	mov.b32 	%r868, 2;
	// begin inline asm
	{  .reg .s32 r0;  .reg .pred p;  shfl.sync.up.b32 r0|p, %r860, %r868, %r887, %r889;  @p add.s32 r0, r0, %r860;  mov.s32 %r866, r0;}
	// end inline asm
	mov.b32 	%r874, 4;
	// begin inline asm
	{  .reg .s32 r0;  .reg .pred p;  shfl.sync.up.b32 r0|p, %r866, %r874, %r887, %r889;  @p add.s32 r0, r0, %r866;  mov.s32 %r872, r0;}
	// end inline asm
	mov.b32 	%r880, 8;
	// begin inline asm
	{  .reg .s32 r0;  .reg .pred p;  shfl.sync.up.b32 r0|p, %r872, %r880, %r887, %r889;  @p add.s32 r0, r0, %r872;  mov.s32 %r878, r0;}
	// end inline asm
	mov.b32 	%r886, 16;
	// begin inline asm
	{  .reg .s32 r0;  .reg .pred p;  shfl.sync.up.b32 r0|p, %r878, %r886, %r887, %r889;  @p add.s32 r0, r0, %r878;  mov.s32 %r884, r0;}
	// end inline asm
	setp.ne.s32 	%p146, %r639, 31;
	@%p146 bra 	$L__BB6_7;
	shl.b32 	%r910, %r9, 2;
	add.s32 	%r912, %r668, %r910;
	st.shared.u32 	[%r912+16], %r884;
$L__BB6_7:
	bar.sync 	0;
	ld.shared.v4.u32 	{%r913, %r914, %r915, %r916}, [_ZZN3cub18CUB_300001_SM_10006detail4scan16DeviceScanKernelINS2_10policy_hubIiiijN4cuda3std3__44plusIvEEE10Policy1000EN6thrust24THRUST_300001_SM_1000_NS10device_ptrIiEESF_NS0_13ScanTileStateIiLb1EEES9_NS1_10InputValueIiPiEEjiLb0EiEEvT0_T1_T2_iT3_T4_T5_E12temp_storage+16];
	add.s32 	%r917, %r914, %r913;
	setp.eq.s32 	%p147, %r9, 2;
	selp.b32 	%r918, %r917, %r913, %p147;
	add.s32 	%r919, %r917, %r915;
	setp.eq.s32 	%p148, %r9, 3;
	selp.b32 	%r920, %r919, %r918, %p148;
	add.s32 	%r921, %r919, %r916;
	setp.eq.s32 	%p149, %r9, 4;
	selp.b32 	%r922, %r921, %r920, %p149;
	ld.shared.v4.u32 	{%r923, %r924, %r925, %r926}, [_ZZN3cub18CUB_300001_SM_10006detail4scan16DeviceScanKernelINS2_10policy_hubIiiijN4cuda3std3__44plusIvEEE10Policy1000EN6thrust24THRUST_300001_SM_1000_NS10device_ptrIiEESF_NS0_13ScanTileStateIiLb1EEES9_NS1_10InputValueIiPiEEjiLb0EiEEvT0_T1_T2_iT3_T4_T5_E12temp_storage+32];
	add.s32 	%r927, %r921, %r923;
	setp.eq.s32 	%p150, %r9, 5;
	selp.b32 	%r928, %r927, %r922, %p150;
	add.s32 	%r929, %r927, %r924;
	setp.eq.s32 	%p151, %r9, 6;
	selp.b32 	%r930, %r929, %r928, %p151;
	add.s32 	%r931, %r929, %r925;
	setp.eq.s32 	%p152, %r9, 7;
	selp.b32 	%r932, %r931, %r930, %p152;
	add.s32 	%r933, %r931, %r926;
	setp.eq.s32 	%p153, %r9, 8;
	selp.b32 	%r934, %r933, %r932, %p153;
	ld.shared.v4.u32 	{%r935, %r936, %r937, %r938}, [_ZZN3cub18CUB_300001_SM_10006detail4scan16DeviceScanKernelINS2_10policy_hubIiiijN4cuda3std3__44plusIvEEE10Policy1000EN6thrust24THRUST_300001_SM_1000_NS10device_ptrIiEESF_NS0_13ScanTileStateIiLb1EEES9_NS1_10InputValueIiPiEEjiLb0EiEEvT0_T1_T2_iT3_T4_T5_E12temp_storage+48];
	add.s32 	%r939, %r933, %r935;
	setp.eq.s32 	%p154, %r9, 9;
	selp.b32 	%r940, %r939, %r934, %p154;
	add.s32 	%r941, %r939, %r936;
	setp.eq.s32 	%p155, %r9, 10;
	selp.b32 	%r942, %r941, %r940, %p155;
	add.s32 	%r943, %r941, %r937;
	setp.eq.s32 	%p156, %r9, 11;
	selp.b32 	%r944, %r943, %r942, %p156;
	setp.lt.u32 	%p157, %r7, 32;
	selp.b32 	%r945, 0, %r944, %p157;
	setp.eq.s32 	%p158, %r639, 0;
	sub.s32 	%r946, %r884, %r864;
	selp.b32 	%r947, 0, %r946, %p158;
	add.s32 	%r948, %r947, %r997;
	add.s32 	%r1012, %r948, %r945;
	add.s32 	%r949, %r938, %r997;
	add.s32 	%r37, %r949, %r943;
	setp.ne.s32 	%p159, %r7, 0;
	@%p159 bra 	$L__BB6_28;
	add.s64 	%rd55, %rd16, 256;
	mov.b32 	%r950, 101;
	// begin inline asm
	st.relaxed.gpu.v2.u32 [%rd55], {%r950, %r37};
	// end inline asm
	bra.uni 	$L__BB6_28;
$L__BB6_9:
	add.s32 	%r699, %r13, %r12;
	add.s32 	%r700, %r14, %r699;
	add.s32 	%r701, %r15, %r700;
	add.s32 	%r702, %r16, %r701;
	add.s32 	%r703, %r17, %r702;
	add.s32 	%r704, %r18, %r703;
	add.s32 	%r705, %r19, %r704;
	add.s32 	%r706, %r20, %r705;
	add.s32 	%r707, %r21, %r706;
	add.s32 	%r708, %r22, %r707;
	add.s32 	%r709, %r23, %r708;
	add.s32 	%r710, %r24, %r709;
	add.s32 	%r711, %r25, %r710;
	add.s32 	%r712, %r26, %r711;
	add.s32 	%r713, %r27, %r712;
	add.s32 	%r714, %r28, %r713;
	add.s32 	%r715, %r29, %r714;
	add.s32 	%r716, %r30, %r715;
	add.s32 	%r717, %r31, %r716;
	add.s32 	%r718, %r32, %r717;
	add.s32 	%r673, %r33, %r718;
	mov.b32 	%r671, 1;
	mov.b32 	%r696, 0;
	mov.b32 	%r698, -1;
	// begin inline asm
	{  .reg .s32 r0;  .reg .pred p;  shfl.sync.up.b32 r0|p, %r673, %r671, %r696, %r698;  @p add.s32 r0, r0, %r673;  mov.s32 %r669, r0;}
	// end inline asm
	mov.b32 	%r677, 2;
	// begin inline asm
	{  .reg .s32 r0;  .reg .pred p;  shfl.sync.up.b32 r0|p, %r669, %r677, %r696, %r698;  @p add.s32 r0, r0, %r669;  mov.s32 %r675, r0;}
	// end inline asm
	mov.b32 	%r683, 4;
	// begin inline asm
	{  .reg .s32 r0;  .reg .pred p;  shfl.sync.up.b32 r0|p, %r675, %r683, %r696, %r698;  @p add.s32 r0, r0, %r675;  mov.s32 %r681, r0;}
	// end inline asm
	mov.b32 	%r689, 8;
	// begin inline asm
	{  .reg .s32 r0;  .reg .pred p;  shfl.sync.up.b32 r0|p, %r681, %r689, %r696, %r698;  @p add.s32 r0, r0, %r681;  mov.s32 %r687, r0;}
	// end inline asm
	mov.b32 	%r695, 16;
	// begin inline asm
	{  .reg .s32 r0;  .reg .pred p;  shfl.sync.up.b32 r0|p, %r687, %r695, %r696, %r698;  @p add.s32 r0, r0, %r687;  mov.s32 %r693, r0;}
	// end inline asm
	setp.ne.s32 	%p105, %r639, 31;
	@%p105 bra 	$L__BB6_11;
	shl.b32 	%r719, %r9, 2;
	add.s32 	%r721, %r668, %r719;
	st.shared.u32 	[%r721+16], %r693;
$L__BB6_11:
	sub.s32 	%r722, %r693, %r673;
	bar.sync 	0;
	ld.shared.v4.u32 	{%r723, %r724, %r725, %r726}, [_ZZN3cub18CUB_300001_SM_10006detail4scan16DeviceScanKernelINS2_10policy_hubIiiijN4cuda3std3__44plusIvEEE10Policy1000EN6thrust24THRUST_300001_SM_1000_NS10device_ptrIiEESF_NS0_13ScanTileStateIiLb1EEES9_NS1_10InputValueIiPiEEjiLb0EiEEvT0_T1_T2_iT3_T4_T5_E12temp_storage+16];
	add.s32 	%r727, %r724, %r723;
	setp.eq.s32 	%p106, %r9, 2;
	selp.b32 	%r728, %r727, %r723, %p106;
	add.s32 	%r729, %r727, %r725;
	setp.eq.s32 	%p107, %r9, 3;
	selp.b32 	%r730, %r729, %r728, %p107;
	add.s32 	%r731, %r729, %r726;
	setp.eq.s32 	%p108, %r9, 4;
	selp.b32 	%r732, %r731, %r730, %p108;
	ld.shared.v4.u32 	{%r733, %r734, %r735, %r736}, [_ZZN3cub18CUB_300001_SM_10006detail4scan16DeviceScanKernelINS2_10policy_hubIiiijN4cuda3std3__44plusIvEEE10Policy1000EN6thrust24THRUST_300001_SM_1000_NS10device_ptrIiEESF_NS0_13ScanTileStateIiLb1EEES9_NS1_10InputValueIiPiEEjiLb0EiEEvT0_T1_T2_iT3_T4_T5_E12temp_storage+32];
	add.s32 	%r737, %r731, %r733;
	setp.eq.s32 	%p109, %r9, 5;
	selp.b32 	%r738, %r737, %r732, %p109;
	add.s32 	%r739, %r737, %r734;
	setp.eq.s32 	%p110, %r9, 6;
	selp.b32 	%r740, %r739, %r738, %p110;
	add.s32 	%r741, %r739, %r735;
	setp.eq.s32 	%p111, %r9, 7;
	selp.b32 	%r742, %r741, %r740, %p111;
	add.s32 	%r743, %r741, %r736;
	setp.eq.s32 	%p112, %r9, 8;
	selp.b32 	%r744, %r743, %r742, %p112;
	ld.shared.v4.u32 	{%r745, %r746, %r747, %r748}, [_ZZN3cub18CUB_300001_SM_10006detail4scan16DeviceScanKernelINS2_10policy_hubIiiijN4cuda3std3__44plusIvEEE10Policy1000EN6thrust24THRUST_300001_SM_1000_NS10device_ptrIiEESF_NS0_13ScanTileStateIiLb1EEES9_NS1_10InputValueIiPiEEjiLb0EiEEvT0_T1_T2_iT3_T4_T5_E12temp_storage+48];
	add.s32 	%r749, %r743, %r745;
	setp.eq.s32 	%p113, %r9, 9;
	selp.b32 	%r750, %r749, %r744, %p113;
	add.s32 	%r751, %r749, %r746;
	setp.eq.s32 	%p114, %r9, 10;
	selp.b32 	%r752, %r751, %r750, %p114;
	add.s32 	%r753, %r751, %r747;
	setp.eq.s32 	%p115, %r9, 11;
	selp.b32 	%r754, %r753, %r752, %p115;
	add.s32 	%r40, %r753, %r748;
	setp.gt.u32 	%p116, %r7, 31;
	setp.lt.u32 	%p117, %r7, 32;
	setp.eq.s32 	%p118, %r639, 0;
	selp.b32 	%r755, 0, %r722, %p118;
	add.s32 	%r1011, %r754, %r755;
	selp.b32 	%r42, %r722, %r1011, %p117;
	@%p116 bra 	$L__BB6_27;
	setp.ne.s32 	%p119, %r7, 0;
	mul.wide.s32 	%rd44, %r998, 8;
	add.s64 	%rd6, %rd16, %rd44;
	@%p119 bra 	$L__BB6_14;
	st.shared.u32 	[_ZZN3cub18CUB_300001_SM_10006detail4scan16DeviceScanKernelINS2_10policy_hubIiiijN4cuda3std3__44plusIvEEE10Policy1000EN6thrust24THRUST_300001_SM_1000_NS10device_ptrIiEESF_NS0_13ScanTileStateIiLb1EEES9_NS1_10InputValueIiPiEEjiLb0EiEEvT0_T1_T2_iT3_T4_T5_E12temp_storage+12], %r40;
	add.s64 	%rd45, %rd6, 256;
	mov.b32 	%r756, 100;
	// begin inline asm
	st.relaxed.gpu.v2.u32 [%rd45], {%r756, %r40};
	// end inline asm
$L__BB6_14:
	not.b32 	%r762, %r7;
	add.s32 	%r1006, %r998, %r762;
	mov.b32 	%r758, 830;
	// begin inline asm
	nanosleep.u32 %r758;
	// end inline asm
	mul.wide.s32 	%rd47, %r1006, 8;
	add.s64 	%rd48, %rd16, %rd47;
	add.s64 	%rd46, %rd48, 256;
	// begin inline asm
	ld.relaxed.gpu.v2.u32 {%r1008, %r1000}, [%rd46];
	// end inline asm
	mov.b32 	%r1001, 952;
$L__BB6_15:
	setp.eq.s32 	%p120, %r1008, 99;
	mov.b32 	%r763, -1;
	vote.sync.any.pred 	%p121, %p120, %r763;
	not.pred 	%p122, %p121;
	@%p122 bra 	$L__BB6_17;
	mul.lo.s32 	%r858, %r998, 16807;
	and.b32  	%r998, %r858, 2147483647;
	add.s32 	%r859, %r1001, 1;
	rem.u32 	%r855, %r998, %r859;
	// begin inline asm
	nanosleep.u32 %r855;
	// end inline asm
	shr.u32 	%r1001, %r1001, 1;
	// begin inline asm
	ld.relaxed.gpu.v2.u32 {%r1008, %r1000}, [%rd46];
	// end inline asm
	bra.uni 	$L__BB6_15;
$L__BB6_17:
	setp.eq.s32 	%p123, %r1008, 101;
	mov.b32 	%r790, -1;
	vote.sync.ballot.b32 	%r792, %p123, %r790;
	// begin inline asm
	mov.u32 %r765, %lanemask_ge;
	// end inline asm
	and.b32  	%r793, %r792, %r765;
	or.b32  	%r794, %r793, -2147483648;
	add.s32 	%r795, %r794, -1;
	not.b32 	%r796, %r794;
	and.b32  	%r797, %r796, %r795;
	popc.b32 	%r769, %r797;
	mov.b32 	%r768, 1;
	// begin inline asm
	shfl.sync.down.b32 %r766, %r1000, %r768, %r769, %r790;
	// end inline asm
	setp.lt.s32 	%p125, %r639, %r769;
	selp.b32 	%r798, %r766, 0, %p125;
	add.s32 	%r772, %r798, %r1000;
	mov.b32 	%r773, 2;
	// begin inline asm
	shfl.sync.down.b32 %r771, %r772, %r773, %r769, %r790;
	// end inline asm
	add.s32 	%r57, %r639, 2;
	setp.gt.s32 	%p126, %r57, %r769;
	selp.b32 	%r799, 0, %r771, %p126;
	add.s32 	%r777, %r772, %r799;
	mov.b32 	%r778, 4;
	// begin inline asm
	shfl.sync.down.b32 %r776, %r777, %r778, %r769, %r790;
	// end inline asm
	add.s32 	%r58, %r639, 4;
	setp.gt.s32 	%p127, %r58, %r769;
	selp.b32 	%r800, 0, %r776, %p127;
	add.s32 	%r782, %r777, %r800;
	mov.b32 	%r783, 8;
	// begin inline asm
	shfl.sync.down.b32 %r781, %r782, %r783, %r769, %r790;
	// end inline asm
	add.s32 	%r59, %r639, 8;
	setp.gt.s32 	%p128, %r59, %r769;
	selp.b32 	%r801, 0, %r781, %p128;
	add.s32 	%r787, %r782, %r801;
	mov.b32 	%r788, 16;
	// begin inline asm
	shfl.sync.down.b32 %r786, %r787, %r788, %r769, %r790;
	// end inline asm
	add.s32 	%r60, %r639, 16;
	setp.gt.s32 	%p129, %r60, %r769;
	selp.b32 	%r802, 0, %r786, %p129;
	add.s32 	%r1005, %r787, %r802;
	add.s64 	%rd8, %rd16, 256;
	mov.b32 	%r1002, 952;
$L__BB6_18:
	setp.ne.s32 	%p130, %r1008, 101;
	mov.b32 	%r803, -1;
	vote.sync.all.pred 	%p131, %p130, %r803;
	not.pred 	%p132, %p131;
	@%p132 bra 	$L__BB6_23;
	shr.u32 	%r1002, %r1002, 1;
	mul.wide.s32 	%rd51, %r1006, 8;
	add.s64 	%rd52, %rd8, %rd51;
	add.s64 	%rd50, %rd52, -256;
	// begin inline asm
	ld.relaxed.gpu.v2.u32 {%r1008, %r1009}, [%rd50];
	// end inline asm
	mov.u32 	%r1010, %r1002;
$L__BB6_20:
	setp.eq.s32 	%p136, %r1008, 99;
	mov.b32 	%r811, -1;
	vote.sync.any.pred 	%p137, %p136, %r811;
	not.pred 	%p138, %p137;
	@%p138 bra 	$L__BB6_22;
	mul.lo.s32 	%r853, %r998, 16807;
	and.b32  	%r998, %r853, 2147483647;
	add.s32 	%r854, %r1010, 1;
	rem.u32 	%r850, %r998, %r854;
	// begin inline asm
	nanosleep.u32 %r850;
	// end inline asm
	shr.u32 	%r1010, %r1010, 1;
	// begin inline asm
	ld.relaxed.gpu.v2.u32 {%r1008, %r1009}, [%rd50];
	// end inline asm
	bra.uni 	$L__BB6_20;
$L__BB6_22:
	setp.eq.s32 	%p139, %r1008, 101;
	mov.b32 	%r837, -1;
	vote.sync.ballot.b32 	%r838, %p139, %r837;
	and.b32  	%r839, %r838, %r765;
	or.b32  	%r840, %r839, -2147483648;
	add.s32 	%r841, %r840, -1;
	not.b32 	%r842, %r840;
	and.b32  	%r843, %r842, %r841;
	popc.b32 	%r816, %r843;
	mov.b32 	%r815, 1;
	// begin inline asm
	shfl.sync.down.b32 %r813, %r1009, %r815, %r816, %r837;
	// end inline asm
	setp.lt.s32 	%p141, %r639, %r816;
	selp.b32 	%r844, %r813, 0, %p141;
	add.s32 	%r819, %r844, %r1009;
	mov.b32 	%r820, 2;
	// begin inline asm
	shfl.sync.down.b32 %r818, %r819, %r820, %r816, %r837;
	// end inline asm
	setp.gt.s32 	%p142, %r57, %r816;
	selp.b32 	%r845, 0, %r818, %p142;
	add.s32 	%r824, %r819, %r845;
	mov.b32 	%r825, 4;
	// begin inline asm
	shfl.sync.down.b32 %r823, %r824, %r825, %r816, %r837;
	// end inline asm
	setp.gt.s32 	%p143, %r58, %r816;
	selp.b32 	%r846, 0, %r823, %p143;
	add.s32 	%r829, %r824, %r846;
	mov.b32 	%r830, 8;
	// begin inline asm
	shfl.sync.down.b32 %r828, %r829, %r830, %r816, %r837;
	// end inline asm
	setp.gt.s32 	%p144, %r59, %r816;
	selp.b32 	%r847, 0, %r828, %p144;
	add.s32 	%r834, %r829, %r847;
	mov.b32 	%r835, 16;
	// begin inline asm
	shfl.sync.down.b32 %r833, %r834, %r835, %r816, %r837;
	// end inline asm
	setp.gt.s32 	%p145, %r60, %r816;
	selp.b32 	%r848, 0, %r833, %p145;
	add.s32 	%r849, %r848, %r1005;
	add.s32 	%r1005, %r849, %r834;
	add.s32 	%r1006, %r1006, -32;
	bra.uni 	$L__BB6_18;
$L__BB6_23:
	@%p119 bra 	$L__BB6_25;
	add.s32 	%r806, %r1005, %r40;
	add.s64 	%rd49, %rd6, 256;
	mov.b32 	%r805, 101;
	// begin inline asm
	st.relaxed.gpu.v2.u32 [%rd49], {%r805, %r806};
	// end inline asm
	st.shared.u32 	[_ZZN3cub18CUB_300001_SM_10006detail4scan16DeviceScanKernelINS2_10policy_hubIiiijN4cuda3std3__44plusIvEEE10Policy1000EN6thrust24THRUST_300001_SM_1000_NS10device_ptrIiEESF_NS0_13ScanTileStateIiLb1EEES9_NS1_10InputValueIiPiEEjiLb0EiEEvT0_T1_T2_iT3_T4_T5_E12temp_storage+4], %r1005;
	st.shared.u32 	[_ZZN3cub18CUB_300001_SM_10006detail4scan16DeviceScanKernelINS2_10policy_hubIiiijN4cuda3std3__44plusIvEEE10Policy1000EN6thrust24THRUST_300001_SM_1000_NS10device_ptrIiEESF_NS0_13ScanTileStateIiLb1EEES9_NS1_10InputValueIiPiEEjiLb0EiEEvT0_T1_T2_iT3_T4_T5_E12temp_storage+8], %r806;
$L__BB6_25:
	setp.ne.s32 	%p134, %r639, 0;
	mov.u32 	%r1011, %r42;
	@%p134 bra 	$L__BB6_27;
	st.shared.u32 	[_ZZN3cub18CUB_300001_SM_10006detail4scan16DeviceScanKernelINS2_10policy_hubIiiijN4cuda3std3__44plusIvEEE10Policy1000EN6thrust24THRUST_300001_SM_1000_NS10device_ptrIiEESF_NS0_13ScanTileStateIiLb1EEES9_NS1_10InputValueIiPiEEjiLb0EiEEvT0_T1_T2_iT3_T4_T5_E12temp_storage+76], %r1005;
	mov.u32 	%r1011, %r1005;
$L__BB6_27:
	bar.sync 	0;
	setp.eq.s32 	%p135, %r7, 0;
	ld.shared.u32 	%r807, [_ZZN3cub18CUB_300001_SM_10006detail4scan16DeviceScanKernelINS2_10policy_hubIiiijN4cuda3std3__44plusIvEEE10Policy1000EN6thrust24THRUST_300001_SM_1000_NS10device_ptrIiEESF_NS0_13ScanTileStateIiLb1EEES9_NS1_10InputValueIiPiEEjiLb0EiEEvT0_T1_T2_iT3_T4_T5_E12temp_storage+76];
	selp.b32 	%r808, 0, %r807, %p135;
	add.s32 	%r1012, %r808, %r1011;
$L__BB6_28:
	add.s32 	%r952, %r1012, %r12;
	add.s32 	%r953, %r13, %r952;
	add.s32 	%r954, %r14, %r953;
	add.s32 	%r955, %r15, %r954;
	add.s32 	%r956, %r16, %r955;
	add.s32 	%r957, %r17, %r956;
	add.s32 	%r958, %r18, %r957;
	add.s32 	%r959, %r19, %r958;
	add.s32 	%r960, %r20, %r959;
	add.s32 	%r961, %r21, %r960;
	add.s32 	%r962, %r22, %r961;
	add.s32 	%r963, %r23, %r962;
	add.s32 	%r964, %r24, %r963;
	add.s32 	%r965, %r25, %r964;
	add.s32 	%r966, %r26, %r965;
	add.s32 	%r967, %r27, %r966;
	add.s32 	%r968, %r28, %r967;
	add.s32 	%r969, %r29, %r968;
	add.s32 	%r970, %r30, %r969;
	add.s32 	%r971, %r31, %r970;
	add.s32 	%r972, %r32, %r971;
	bar.sync 	0;
	st.shared.v2.u32 	[%r11], {%r1012, %r952};
	st.shared.v2.u32 	[%r11+8], {%r953, %r954};
	st.shared.v2.u32 	[%r11+16], {%r955, %r956};
	st.shared.v2.u32 	[%r11+24], {%r957, %r958};
	st.shared.v2.u32 	[%r11+32], {%r959, %r960};
	st.shared.v2.u32 	[%r11+40], {%r961, %r962};
	st.shared.v2.u32 	[%r11+48], {%r963, %r964};
	st.shared.v2.u32 	[%r11+56], {%r965, %r966};
	st.shared.v2.u32 	[%r11+64], {%r967, %r968};
	st.shared.v2.u32 	[%r11+72], {%r969, %r970};
	st.shared.v2.u32 	[%r11+80], {%r971, %r972};
	bar.warp.sync 	-1;
	ld.shared.u32 	%r973, [%r10];
	ld.shared.u32 	%r974, [%r10+128];
	ld.shared.u32 	%r975, [%r10+256];
	ld.shared.u32 	%r976, [%r10+384];
	ld.shared.u32 	%r977, [%r10+512];
	ld.shared.u32 	%r978, [%r10+640];
	ld.shared.u32 	%r979, [%r10+768];
	ld.shared.u32 	%r980, [%r10+896];
	ld.shared.u32 	%r981, [%r10+1024];
	ld.shared.u32 	%r982, [%r10+1152];
	ld.shared.u32 	%r983, [%r10+1280];
	ld.shared.u32 	%r984, [%r10+1408];
	ld.shared.u32 	%r985, [%r10+1536];
	ld.shared.u32 	%r986, [%r10+1664];
	ld.shared.u32 	%r987, [%r10+1792];
	ld.shared.u32 	%r988, [%r10+1920];
	ld.shared.u32 	%r989, [%r10+2048];
	ld.shared.u32 	%r990, [%r10+2176];
	ld.shared.u32 	%r991, [%r10+2304];
	ld.shared.u32 	%r992, [%r10+2432];
	ld.shared.u32 	%r993, [%r10+2560];
	ld.shared.u32 	%r994, [%r10+2688];
	add.s64 	%rd57, %rd4, %rd42;
	st.global.u32 	[%rd57], %r973;
	st.global.u32 	[%rd57+128], %r974;
	st.global.u32 	[%rd57+256], %r975;
	st.global.u32 	[%rd57+384], %r976;
	st.global.u32 	[%rd57+512], %r977;
	st.global.u32 	[%rd57+640], %r978;
	st.global.u32 	[%rd57+768], %r979;
	st.global.u32 	[%rd57+896], %r980;
	st.global.u32 	[%rd57+1024], %r981;
	st.global.u32 	[%rd57+1152], %r982;
	st.global.u32 	[%rd57+1280], %r983;
	st.global.u32 	[%rd57+1408], %r984;
	st.global.u32 	[%rd57+1536], %r985;
	st.global.u32 	[%rd57+1664], %r986;
	st.global.u32 	[%rd57+1792], %r987;
	st.global.u32 	[%rd57+1920], %r988;
	st.global.u32 	[%rd57+2048], %r989;
	st.global.u32 	[%rd57+2176], %r990;
	st.global.u32 	[%rd57+2304], %r991;
	st.global.u32 	[%rd57+2432], %r992;
	st.global.u32 	[%rd57+2560], %r993;
	st.global.u32 	[%rd57+2688], %r994;
	bra.uni 	$L__BB6_143;
$L__BB6_29:
	setp.eq.s32 	%p3, %r6, 0;
	@%p3 bra 	$L__BB6_143;
	mul.wide.u32 	%rd18, %r5, 4;
	add.s64 	%rd19, %rd3, %rd18;
	mov.u32 	%r85, %tid.x;
	ld.global.u32 	%r1034, [%rd19];
	and.b32  	%r242, %r85, 31;
	and.b32  	%r243, %r85, 992;
	mul.lo.s32 	%r244, %r243, 22;
	or.b32  	%r87, %r244, %r242;
	setp.ge.u32 	%p4, %r87, %r6;
	shl.b32 	%r245, %r87, 2;
	cvt.u64.u32 	%rd20, %r245;
	add.s64 	%rd10, %rd19, %rd20;
	mov.u32 	%r1013, %r1034;
	@%p4 bra 	$L__BB6_32;
	ld.global.u32 	%r1013, [%rd10];
$L__BB6_32:
	add.s32 	%r90, %r87, 32;
	setp.ge.u32 	%p5, %r90, %r6;
	mov.u32 	%r1014, %r1034;
	@%p5 bra 	$L__BB6_34;
	ld.global.u32 	%r1014, [%rd10+128];
$L__BB6_34:
	add.s32 	%r93, %r87, 64;
	setp.ge.u32 	%p6, %r93, %r6;
	mov.u32 	%r1015, %r1034;
	@%p6 bra 	$L__BB6_36;
	ld.global.u32 	%r1015, [%rd10+256];
$L__BB6_36:
	add.s32 	%r96, %r87, 96;
	setp.ge.u32 	%p7, %r96, %r6;
	mov.u32 	%r1016, %r1034;
	@%p7 bra 	$L__BB6_38;
	ld.global.u32 	%r1016, [%rd10+384];
$L__BB6_38:
	add.s32 	%r246, %r87, 128;
	setp.ge.u32 	%p8, %r246, %r6;
	mov.u32 	%r1017, %r1034;
	@%p8 bra 	$L__BB6_40;
	ld.global.u32 	%r1017, [%rd10+512];
$L__BB6_40:
	add.s32 	%r247, %r87, 160;
	setp.ge.u32 	%p9, %r247, %r6;
	mov.u32 	%r1018, %r1034;
	@%p9 bra 	$L__BB6_42;
	ld.global.u32 	%r1018, [%rd10+640];
$L__BB6_42:
	add.s32 	%r248, %r87, 192;
	setp.ge.u32 	%p10, %r248, %r6;
	mov.u32 	%r1019, %r1034;
	@%p10 bra 	$L__BB6_44;
	ld.global.u32 	%r1019, [%rd10+768];
$L__BB6_44:
	add.s32 	%r249, %r87, 224;
	setp.ge.u32 	%p11, %r249, %r6;
	mov.u32 	%r1020, %r1034;
	@%p11 bra 	$L__BB6_46;
	ld.global.u32 	%r1020, [%rd10+896];
$L__BB6_46:
	add.s32 	%r250, %r87, 256;
	setp.ge.u32 	%p12, %r250, %r6;
	mov.u32 	%r1021, %r1034;
	@%p12 bra 	$L__BB6_48;
	ld.global.u32 	%r1021, [%rd10+1024];
$L__BB6_48:
	add.s32 	%r251, %r87, 288;
	setp.ge.u32 	%p13, %r251, %r6;
	mov.u32 	%r1022, %r1034;
	@%p13 bra 	$L__BB6_50;
	ld.global.u32 	%r1022, [%rd10+1152];
$L__BB6_50:
	add.s32 	%r111, %r87, 320;
	setp.ge.u32 	%p14, %r111, %r6;
	mov.u32 	%r1023, %r1034;
	@%p14 bra 	$L__BB6_52;
	ld.global.u32 	%r1023, [%rd10+1280];
$L__BB6_52:
	add.s32 	%r114, %r87, 352;
	setp.ge.u32 	%p15, %r114, %r6;
	mov.u32 	%r1024, %r1034;
	@%p15 bra 	$L__BB6_54;
	ld.global.u32 	%r1024, [%rd10+1408];
$L__BB6_54:
	add.s32 	%r117, %r87, 384;
	setp.ge.u32 	%p16, %r117, %r6;
	mov.u32 	%r1025, %r1034;
	@%p16 bra 	$L__BB6_56;
	ld.global.u32 	%r1025, [%rd10+1536];
$L__BB6_56:
	add.s32 	%r120, %r87, 416;
	setp.ge.u32 	%p17, %r120, %r6;
	mov.u32 	%r1026, %r1034;
	@%p17 bra 	$L__BB6_58;
	ld.global.u32 	%r1026, [%rd10+1664];
$L__BB6_58:
	add.s32 	%r252, %r87, 448;
	setp.ge.u32 	%p18, %r252, %r6;
	mov.u32 	%r1027, %r1034;
	@%p18 bra 	$L__BB6_60;
	ld.global.u32 	%r1027, [%rd10+1792];
$L__BB6_60:
	add.s32 	%r253, %r87, 480;
	setp.ge.u32 	%p19, %r253, %r6;
	mov.u32 	%r1028, %r1034;
	@%p19 bra 	$L__BB6_62;
	ld.global.u32 	%r1028, [%rd10+1920];
$L__BB6_62:
	add.s32 	%r254, %r87, 512;
	setp.ge.u32 	%p20, %r254, %r6;
	mov.u32 	%r1029, %r1034;
	@%p20 bra 	$L__BB6_64;
	ld.global.u32 	%r1029, [%rd10+2048];
$L__BB6_64:
	add.s32 	%r129, %r87, 544;
	setp.ge.u32 	%p21, %r129, %r6;
	mov.u32 	%r1030, %r1034;
	@%p21 bra 	$L__BB6_66;
	ld.global.u32 	%r1030, [%rd10+2176];
$L__BB6_66:
	add.s32 	%r132, %r87, 576;
	setp.ge.u32 	%p22, %r132, %r6;
	mov.u32 	%r1031, %r1034;
	@%p22 bra 	$L__BB6_68;
	ld.global.u32 	%r1031, [%rd10+2304];
$L__BB6_68:
	add.s32 	%r255, %r87, 608;
	setp.ge.u32 	%p23, %r255, %r6;
	mov.u32 	%r1032, %r1034;
	@%p23 bra 	$L__BB6_70;
	ld.global.u32 	%r1032, [%rd10+2432];
$L__BB6_70:
	add.s32 	%r256, %r87, 640;
	setp.ge.u32 	%p24, %r256, %r6;
	mov.u32 	%r1033, %r1034;
	@%p24 bra 	$L__BB6_72;
	ld.global.u32 	%r1033, [%rd10+2560];
$L__BB6_72:
	add.s32 	%r139, %r87, 672;
	setp.ge.u32 	%p25, %r139, %r6;
	@%p25 bra 	$L__BB6_74;
	ld.global.u32 	%r1034, [%rd10+2688];
$L__BB6_74:
	// begin inline asm
	mov.u32 %r257, %laneid;
	// end inline asm
	shr.u32 	%r143, %r85, 5;
	mad.lo.s32 	%r258, %r143, 704, %r257;
	shl.b32 	%r259, %r258, 2;
	mov.u32 	%r260, _ZZN3cub18CUB_300001_SM_10006detail4scan16DeviceScanKernelINS2_10policy_hubIiiijN4cuda3std3__44plusIvEEE10Policy1000EN6thrust24THRUST_300001_SM_1000_NS10device_ptrIiEESF_NS0_13ScanTileStateIiLb1EEES9_NS1_10InputValueIiPiEEjiLb0EiEEvT0_T1_T2_iT3_T4_T5_E12temp_storage;
	add.s32 	%r144, %r260, %r259;
	st.shared.u32 	[%r144], %r1013;
	st.shared.u32 	[%r144+128], %r1014;
	st.shared.u32 	[%r144+256], %r1015;
	st.shared.u32 	[%r144+384], %r1016;
	st.shared.u32 	[%r144+512], %r1017;
	st.shared.u32 	[%r144+640], %r1018;
	st.shared.u32 	[%r144+768], %r1019;
	st.shared.u32 	[%r144+896], %r1020;
	st.shared.u32 	[%r144+1024], %r1021;
	st.shared.u32 	[%r144+1152], %r1022;
	st.shared.u32 	[%r144+1280], %r1023;
	st.shared.u32 	[%r144+1408], %r1024;
	st.shared.u32 	[%r144+1536], %r1025;
	st.shared.u32 	[%r144+1664], %r1026;
	st.shared.u32 	[%r144+1792], %r1027;
	st.shared.u32 	[%r144+1920], %r1028;
	st.shared.u32 	[%r144+2048], %r1029;
	st.shared.u32 	[%r144+2176], %r1030;
	st.shared.u32 	[%r144+2304], %r1031;
	st.shared.u32 	[%r144+2432], %r1032;
	st.shared.u32 	[%r144+2560], %r1033;
	st.shared.u32 	[%r144+2688], %r1034;
	bar.warp.sync 	-1;
	mad.lo.s32 	%r145, %r257, 84, %r144;
	ld.shared.v2.u32 	{%r146, %r147}, [%r145];
	ld.shared.v2.u32 	{%r148, %r149}, [%r145+8];
	ld.shared.v2.u32 	{%r150, %r151}, [%r145+16];
	ld.shared.v2.u32 	{%r152, %r153}, [%r145+24];
	ld.shared.v2.u32 	{%r154, %r155}, [%r145+32];
	ld.shared.v2.u32 	{%r156, %r157}, [%r145+40];
	ld.shared.v2.u32 	{%r158, %r159}, [%r145+48];
	ld.shared.v2.u32 	{%r160, %r161}, [%r145+56];
	ld.shared.v2.u32 	{%r162, %r163}, [%r145+64];
	ld.shared.v2.u32 	{%r164, %r165}, [%r145+72];
	ld.shared.v2.u32 	{%r166, %r167}, [%r145+80];
	bar.sync 	0;
	setp.ne.s32 	%p26, %r998, 0;
	@%p26 bra 	$L__BB6_78;
	add.s32 	%r490, %r147, %r146;
	add.s32 	%r491, %r148, %r490;
	add.s32 	%r492, %r149, %r491;
	add.s32 	%r493, %r150, %r492;
	add.s32 	%r494, %r151, %r493;
	add.s32 	%r495, %r152, %r494;
	add.s32 	%r496, %r153, %r495;
	add.s32 	%r497, %r154, %r496;
	add.s32 	%r498, %r155, %r497;
	add.s32 	%r499, %r156, %r498;
	add.s32 	%r500, %r157, %r499;
	add.s32 	%r501, %r158, %r500;
	add.s32 	%r502, %r159, %r501;
	add.s32 	%r503, %r160, %r502;
	add.s32 	%r504, %r161, %r503;
	add.s32 	%r505, %r162, %r504;
	add.s32 	%r506, %r163, %r505;
	add.s32 	%r507, %r164, %r506;
	add.s32 	%r508, %r165, %r507;
	add.s32 	%r509, %r166, %r508;
	add.s32 	%r464, %r167, %r509;
	mov.b32 	%r462, 1;
	mov.b32 	%r487, 0;
	mov.b32 	%r489, -1;
	// begin inline asm
	{  .reg .s32 r0;  .reg .pred p;  shfl.sync.up.b32 r0|p, %r464, %r462, %r487, %r489;  @p add.s32 r0, r0, %r464;  mov.s32 %r460, r0;}
	// end inline asm
	mov.b32 	%r468, 2;
	// begin inline asm
	{  .reg .s32 r0;  .reg .pred p;  shfl.sync.up.b32 r0|p, %r460, %r468, %r487, %r489;  @p add.s32 r0, r0, %r460;  mov.s32 %r466, r0;}
	// end inline asm
	mov.b32 	%r474, 4;
	// begin inline asm
	{  .reg .s32 r0;  .reg .pred p;  shfl.sync.up.b32 r0|p, %r466, %r474, %r487, %r489;  @p add.s32 r0, r0, %r466;  mov.s32 %r472, r0;}
	// end inline asm
	mov.b32 	%r480, 8;
	// begin inline asm
	{  .reg .s32 r0;  .reg .pred p;  shfl.sync.up.b32 r0|p, %r472, %r480, %r487, %r489;  @p add.s32 r0, r0, %r472;  mov.s32 %r478, r0;}
	// end inline asm
	mov.b32 	%r486, 16;
	// begin inline asm
	{  .reg .s32 r0;  .reg .pred p;  shfl.sync.up.b32 r0|p, %r478, %r486, %r487, %r489;  @p add.s32 r0, r0, %r478;  mov.s32 %r484, r0;}
	// end inline asm
	setp.ne.s32 	%p68, %r257, 31;
	@%p68 bra 	$L__BB6_77;
	shl.b32 	%r510, %r143, 2;
	mov.u32 	%r511, _ZZN3cub18CUB_300001_SM_10006detail4scan16DeviceScanKernelINS2_10policy_hubIiiijN4cuda3std3__44plusIvEEE10Policy1000EN6thrust24THRUST_300001_SM_1000_NS10device_ptrIiEESF_NS0_13ScanTileStateIiLb1EEES9_NS1_10InputValueIiPiEEjiLb0EiEEvT0_T1_T2_iT3_T4_T5_E12temp_storage;
	add.s32 	%r512, %r511, %r510;
	st.shared.u32 	[%r512+16], %r484;
$L__BB6_77:
	bar.sync 	0;
	ld.shared.v4.u32 	{%r513, %r514, %r515, %r516}, [_ZZN3cub18CUB_300001_SM_10006detail4scan16DeviceScanKernelINS2_10policy_hubIiiijN4cuda3std3__44plusIvEEE10Policy1000EN6thrust24THRUST_300001_SM_1000_NS10device_ptrIiEESF_NS0_13ScanTileStateIiLb1EEES9_NS1_10InputValueIiPiEEjiLb0EiEEvT0_T1_T2_iT3_T4_T5_E12temp_storage+16];
	add.s32 	%r517, %r514, %r513;
	setp.eq.s32 	%p69, %r143, 2;
	selp.b32 	%r518, %r517, %r513, %p69;
	add.s32 	%r519, %r517, %r515;
	setp.eq.s32 	%p70, %r143, 3;
	selp.b32 	%r520, %r519, %r518, %p70;
	add.s32 	%r521, %r519, %r516;
	setp.eq.s32 	%p71, %r143, 4;
	selp.b32 	%r522, %r521, %r520, %p71;
	ld.shared.v4.u32 	{%r523, %r524, %r525, %r526}, [_ZZN3cub18CUB_300001_SM_10006detail4scan16DeviceScanKernelINS2_10policy_hubIiiijN4cuda3std3__44plusIvEEE10Policy1000EN6thrust24THRUST_300001_SM_1000_NS10device_ptrIiEESF_NS0_13ScanTileStateIiLb1EEES9_NS1_10InputValueIiPiEEjiLb0EiEEvT0_T1_T2_iT3_T4_T5_E12temp_storage+32];
	add.s32 	%r527, %r521, %r523;
	setp.eq.s32 	%p72, %r143, 5;
	selp.b32 	%r528, %r527, %r522, %p72;
	add.s32 	%r529, %r527, %r524;
	setp.eq.s32 	%p73, %r143, 6;
	selp.b32 	%r530, %r529, %r528, %p73;
	add.s32 	%r531, %r529, %r525;
	setp.eq.s32 	%p74, %r143, 7;
	selp.b32 	%r532, %r531, %r530, %p74;
	add.s32 	%r533, %r531, %r526;
	setp.eq.s32 	%p75, %r143, 8;
	selp.b32 	%r534, %r533, %r532, %p75;
	.pragma "used_bytes_mask 4095";
	ld.shared.v4.u32 	{%r535, %r536, %r537, %r538}, [_ZZN3cub18CUB_300001_SM_10006detail4scan16DeviceScanKernelINS2_10policy_hubIiiijN4cuda3std3__44plusIvEEE10Policy1000EN6thrust24THRUST_300001_SM_1000_NS10device_ptrIiEESF_NS0_13ScanTileStateIiLb1EEES9_NS1_10InputValueIiPiEEjiLb0EiEEvT0_T1_T2_iT3_T4_T5_E12temp_storage+48];
	add.s32 	%r539, %r533, %r535;
	setp.eq.s32 	%p76, %r143, 9;
	selp.b32 	%r540, %r539, %r534, %p76;
	add.s32 	%r541, %r539, %r536;
	setp.eq.s32 	%p77, %r143, 10;
	selp.b32 	%r542, %r541, %r540, %p77;
	add.s32 	%r543, %r541, %r537;
	setp.eq.s32 	%p78, %r143, 11;
	selp.b32 	%r544, %r543, %r542, %p78;
	setp.lt.u32 	%p79, %r85, 32;
	selp.b32 	%r545, 0, %r544, %p79;
	setp.eq.s32 	%p80, %r257, 0;
	sub.s32 	%r546, %r484, %r464;
	selp.b32 	%r547, 0, %r546, %p80;
	add.s32 	%r548, %r547, %r997;
	add.s32 	%r1049, %r548, %r545;
	bra.uni 	$L__BB6_97;
$L__BB6_78:
	add.s32 	%r291, %r147, %r146;
	add.s32 	%r292, %r148, %r291;
	add.s32 	%r293, %r149, %r292;
	add.s32 	%r294, %r150, %r293;
	add.s32 	%r295, %r151, %r294;
	add.s32 	%r296, %r152, %r295;
	add.s32 	%r297, %r153, %r296;
	add.s32 	%r298, %r154, %r297;
	add.s32 	%r299, %r155, %r298;
	add.s32 	%r300, %r156, %r299;
	add.s32 	%r301, %r157, %r300;
	add.s32 	%r302, %r158, %r301;
	add.s32 	%r303, %r159, %r302;
	add.s32 	%r304, %r160, %r303;
	add.s32 	%r305, %r161, %r304;
	add.s32 	%r306, %r162, %r305;
	add.s32 	%r307, %r163, %r306;
	add.s32 	%r308, %r164, %r307;
	add.s32 	%r309, %r165, %r308;
	add.s32 	%r310, %r166, %r309;
	add.s32 	%r265, %r167, %r310;
	mov.b32 	%r263, 1;
	mov.b32 	%r288, 0;
	mov.b32 	%r290, -1;
	// begin inline asm
	{  .reg .s32 r0;  .reg .pred p;  shfl.sync.up.b32 r0|p, %r265, %r263, %r288, %r290;  @p add.s32 r0, r0, %r265;  mov.s32 %r261, r0;}
	// end inline asm
	mov.b32 	%r269, 2;
	// begin inline asm
	{  .reg .s32 r0;  .reg .pred p;  shfl.sync.up.b32 r0|p, %r261, %r269, %r288, %r290;  @p add.s32 r0, r0, %r261;  mov.s32 %r267, r0;}
	// end inline asm
	mov.b32 	%r275, 4;
	// begin inline asm
	{  .reg .s32 r0;  .reg .pred p;  shfl.sync.up.b32 r0|p, %r267, %r275, %r288, %r290;  @p add.s32 r0, r0, %r267;  mov.s32 %r273, r0;}
	// end inline asm
	mov.b32 	%r281, 8;
	// begin inline asm
	{  .reg .s32 r0;  .reg .pred p;  shfl.sync.up.b32 r0|p, %r273, %r281, %r288, %r290;  @p add.s32 r0, r0, %r273;  mov.s32 %r279, r0;}
	// end inline asm
	mov.b32 	%r287, 16;
	// begin inline asm
	{  .reg .s32 r0;  .reg .pred p;  shfl.sync.up.b32 r0|p, %r279, %r287, %r288, %r290;  @p add.s32 r0, r0, %r279;  mov.s32 %r285, r0;}
	// end inline asm
	setp.ne.s32 	%p27, %r257, 31;
	@%p27 bra 	$L__BB6_80;
	shl.b32 	%r311, %r143, 2;
	mov.u32 	%r312, _ZZN3cub18CUB_300001_SM_10006detail4scan16DeviceScanKernelINS2_10policy_hubIiiijN4cuda3std3__44plusIvEEE10Policy1000EN6thrust24THRUST_300001_SM_1000_NS10device_ptrIiEESF_NS0_13ScanTileStateIiLb1EEES9_NS1_10InputValueIiPiEEjiLb0EiEEvT0_T1_T2_iT3_T4_T5_E12temp_storage;
	add.s32 	%r313, %r312, %r311;
	st.shared.u32 	[%r313+16], %r285;
$L__BB6_80:
	sub.s32 	%r314, %r285, %r265;
	bar.sync 	0;
	ld.shared.v4.u32 	{%r315, %r316, %r317, %r318}, [_ZZN3cub18CUB_300001_SM_10006detail4scan16DeviceScanKernelINS2_10policy_hubIiiijN4cuda3std3__44plusIvEEE10Policy1000EN6thrust24THRUST_300001_SM_1000_NS10device_ptrIiEESF_NS0_13ScanTileStateIiLb1EEES9_NS1_10InputValueIiPiEEjiLb0EiEEvT0_T1_T2_iT3_T4_T5_E12temp_storage+16];
	add.s32 	%r319, %r316, %r315;
	setp.eq.s32 	%p28, %r143, 2;
	selp.b32 	%r320, %r319, %r315, %p28;
	add.s32 	%r321, %r319, %r317;
	setp.eq.s32 	%p29, %r143, 3;
	selp.b32 	%r322, %r321, %r320, %p29;
	add.s32 	%r323, %r321, %r318;
	setp.eq.s32 	%p30, %r143, 4;
	selp.b32 	%r324, %r323, %r322, %p30;
	ld.shared.v4.u32 	{%r325, %r326, %r327, %r328}, [_ZZN3cub18CUB_300001_SM_10006detail4scan16DeviceScanKernelINS2_10policy_hubIiiijN4cuda3std3__44plusIvEEE10Policy1000EN6thrust24THRUST_300001_SM_1000_NS10device_ptrIiEESF_NS0_13ScanTileStateIiLb1EEES9_NS1_10InputValueIiPiEEjiLb0EiEEvT0_T1_T2_iT3_T4_T5_E12temp_storage+32];
	add.s32 	%r329, %r323, %r325;
	setp.eq.s32 	%p31, %r143, 5;
	selp.b32 	%r330, %r329, %r324, %p31;
	add.s32 	%r331, %r329, %r326;
	setp.eq.s32 	%p32, %r143, 6;
	selp.b32 	%r332, %r331, %r330, %p32;
	add.s32 	%r333, %r331, %r327;
	setp.eq.s32 	%p33, %r143, 7;
	selp.b32 	%r334, %r333, %r332, %p33;
	add.s32 	%r335, %r333, %r328;
	setp.eq.s32 	%p34, %r143, 8;
	selp.b32 	%r336, %r335, %r334, %p34;
	ld.shared.v4.u32 	{%r337, %r338, %r339, %r340}, [_ZZN3cub18CUB_300001_SM_10006detail4scan16DeviceScanKernelINS2_10policy_hubIiiijN4cuda3std3__44plusIvEEE10Policy1000EN6thrust24THRUST_300001_SM_1000_NS10device_ptrIiEESF_NS0_13ScanTileStateIiLb1EEES9_NS1_10InputValueIiPiEEjiLb0EiEEvT0_T1_T2_iT3_T4_T5_E12temp_storage+48];
	add.s32 	%r341, %r335, %r337;
	setp.eq.s32 	%p35, %r143, 9;
	selp.b32 	%r342, %r341, %r336, %p35;
	add.s32 	%r343, %r341, %r338;
	setp.eq.s32 	%p36, %r143, 10;
	selp.b32 	%r344, %r343, %r342, %p36;
	add.s32 	%r345, %r343, %r339;
	setp.eq.s32 	%p37, %r143, 11;
	selp.b32 	%r346, %r345, %r344, %p37;
	add.s32 	%r173, %r345, %r340;
	setp.gt.u32 	%p38, %r85, 31;
	setp.lt.u32 	%p39, %r85, 32;
	setp.eq.s32 	%p40, %r257, 0;
	selp.b32 	%r347, 0, %r314, %p40;
	add.s32 	%r1048, %r346, %r347;
	selp.b32 	%r175, %r314, %r1048, %p39;
	@%p38 bra 	$L__BB6_96;
	setp.ne.s32 	%p41, %r85, 0;
	mul.wide.s32 	%rd21, %r998, 8;
	add.s64 	%rd11, %rd16, %rd21;
	@%p41 bra 	$L__BB6_83;
	st.shared.u32 	[_ZZN3cub18CUB_300001_SM_10006detail4scan16DeviceScanKernelINS2_10policy_hubIiiijN4cuda3std3__44plusIvEEE10Policy1000EN6thrust24THRUST_300001_SM_1000_NS10device_ptrIiEESF_NS0_13ScanTileStateIiLb1EEES9_NS1_10InputValueIiPiEEjiLb0EiEEvT0_T1_T2_iT3_T4_T5_E12temp_storage+12], %r173;
	add.s64 	%rd22, %rd11, 256;
	mov.b32 	%r348, 100;
	// begin inline asm
	st.relaxed.gpu.v2.u32 [%rd22], {%r348, %r173};
	// end inline asm
$L__BB6_83:
	not.b32 	%r354, %r85;
	add.s32 	%r1043, %r998, %r354;
	mov.b32 	%r350, 830;
	// begin inline asm
	nanosleep.u32 %r350;
	// end inline asm
	mul.wide.s32 	%rd24, %r1043, 8;
	add.s64 	%rd25, %rd16, %rd24;
	add.s64 	%rd23, %rd25, 256;
	// begin inline asm
	ld.relaxed.gpu.v2.u32 {%r1045, %r1037}, [%rd23];
	// end inline asm
	mov.b32 	%r1038, 952;
$L__BB6_84:
	setp.eq.s32 	%p42, %r1045, 99;
	mov.b32 	%r355, -1;
	vote.sync.any.pred 	%p43, %p42, %r355;
	not.pred 	%p44, %p43;
	@%p44 bra 	$L__BB6_86;
	mul.lo.s32 	%r458, %r998, 16807;
	and.b32  	%r998, %r458, 2147483647;
	add.s32 	%r459, %r1038, 1;
	rem.u32 	%r455, %r998, %r459;
	// begin inline asm
	nanosleep.u32 %r455;
	// end inline asm
	shr.u32 	%r1038, %r1038, 1;
	// begin inline asm
	ld.relaxed.gpu.v2.u32 {%r1045, %r1037}, [%rd23];
	// end inline asm
	bra.uni 	$L__BB6_84;
$L__BB6_86:
	setp.eq.s32 	%p45, %r1045, 101;
	mov.b32 	%r382, -1;
	vote.sync.ballot.b32 	%r384, %p45, %r382;
	// begin inline asm
	mov.u32 %r357, %lanemask_ge;
	// end inline asm
	and.b32  	%r385, %r384, %r357;
	or.b32  	%r386, %r385, -2147483648;
	add.s32 	%r387, %r386, -1;
	not.b32 	%r388, %r386;
	and.b32  	%r389, %r388, %r387;
	popc.b32 	%r361, %r389;
	mov.b32 	%r360, 1;
	// begin inline asm
	shfl.sync.down.b32 %r358, %r1037, %r360, %r361, %r382;
	// end inline asm
	setp.lt.s32 	%p47, %r257, %r361;
	selp.b32 	%r390, %r358, 0, %p47;
	add.s32 	%r364, %r390, %r1037;
	mov.b32 	%r365, 2;
	// begin inline asm
	shfl.sync.down.b32 %r363, %r364, %r365, %r361, %r382;
	// end inline asm
	add.s32 	%r391, %r257, 2;
	setp.gt.s32 	%p48, %r391, %r361;
	selp.b32 	%r392, 0, %r363, %p48;
	add.s32 	%r369, %r364, %r392;
	mov.b32 	%r370, 4;
	// begin inline asm
	shfl.sync.down.b32 %r368, %r369, %r370, %r361, %r382;
	// end inline asm
	add.s32 	%r393, %r257, 4;
	setp.gt.s32 	%p49, %r393, %r361;
	selp.b32 	%r394, 0, %r368, %p49;
	add.s32 	%r374, %r369, %r394;
	mov.b32 	%r375, 8;
	// begin inline asm
	shfl.sync.down.b32 %r373, %r374, %r375, %r361, %r382;
	// end inline asm
	add.s32 	%r395, %r257, 8;
	setp.gt.s32 	%p50, %r395, %r361;
	selp.b32 	%r396, 0, %r373, %p50;
	add.s32 	%r379, %r374, %r396;
	mov.b32 	%r380, 16;
	// begin inline asm
	shfl.sync.down.b32 %r378, %r379, %r380, %r361, %r382;
	// end inline asm
	add.s32 	%r397, %r257, 16;
	setp.gt.s32 	%p51, %r397, %r361;
	selp.b32 	%r398, 0, %r378, %p51;
	add.s32 	%r1041, %r379, %r398;
	add.s64 	%rd12, %rd16, 256;
	mov.b32 	%r1039, 952;
$L__BB6_87:
	setp.ne.s32 	%p52, %r1045, 101;
	mov.b32 	%r399, -1;
	vote.sync.all.pred 	%p53, %p52, %r399;
	not.pred 	%p54, %p53;
	@%p54 bra 	$L__BB6_92;
	shr.u32 	%r1039, %r1039, 1;
	mul.wide.s32 	%rd28, %r1043, 8;
	add.s64 	%rd29, %rd12, %rd28;
	add.s64 	%rd27, %rd29, -256;
	// begin inline asm
	ld.relaxed.gpu.v2.u32 {%r1045, %r1046}, [%rd27];
	// end inline asm
	mov.u32 	%r1047, %r1039;
$L__BB6_89:
	setp.eq.s32 	%p58, %r1045, 99;
	mov.b32 	%r407, -1;
	vote.sync.any.pred 	%p59, %p58, %r407;
	not.pred 	%p60, %p59;
	@%p60 bra 	$L__BB6_91;
	mul.lo.s32 	%r453, %r998, 16807;
	and.b32  	%r998, %r453, 2147483647;
	add.s32 	%r454, %r1047, 1;
	rem.u32 	%r450, %r998, %r454;
	// begin inline asm
	nanosleep.u32 %r450;
	// end inline asm
	shr.u32 	%r1047, %r1047, 1;
	// begin inline asm
	ld.relaxed.gpu.v2.u32 {%r1045, %r1046}, [%rd27];
	// end inline asm
	bra.uni 	$L__BB6_89;
$L__BB6_91:
	setp.eq.s32 	%p61, %r1045, 101;
	mov.b32 	%r433, -1;
	vote.sync.ballot.b32 	%r434, %p61, %r433;
	and.b32  	%r435, %r434, %r357;
	or.b32  	%r436, %r435, -2147483648;
	add.s32 	%r437, %r436, -1;
	not.b32 	%r438, %r436;
	and.b32  	%r439, %r438, %r437;
	popc.b32 	%r412, %r439;
	mov.b32 	%r411, 1;
	// begin inline asm
	shfl.sync.down.b32 %r409, %r1046, %r411, %r412, %r433;
	// end inline asm
	setp.lt.s32 	%p63, %r257, %r412;
	selp.b32 	%r440, %r409, 0, %p63;
	add.s32 	%r415, %r440, %r1046;
	mov.b32 	%r416, 2;
	// begin inline asm
	shfl.sync.down.b32 %r414, %r415, %r416, %r412, %r433;
	// end inline asm
	add.s32 	%r441, %r257, 2;
	setp.gt.s32 	%p64, %r441, %r412;
	selp.b32 	%r442, 0, %r414, %p64;
	add.s32 	%r420, %r415, %r442;
	mov.b32 	%r421, 4;
	// begin inline asm
	shfl.sync.down.b32 %r419, %r420, %r421, %r412, %r433;
	// end inline asm
	add.s32 	%r443, %r257, 4;
	setp.gt.s32 	%p65, %r443, %r412;
	selp.b32 	%r444, 0, %r419, %p65;
	add.s32 	%r425, %r420, %r444;
	mov.b32 	%r426, 8;
	// begin inline asm
	shfl.sync.down.b32 %r424, %r425, %r426, %r412, %r433;
	// end inline asm
	add.s32 	%r445, %r257, 8;
	setp.gt.s32 	%p66, %r445, %r412;
	selp.b32 	%r446, 0, %r424, %p66;
	add.s32 	%r430, %r425, %r446;
	mov.b32 	%r431, 16;
	// begin inline asm
	shfl.sync.down.b32 %r429, %r430, %r431, %r412, %r433;
	// end inline asm
	add.s32 	%r447, %r257, 16;
	setp.gt.s32 	%p67, %r447, %r412;
	selp.b32 	%r448, 0, %r429, %p67;
	add.s32 	%r449, %r448, %r1041;
	add.s32 	%r1041, %r449, %r430;
	add.s32 	%r1043, %r1043, -32;
	bra.uni 	$L__BB6_87;
$L__BB6_92:
	@%p41 bra 	$L__BB6_94;
	add.s32 	%r402, %r1041, %r173;
	add.s64 	%rd26, %rd11, 256;
	mov.b32 	%r401, 101;
	// begin inline asm
	st.relaxed.gpu.v2.u32 [%rd26], {%r401, %r402};
	// end inline asm
	st.shared.u32 	[_ZZN3cub18CUB_300001_SM_10006detail4scan16DeviceScanKernelINS2_10policy_hubIiiijN4cuda3std3__44plusIvEEE10Policy1000EN6thrust24THRUST_300001_SM_1000_NS10device_ptrIiEESF_NS0_13ScanTileStateIiLb1EEES9_NS1_10InputValueIiPiEEjiLb0EiEEvT0_T1_T2_iT3_T4_T5_E12temp_storage+4], %r1041;
	st.shared.u32 	[_ZZN3cub18CUB_300001_SM_10006detail4scan16DeviceScanKernelINS2_10policy_hubIiiijN4cuda3std3__44plusIvEEE10Policy1000EN6thrust24THRUST_300001_SM_1000_NS10device_ptrIiEESF_NS0_13ScanTileStateIiLb1EEES9_NS1_10InputValueIiPiEEjiLb0EiEEvT0_T1_T2_iT3_T4_T5_E12temp_storage+8], %r402;
$L__BB6_94:
	setp.ne.s32 	%p56, %r257, 0;
	mov.u32 	%r1048, %r175;
	@%p56 bra 	$L__BB6_96;
	st.shared.u32 	[_ZZN3cub18CUB_300001_SM_10006detail4scan16DeviceScanKernelINS2_10policy_hubIiiijN4cuda3std3__44plusIvEEE10Policy1000EN6thrust24THRUST_300001_SM_1000_NS10device_ptrIiEESF_NS0_13ScanTileStateIiLb1EEES9_NS1_10InputValueIiPiEEjiLb0EiEEvT0_T1_T2_iT3_T4_T5_E12temp_storage+76], %r1041;
	mov.u32 	%r1048, %r1041;
$L__BB6_96:
	bar.sync 	0;
	setp.eq.s32 	%p57, %r85, 0;
	ld.shared.u32 	%r403, [_ZZN3cub18CUB_300001_SM_10006detail4scan16DeviceScanKernelINS2_10policy_hubIiiijN4cuda3std3__44plusIvEEE10Policy1000EN6thrust24THRUST_300001_SM_1000_NS10device_ptrIiEESF_NS0_13ScanTileStateIiLb1EEES9_NS1_10InputValueIiPiEEjiLb0EiEEvT0_T1_T2_iT3_T4_T5_E12temp_storage+76];
	selp.b32 	%r404, 0, %r403, %p57;
	add.s32 	%r1049, %r404, %r1048;
$L__BB6_97:
	add.s32 	%r549, %r1049, %r146;
	add.s32 	%r550, %r147, %r549;
	add.s32 	%r551, %r148, %r550;
	add.s32 	%r552, %r149, %r551;
	add.s32 	%r553, %r150, %r552;
	add.s32 	%r554, %r151, %r553;
	add.s32 	%r555, %r152, %r554;
	add.s32 	%r556, %r153, %r555;
	add.s32 	%r557, %r154, %r556;
	add.s32 	%r558, %r155, %r557;
	add.s32 	%r559, %r156, %r558;
	add.s32 	%r560, %r157, %r559;
	add.s32 	%r561, %r158, %r560;
	add.s32 	%r562, %r159, %r561;
	add.s32 	%r563, %r160, %r562;
	add.s32 	%r564, %r161, %r563;
	add.s32 	%r565, %r162, %r564;
	add.s32 	%r566, %r163, %r565;
	add.s32 	%r567, %r164, %r566;
	add.s32 	%r568, %r165, %r567;
	add.s32 	%r569, %r166, %r568;
	bar.sync 	0;
	st.shared.v2.u32 	[%r145], {%r1049, %r549};
	st.shared.v2.u32 	[%r145+8], {%r550, %r551};
	st.shared.v2.u32 	[%r145+16], {%r552, %r553};
	st.shared.v2.u32 	[%r145+24], {%r554, %r555};
	st.shared.v2.u32 	[%r145+32], {%r556, %r557};
	st.shared.v2.u32 	[%r145+40], {%r558, %r559};
	st.shared.v2.u32 	[%r145+48], {%r560, %r561};
	st.shared.v2.u32 	[%r145+56], {%r562, %r563};
	st.shared.v2.u32 	[%r145+64], {%r564, %r565};
	st.shared.v2.u32 	[%r145+72], {%r566, %r567};
	st.shared.v2.u32 	[%r145+80], {%r568, %r569};
	bar.warp.sync 	-1;
	ld.shared.u32 	%r214, [%r144];
	ld.shared.u32 	%r215, [%r144+128];
	ld.shared.u32 	%r216, [%r144+256];
	ld.shared.u32 	%r217, [%r144+384];
	ld.shared.u32 	%r218, [%r144+512];
	ld.shared.u32 	%r219, [%r144+640];
	ld.shared.u32 	%r220, [%r144+768];
	ld.shared.u32 	%r221, [%r144+896];
	ld.shared.u32 	%r222, [%r144+1024];
	ld.shared.u32 	%r223, [%r144+1152];
	ld.shared.u32 	%r224, [%r144+1280];
	ld.shared.u32 	%r225, [%r144+1408];
	ld.shared.u32 	%r226, [%r144+1536];
	ld.shared.u32 	%r227, [%r144+1664];
	ld.shared.u32 	%r228, [%r144+1792];
	ld.shared.u32 	%r229, [%r144+1920];
	ld.shared.u32 	%r230, [%r144+2048];
	ld.shared.u32 	%r231, [%r144+2176];
	ld.shared.u32 	%r232, [%r144+2304];
	ld.shared.u32 	%r233, [%r144+2432];
	ld.shared.u32 	%r234, [%r144+2560];
	ld.shared.u32 	%r235, [%r144+2688];
	setp.ne.s32 	%p81, %r85, 0;
	@%p81 bra 	$L__BB6_99;
	st.volatile.shared.u32 	[_ZZN3cub18CUB_300001_SM_10006detail4scan16DeviceScanKernelINS2_10policy_hubIiiijN4cuda3std3__44plusIvEEE10Policy1000EN6thrust24THRUST_300001_SM_1000_NS10device_ptrIiEESF_NS0_13ScanTileStateIiLb1EEES9_NS1_10InputValueIiPiEEjiLb0EiEEvT0_T1_T2_iT3_T4_T5_E12temp_storage+33792], %r6;
$L__BB6_99:
	ld.param.u32 	%r996, [_ZN3cub18CUB_300001_SM_10006detail4scan16DeviceScanKernelINS2_10policy_hubIiiijN4cuda3std3__44plusIvEEE10Policy1000EN6thrust24THRUST_300001_SM_1000_NS10device_ptrIiEESF_NS0_13ScanTileStateIiLb1EEES9_NS1_10InputValueIiPiEEjiLb0EiEEvT0_T1_T2_iT3_T4_T5__param_3];
	bar.sync 	0;
	ld.volatile.shared.u32 	%r236, [_ZZN3cub18CUB_300001_SM_10006detail4scan16DeviceScanKernelINS2_10policy_hubIiiijN4cuda3std3__44plusIvEEE10Policy1000EN6thrust24THRUST_300001_SM_1000_NS10device_ptrIiEESF_NS0_13ScanTileStateIiLb1EEES9_NS1_10InputValueIiPiEEjiLb0EiEEvT0_T1_T2_iT3_T4_T5_E12temp_storage+33792];
	cvt.u64.u32 	%rd36, %r87;
	mov.u32 	%r570, %ctaid.x;
	add.s32 	%r571, %r996, %r570;
	mul.lo.s32 	%r572, %r571, 8448;
	cvt.u64.u32 	%rd37, %r572;
	add.s64 	%rd38, %rd36, %rd37;
	setp.ge.s32 	%p82, %r87, %r236;
	shl.b64 	%rd39, %rd38, 2;
	add.s64 	%rd13, %rd4, %rd39;
	@%p82 bra 	$L__BB6_101;
	st.global.u32 	[%rd13], %r214;
$L__BB6_101:
	setp.ge.s32 	%p83, %r90, %r236;
	@%p83 bra 	$L__BB6_103;
	st.global.u32 	[%rd13+128], %r215;
$L__BB6_103:
	setp.ge.s32 	%p84, %r93, %r236;
	@%p84 bra 	$L__BB6_105;
	st.global.u32 	[%rd13+256], %r216;
$L__BB6_105:
	setp.ge.s32 	%p85, %r96, %r236;
	@%p85 bra 	$L__BB6_107;
	st.global.u32 	[%rd13+384], %r217;
$L__BB6_107:
	mov.u32 	%r573, %tid.x;
	and.b32  	%r574, %r573, 992;
	mul.lo.s32 	%r575, %r574, 22;
	and.b32  	%r576, %r573, 31;
	or.b32  	%r577, %r575, %r576;
	add.s32 	%r578, %r577, 128;
	setp.ge.s32 	%p86, %r578, %r236;
	@%p86 bra 	$L__BB6_109;
	st.global.u32 	[%rd13+512], %r218;
$L__BB6_109:
	add.s32 	%r584, %r577, 160;
	setp.ge.s32 	%p87, %r584, %r236;
	@%p87 bra 	$L__BB6_111;
	st.global.u32 	[%rd13+640], %r219;
$L__BB6_111:
	add.s32 	%r590, %r577, 192;
	setp.ge.s32 	%p88, %r590, %r236;
	@%p88 bra 	$L__BB6_113;
	st.global.u32 	[%rd13+768], %r220;
$L__BB6_113:
	add.s32 	%r596, %r577, 224;
	setp.ge.s32 	%p89, %r596, %r236;
	@%p89 bra 	$L__BB6_115;
	st.global.u32 	[%rd13+896], %r221;
$L__BB6_115:
	add.s32 	%r602, %r577, 256;
	setp.ge.s32 	%p90, %r602, %r236;
	@%p90 bra 	$L__BB6_117;
	st.global.u32 	[%rd13+1024], %r222;
$L__BB6_117:
	add.s32 	%r608, %r577, 288;
	setp.ge.s32 	%p91, %r608, %r236;
	@%p91 bra 	$L__BB6_119;
	st.global.u32 	[%rd13+1152], %r223;
$L__BB6_119:
	setp.ge.s32 	%p92, %r111, %r236;
	@%p92 bra 	$L__BB6_121;
	st.global.u32 	[%rd13+1280], %r224;
$L__BB6_121:
	setp.ge.s32 	%p93, %r114, %r236;
	@%p93 bra 	$L__BB6_123;
	st.global.u32 	[%rd13+1408], %r225;
$L__BB6_123:
	setp.ge.s32 	%p94, %r117, %r236;
	@%p94 bra 	$L__BB6_125;
	st.global.u32 	[%rd13+1536], %r226;
$L__BB6_125:
	setp.ge.s32 	%p95, %r120, %r236;
	@%p95 bra 	$L__BB6_127;
	st.global.u32 	[%rd13+1664], %r227;
$L__BB6_127:
	add.s32 	%r614, %r577, 448;
	setp.ge.s32 	%p96, %r614, %r236;
	@%p96 bra 	$L__BB6_129;
	st.global.u32 	[%rd13+1792], %r228;
$L__BB6_129:
	add.s32 	%r620, %r577, 480;
	setp.ge.s32 	%p97, %r620, %r236;
	@%p97 bra 	$L__BB6_131;
	st.global.u32 	[%rd13+1920], %r229;
$L__BB6_131:
	add.s32 	%r626, %r577, 512;
	setp.ge.s32 	%p98, %r626, %r236;
	@%p98 bra 	$L__BB6_133;
	st.global.u32 	[%rd13+2048], %r230;
$L__BB6_133:
	setp.ge.s32 	%p99, %r129, %r236;
	@%p99 bra 	$L__BB6_135;
	st.global.u32 	[%rd13+2176], %r231;
$L__BB6_135:
	setp.ge.s32 	%p100, %r132, %r236;
	@%p100 bra 	$L__BB6_137;
	st.global.u32 	[%rd13+2304], %r232;
$L__BB6_137:
	add.s32 	%r632, %r577, 608;
	setp.ge.s32 	%p101, %r632, %r236;
	@%p101 bra 	$L__BB6_139;
	st.global.u32 	[%rd13+2432], %r233;
$L__BB6_139:
	add.s32 	%r638, %r577, 640;
	setp.ge.s32 	%p102, %r638, %r236;
	@%p102 bra 	$L__BB6_141;
	st.global.u32 	[%rd13+2560], %r234;
$L__BB6_141:
	setp.ge.s32 	%p103, %r139, %r236;
	@%p103 bra 	$L__BB6_143;
	st.global.u32 	[%rd13+2688], %r235;
$L__BB6_143:
	ret;

}
	// .globl	_ZN3cub18CUB_300001_SM_10006detail4scan16DeviceScanKernelINS2_10policy_hubIiiimN4cuda3std3__44plusIvEEE10Policy1000EN6thrust24THRUST_300001_SM_1000_NS10device_ptrIiEESF_NS0_13ScanTileStateIiLb1EEES9_NS1_10InputValueIiPiEEmiLb0EiEEvT0_T1_T2_iT3_T4_T5_
.visible .entry _ZN3cub18CUB_300001_SM_10006detail4scan16DeviceScanKernelINS2_10policy_hubIiiimN4cuda3std3__44plusIvEEE10Policy1000EN6thrust24THRUST_300001_SM_1000_NS10device_ptrIiEESF_NS0_13ScanTileStateIiLb1EEES9_NS1_10InputValueIiPiEEmiLb0EiEEvT0_T1_T2_iT3_T4_T5_(
	.param .align 8 .b8 _ZN3cub18CUB_300001_SM_10006detail4scan16DeviceScanKernelINS2_10policy_hubIiiimN4cuda3std3__44plusIvEEE10Policy1000EN6thrust24THRUST_300001_SM_1000_NS10device_ptrIiEESF_NS0_13ScanTileStateIiLb1EEES9_NS1_10InputValueIiPiEEmiLb0EiEEvT0_T1_T2_iT3_T4_T5__param_0[8],
	.param .align 8 .b8 _ZN3cub18CUB_300001_SM_10006detail4scan16DeviceScanKernelINS2_10policy_hubIiiimN4cuda3std3__44plusIvEEE10Policy1000EN6thrust24THRUST_300001_SM_1000_NS10device_ptrIiEESF_NS0_13ScanTileStateIiLb1EEES9_NS1_10InputValueIiPiEEmiLb0EiEEvT0_T1_T2_iT3_T4_T5__param_1[8],
	.param .align 8 .b8 _ZN3cub18CUB_300001_SM_10006detail4scan16DeviceScanKernelINS2_10policy_hubIiiimN4cuda3std3__44plusIvEEE10Policy1000EN6thrust24THRUST_300001_SM_1000_NS10device_ptrIiEESF_NS0_13ScanTileStateIiLb1EEES9_NS1_10InputValueIiPiEEmiLb0EiEEvT0_T1_T2_iT3_T4_T5__param_2[8],
	.param .u32 _ZN3cub18CUB_300001_SM_10006detail4scan16DeviceScanKernelINS2_10policy_hubIiiimN4cuda3std3__44plusIvEEE10Policy1000EN6thrust24THRUST_300001_SM_1000_NS10device_ptrIiEESF_NS0_13ScanTileStateIiLb1EEES9_NS1_10InputValueIiPiEEmiLb0EiEEvT0_T1_T2_iT3_T4_T5__param_3,
	.param .align 1 .b8 _ZN3cub18CUB_300001_SM_10006detail4scan16DeviceScanKernelINS2_10policy_hubIiiimN4cuda3std3__44plusIvEEE10Policy1000EN6thrust24THRUST_300001_SM_1000_NS10device_ptrIiEESF_NS0_13ScanTileStateIiLb1EEES9_NS1_10InputValueIiPiEEmiLb0EiEEvT0_T1_T2_iT3_T4_T5__param_4[1],
	.param .align 8 .b8 _ZN3cub18CUB_300001_SM_10006detail4scan16DeviceScanKernelINS2_10policy_hubIiiimN4cuda3std3__44plusIvEEE10Policy1000EN6thrust24THRUST_300001_SM_1000_NS10device_ptrIiEESF_NS0_13ScanTileStateIiLb1EEES9_NS1_10InputValueIiPiEEmiLb0EiEEvT0_T1_T2_iT3_T4_T5__param_5[16],
	.param .u64 _ZN3cub18CUB_300001_SM_10006detail4scan16DeviceScanKernelINS2_10policy_hubIiiimN4cuda3std3__44plusIvEEE10Policy1000EN6thrust24THRUST_300001_SM_1000_NS10device_ptrIiEESF_NS0_13ScanTileStateIiLb1EEES9_NS1_10InputValueIiPiEEmiLb0EiEEvT0_T1_T2_iT3_T4_T5__param_6
)
.maxntid 416
{
	.reg .pred 	%p<158>;
	.reg .b16 	%rs<3>;
	.reg .b32 	%r<1003>;
	.reg .b64 	%rd<59>;
	// demoted variable
	.shared .align 16 .b8 _ZZN3cub18CUB_300001_SM_10006detail4scan16DeviceScanKernelINS2_10policy_hubIiiimN4cuda3std3__44plusIvEEE10Policy1000EN6thrust24THRUST_300001_SM_1000_NS10device_ptrIiEESF_NS0_13ScanTileStateIiLb1EEES9_NS1_10InputValueIiPiEEmiLb0EiEEvT0_T1_T2_iT3_T4_T5_E12temp_storage[31632];
	ld.param.u32 	%r206, [_ZN3cub18CUB_300001_SM_10006detail4scan16DeviceScanKernelINS2_10policy_hubIiiimN4cuda3std3__44plusIvEEE10Policy1000EN6thrust24THRUST_300001_SM_1000_NS10device_ptrIiEESF_NS0_13ScanTileStateIiLb1EEES9_NS1_10InputValueIiPiEEmiLb0EiEEvT0_T1_T2_iT3_T4_T5__param_5];
	bfe.u32 	%r207, %r206, 0, 8;
	cvt.u16.u32 	%rs1, %r207;
	and.b16  	%rs2, %rs1, 255;
	ld.param.u64 	%rd18, [_ZN3cub18CUB_300001_SM_10006detail4scan16DeviceScanKernelINS2_10policy_hubIiiimN4cuda3std3__44plusIvEEE10Policy1000EN6thrust24THRUST_300001_SM_1000_NS10device_ptrIiEESF_NS0_13ScanTileStateIiLb1EEES9_NS1_10InputValueIiPiEEmiLb0EiEEvT0_T1_T2_iT3_T4_T5__param_2];
	ld.param.u64 	%rd17, [_ZN3cub18CUB_300001_SM_10006detail4scan16DeviceScanKernelINS2_10policy_hubIiiimN4cuda3std3__44plusIvEEE10Policy1000EN6thrust24THRUST_300001_SM_1000_NS10device_ptrIiEESF_NS0_13ScanTileStateIiLb1EEES9_NS1_10InputValueIiPiEEmiLb0EiEEvT0_T1_T2_iT3_T4_T5__param_1];
	ld.param.u64 	%rd16, [_ZN3cub18CUB_300001_SM_10006detail4scan16DeviceScanKernelINS2_10policy_hubIiiimN4cuda3std3__44plusIvEEE10Policy1000EN6thrust24THRUST_300001_SM_1000_NS10device_ptrIiEESF_NS0_13ScanTileStateIiLb1EEES9_NS1_10InputValueIiPiEEmiLb0EiEEvT0_T1_T2_iT3_T4_T5__param_0];
	ld.param.u64 	%rd1, [_ZN3cub18CUB_300001_SM_10006detail4scan16DeviceScanKernelINS2_10policy_hubIiiimN4cuda3std3__44plusIvEEE10Policy1000EN6thrust24THRUST_300001_SM_1000_NS10device_ptrIiEESF_NS0_13ScanTileStateIiLb1EEES9_NS1_10InputValueIiPiEEmiLb0EiEEvT0_T1_T2_iT3_T4_T5__param_5+8];
	ld.param.u32 	%r205, [_ZN3cub18CUB_300001_SM_10006detail4scan16DeviceScanKernelINS2_10policy_hubIiiimN4cuda3std3__44plusIvEEE10Policy1000EN6thrust24THRUST_300001_SM_1000_NS10device_ptrIiEESF_NS0_13ScanTileStateIiLb1EEES9_NS1_10InputValueIiPiEEmiLb0EiEEvT0_T1_T2_iT3_T4_T5__param_3];
	ld.param.u64 	%rd19, [_ZN3cub18CUB_300001_SM_10006detail4scan16DeviceScanKernelINS2_10policy_hubIiiimN4cuda3std3__44plusIvEEE10Policy1000EN6thrust24THRUST_300001_SM_1000_NS10device_ptrIiEESF_NS0_13ScanTileStateIiLb1EEES9_NS1_10InputValueIiPiEEmiLb0EiEEvT0_T1_T2_iT3_T4_T5__param_6];
	setp.eq.s16 	%p1, %rs2, 0;
	@%p1 bra 	$L__BB7_2;
	cvta.to.global.u64 	%rd20, %rd1;
	ld.global.u32 	%r959, [%rd20];
	bra.uni 	$L__BB7_3;
$L__BB7_2:
	cvt.u32.u64 	%r959, %rd1;
$L__BB7_3:
	cvta.to.global.u64 	%rd3, %rd16;
	cvta.to.global.u64 	%rd4, %rd17;
	mov.u32 	%r208, %ctaid.x;
	add.s32 	%r4, %r205, %r208;
	mul.wide.s32 	%rd5, %r4, 7904;
	sub.s64 	%rd6, %rd19, %rd5;
	setp.lt.u64 	%p2, %rd6, 7905;
	@%p2 bra 	$L__BB7_29;
	mov.u32 	%r5, %tid.x;
	and.b32  	%r617, %r5, 31;
	and.b32  	%r618, %r5, 992;
	mul.lo.s32 	%r619, %r618, 19;
	or.b32  	%r620, %r619, %r617;
	cvt.u64.u32 	%rd42, %r620;
	add.s64 	%rd7, %rd5, %rd42;
	shl.b64 	%rd43, %rd7, 2;
	add.s64 	%rd44, %rd3, %rd43;
	ld.global.u32 	%r621, [%rd44];
	ld.global.u32 	%r622, [%rd44+128];
	ld.global.u32 	%r623, [%rd44+256];
	ld.global.u32 	%r624, [%rd44+384];
	ld.global.u32 	%r625, [%rd44+512];
	ld.global.u32 	%r626, [%rd44+640];
	ld.global.u32 	%r627, [%rd44+768];
	ld.global.u32 	%r628, [%rd44+896];
	ld.global.u32 	%r629, [%rd44+1024];
	ld.global.u32 	%r630, [%rd44+1152];
	ld.global.u32 	%r631, [%rd44+1280];
	ld.global.u32 	%r632, [%rd44+1408];
	ld.global.u32 	%r633, [%rd44+1536];
	ld.global.u32 	%r634, [%rd44+1664];
	ld.global.u32 	%r635, [%rd44+1792];
	ld.global.u32 	%r636, [%rd44+1920];
	ld.global.u32 	%r637, [%rd44+2048];
	ld.global.u32 	%r638, [%rd44+2176];
	ld.global.u32 	%r639, [%rd44+2304];
	// begin inline asm
	mov.u32 %r616, %laneid;
	// end inline asm
	shr.u32 	%r7, %r5, 5;
	mad.lo.s32 	%r640, %r7, 608, %r616;
	shl.b32 	%r641, %r640, 2;
	mov.u32 	%r642, _ZZN3cub18CUB_300001_SM_10006detail4scan16DeviceScanKernelINS2_10policy_hubIiiimN4cuda3std3__44plusIvEEE10Policy1000EN6thrust24THRUST_300001_SM_1000_NS10device_ptrIiEESF_NS0_13ScanTileStateIiLb1EEES9_NS1_10InputValueIiPiEEmiLb0EiEEvT0_T1_T2_iT3_T4_T5_E12temp_storage;
	add.s32 	%r8, %r642, %r641;
	st.shared.u32 	[%r8], %r621;
	st.shared.u32 	[%r8+128], %r622;
	st.shared.u32 	[%r8+256], %r623;
	st.shared.u32 	[%r8+384], %r624;
	st.shared.u32 	[%r8+512], %r625;
	st.shared.u32 	[%r8+640], %r626;
	st.shared.u32 	[%r8+768], %r627;
	st.shared.u32 	[%r8+896], %r628;
	st.shared.u32 	[%r8+1024], %r629;
	st.shared.u32 	[%r8+1152], %r630;
	st.shared.u32 	[%r8+1280], %r631;
	st.shared.u32 	[%r8+1408], %r632;
	st.shared.u32 	[%r8+1536], %r633;
	st.shared.u32 	[%r8+1664], %r634;
	st.shared.u32 	[%r8+1792], %r635;
	st.shared.u32 	[%r8+1920], %r636;
	st.shared.u32 	[%r8+2048], %r637;
	st.shared.u32 	[%r8+2176], %r638;
	st.shared.u32 	[%r8+2304], %r639;
	bar.warp.sync 	-1;
	mad.lo.s32 	%r9, %r616, 72, %r8;
	ld.shared.u32 	%r10, [%r9];
	ld.shared.u32 	%r11, [%r9+4];
	ld.shared.u32 	%r12, [%r9+8];
	ld.shared.u32 	%r13, [%r9+12];
	ld.shared.u32 	%r14, [%r9+16];
	ld.shared.u32 	%r15, [%r9+20];
	ld.shared.u32 	%r16, [%r9+24];
	ld.shared.u32 	%r17, [%r9+28];
	ld.shared.u32 	%r18, [%r9+32];
	ld.shared.u32 	%r19, [%r9+36];
	ld.shared.u32 	%r20, [%r9+40];
	ld.shared.u32 	%r21, [%r9+44];
	ld.shared.u32 	%r22, [%r9+48];
	ld.shared.u32 	%r23, [%r9+52];
	ld.shared.u32 	%r24, [%r9+56];
	ld.shared.u32 	%r25, [%r9+60];
	ld.shared.u32 	%r26, [%r9+64];
	ld.shared.u32 	%r27, [%r9+68];
	ld.shared.u32 	%r28, [%r9+72];
	bar.sync 	0;
	setp.ne.s32 	%p100, %r4, 0;
	@%p100 bra 	$L__BB7_9;
	add.s32 	%r860, %r11, %r10;
	add.s32 	%r861, %r12, %r860;
	add.s32 	%r862, %r13, %r861;
	add.s32 	%r863, %r14, %r862;
	add.s32 	%r864, %r15, %r863;
	add.s32 	%r865, %r16, %r864;
	add.s32 	%r866, %r17, %r865;
	add.s32 	%r867, %r18, %r866;
	add.s32 	%r868, %r19, %r867;
	add.s32 	%r869, %r20, %r868;
	add.s32 	%r870, %r21, %r869;
	add.s32 	%r871, %r22, %r870;
	add.s32 	%r872, %r23, %r871;
	add.s32 	%r873, %r24, %r872;
	add.s32 	%r874, %r25, %r873;
	add.s32 	%r875, %r26, %r874;
	add.s32 	%r876, %r27, %r875;
	add.s32 	%r834, %r28, %r876;
	mov.b32 	%r832, 1;
	mov.b32 	%r857, 0;
	mov.b32 	%r859, -1;
	// begin inline asm
	{  .reg .s32 r0;  .reg .pred p;  shfl.sync.up.b32 r0|p, %r834, %r832, %r857, %r859;  @p add.s32 r0, r0, %r834;  mov.s32 %r830, r0;}
	// end inline asm
	mov.b32 	%r838, 2;
	// begin inline asm
	{  .reg .s32 r0;  .reg .pred p;  shfl.sync.up.b32 r0|p, %r830, %r838, %r857, %r859;  @p add.s32 r0, r0, %r830;  mov.s32 %r836, r0;}
	// end inline asm
	mov.b32 	%r844, 4;
	// begin inline asm
	{  .reg .s32 r0;  .reg .pred p;  shfl.sync.up.b32 r0|p, %r836, %r844, %r857, %r859;  @p add.s32 r0, r0, %r836;  mov.s32 %r842, r0;}
	// end inline asm
	mov.b32 	%r850, 8;
	// begin inline asm
	{  .reg .s32 r0;  .reg .pred p;  shfl.sync.up.b32 r0|p, %r842, %r850, %r857, %r859;  @p add.s32 r0, r0, %r842;  mov.s32 %r848, r0;}
	// end inline asm
	mov.b32 	%r856, 16;
	// begin inline asm
	{  .reg .s32 r0;  .reg .pred p;  shfl.sync.up.b32 r0|p, %r848, %r856, %r857, %r859;  @p add.s32 r0, r0, %r848;  mov.s32 %r854, r0;}
	// end inline asm
	setp.ne.s32 	%p143, %r616, 31;
	@%p143 bra 	$L__BB7_7;
	shl.b32 	%r877, %r7, 2;
	mov.u32 	%r878, _ZZN3cub18CUB_300001_SM_10006detail4scan16DeviceScanKernelINS2_10policy_hubIiiimN4cuda3std3__44plusIvEEE10Policy1000EN6thrust24THRUST_300001_SM_1000_NS10device_ptrIiEESF_NS0_13ScanTileStateIiLb1EEES9_NS1_10InputValueIiPiEEmiLb0EiEEvT0_T1_T2_iT3_T4_T5_E12temp_storage;
	add.s32 	%r879, %r878, %r877;
	st.shared.u32 	[%r879+16], %r854;
$L__BB7_7:
	bar.sync 	0;
	ld.shared.v4.u32 	{%r880, %r881, %r882, %r883}, [_ZZN3cub18CUB_300001_SM_10006detail4scan16DeviceScanKernelINS2_10policy_hubIiiimN4cuda3std3__44plusIvEEE10Policy1000EN6thrust24THRUST_300001_SM_1000_NS10device_ptrIiEESF_NS0_13ScanTileStateIiLb1EEES9_NS1_10InputValueIiPiEEmiLb0EiEEvT0_T1_T2_iT3_T4_T5_E12temp_storage+16];
	add.s32 	%r884, %r881, %r880;
	setp.eq.s32 	%p144, %r7, 2;
	selp.b32 	%r885, %r884, %r880, %p144;
	add.s32 	%r886, %r884, %r882;
	setp.eq.s32 	%p145, %r7, 3;
	selp.b32 	%r887, %r886, %r885, %p145;
	add.s32 	%r888, %r886, %r883;
	setp.eq.s32 	%p146, %r7, 4;
	selp.b32 	%r889, %r888, %r887, %p146;
	ld.shared.v4.u32 	{%r890, %r891, %r892, %r893}, [_ZZN3cub18CUB_300001_SM_10006detail4scan16DeviceScanKernelINS2_10policy_hubIiiimN4cuda3std3__44plusIvEEE10Policy1000EN6thrust24THRUST_300001_SM_1000_NS10device_ptrIiEESF_NS0_13ScanTileStateIiLb1EEES9_NS1_10InputValueIiPiEEmiLb0EiEEvT0_T1_T2_iT3_T4_T5_E12temp_storage+32];
	add.s32 	%r894, %r888, %r890;
	setp.eq.s32 	%p147, %r7, 5;
	selp.b32 	%r895, %r894, %r889, %p147;
	add.s32 	%r896, %r894, %r891;
	setp.eq.s32 	%p148, %r7, 6;
	selp.b32 	%r897, %r896, %r895, %p148;
	add.s32 	%r898, %r896, %r892;
	setp.eq.s32 	%p149, %r7, 7;
	selp.b32 	%r899, %r898, %r897, %p149;
	add.s32 	%r900, %r898, %r893;
	setp.eq.s32 	%p150, %r7, 8;
	selp.b32 	%r901, %r900, %r899, %p150;
	ld.shared.v4.u32 	{%r902, %r903, %r904, %r905}, [_ZZN3cub18CUB_300001_SM_10006detail4scan16DeviceScanKernelINS2_10policy_hubIiiimN4cuda3std3__44plusIvEEE10Policy1000EN6thrust24THRUST_300001_SM_1000_NS10device_ptrIiEESF_NS0_13ScanTileStateIiLb1EEES9_NS1_10InputValueIiPiEEmiLb0EiEEvT0_T1_T2_iT3_T4_T5_E12temp_storage+48];
	add.s32 	%r906, %r900, %r902;
	setp.eq.s32 	%p151, %r7, 9;
	selp.b32 	%r907, %r906, %r901, %p151;
	add.s32 	%r908, %r906, %r903;
	setp.eq.s32 	%p152, %r7, 10;
	selp.b32 	%r909, %r908, %r907, %p152;
	add.s32 	%r910, %r908, %r904;
	setp.eq.s32 	%p153, %r7, 11;
	selp.b32 	%r911, %r910, %r909, %p153;
	add.s32 	%r912, %r910, %r905;
	setp.eq.s32 	%p154, %r7, 12;
	selp.b32 	%r913, %r912, %r911, %p154;
	ld.shared.u32 	%r914, [_ZZN3cub18CUB_300001_SM_10006detail4scan16DeviceScanKernelINS2_10policy_hubIiiimN4cuda3std3__44plusIvEEE10Policy1000EN6thrust24THRUST_300001_SM_1000_NS10device_ptrIiEESF_NS0_13ScanTileStateIiLb1EEES9_NS1_10InputValueIiPiEEmiLb0EiEEvT0_T1_T2_iT3_T4_T5_E12temp_storage+64];
	setp.lt.u32 	%p155, %r5, 32;
	selp.b32 	%r915, 0, %r913, %p155;
	setp.eq.s32 	%p156, %r616, 0;
	sub.s32 	%r916, %r854, %r834;
	selp.b32 	%r917, 0, %r916, %p156;
	add.s32 	%r918, %r917, %r959;
	add.s32 	%r971, %r918, %r915;
	add.s32 	%r919, %r914, %r959;
	add.s32 	%r32, %r919, %r912;
	setp.ne.s32 	%p157, %r5, 0;
	@%p157 bra 	$L__BB7_28;
	add.s64 	%rd56, %rd18, 256;
	mov.b32 	%r920, 101;
	// begin inline asm
	st.relaxed.gpu.v2.u32 [%rd56], {%r920, %r32};
	// end inline asm
	bra.uni 	$L__BB7_28;
$L__BB7_9:
	add.s32 	%r673, %r11, %r10;
	add.s32 	%r674, %r12, %r673;
	add.s32 	%r675, %r13, %r674;
	add.s32 	%r676, %r14, %r675;
	add.s32 	%r677, %r15, %r676;
	add.s32 	%r678, %r16, %r677;
	add.s32 	%r679, %r17, %r678;
	add.s32 	%r680, %r18, %r679;
	add.s32 	%r681, %r19, %r680;
	add.s32 	%r682, %r20, %r681;
	add.s32 	%r683, %r21, %r682;
	add.s32 	%r684, %r22, %r683;
	add.s32 	%r685, %r23, %r684;
	add.s32 	%r686, %r24, %r685;
	add.s32 	%r687, %r25, %r686;
	add.s32 	%r688, %r26, %r687;
	add.s32 	%r689, %r27, %r688;
	add.s32 	%r647, %r28, %r689;
	mov.b32 	%r645, 1;
	mov.b32 	%r670, 0;
	mov.b32 	%r672, -1;
	// begin inline asm
	{  .reg .s32 r0;  .reg .pred p;  shfl.sync.up.b32 r0|p, %r647, %r645, %r670, %r672;  @p add.s32 r0, r0, %r647;  mov.s32 %r643, r0;}
	// end inline asm
	mov.b32 	%r651, 2;
	// begin inline asm
	{  .reg .s32 r0;  .reg .pred p;  shfl.sync.up.b32 r0|p, %r643, %r651, %r670, %r672;  @p add.s32 r0, r0, %r643;  mov.s32 %r649, r0;}
	// end inline asm
	mov.b32 	%r657, 4;
	// begin inline asm
	{  .reg .s32 r0;  .reg .pred p;  shfl.sync.up.b32 r0|p, %r649, %r657, %r670, %r672;  @p add.s32 r0, r0, %r649;  mov.s32 %r655, r0;}
	// end inline asm
	mov.b32 	%r663, 8;
	// begin inline asm
	{  .reg .s32 r0;  .reg .pred p;  shfl.sync.up.b32 r0|p, %r655, %r663, %r670, %r672;  @p add.s32 r0, r0, %r655;  mov.s32 %r661, r0;}
	// end inline asm
	mov.b32 	%r669, 16;
	// begin inline asm
	{  .reg .s32 r0;  .reg .pred p;  shfl.sync.up.b32 r0|p, %r661, %r669, %r670, %r672;  @p add.s32 r0, r0, %r661;  mov.s32 %r667, r0;}
	// end inline asm
	setp.ne.s32 	%p101, %r616, 31;
	@%p101 bra 	$L__BB7_11;
	shl.b32 	%r690, %r7, 2;
	mov.u32 	%r691, _ZZN3cub18CUB_300001_SM_10006detail4scan16DeviceScanKernelINS2_10policy_hubIiiimN4cuda3std3__44plusIvEEE10Policy1000EN6thrust24THRUST_300001_SM_1000_NS10device_ptrIiEESF_NS0_13ScanTileStateIiLb1EEES9_NS1_10InputValueIiPiEEmiLb0EiEEvT0_T1_T2_iT3_T4_T5_E12temp_storage;
	add.s32 	%r692, %r691, %r690;
	st.shared.u32 	[%r692+16], %r667;
$L__BB7_11:
	sub.s32 	%r693, %r667, %r647;
	bar.sync 	0;
	ld.shared.v4.u32 	{%r694, %r695, %r696, %r697}, [_ZZN3cub18CUB_300001_SM_10006detail4scan16DeviceScanKernelINS2_10policy_hubIiiimN4cuda3std3__44plusIvEEE10Policy1000EN6thrust24THRUST_300001_SM_1000_NS10device_ptrIiEESF_NS0_13ScanTileStateIiLb1EEES9_NS1_10InputValueIiPiEEmiLb0EiEEvT0_T1_T2_iT3_T4_T5_E12temp_storage+16];
	add.s32 	%r698, %r695, %r694;
	setp.eq.s32 	%p102, %r7, 2;
	selp.b32 	%r699, %r698, %r694, %p102;
	add.s32 	%r700, %r698, %r696;
	setp.eq.s32 	%p103, %r7, 3;
	selp.b32 	%r701, %r700, %r699, %p103;
	add.s32 	%r702, %r700, %r697;
	setp.eq.s32 	%p104, %r7, 4;
	selp.b32 	%r703, %r702, %r701, %p104;
	ld.shared.v4.u32 	{%r704, %r705, %r706, %r707}, [_ZZN3cub18CUB_300001_SM_10006detail4scan16DeviceScanKernelINS2_10policy_hubIiiimN4cuda3std3__44plusIvEEE10Policy1000EN6thrust24THRUST_300001_SM_1000_NS10device_ptrIiEESF_NS0_13ScanTileStateIiLb1EEES9_NS1_10InputValueIiPiEEmiLb0EiEEvT0_T1_T2_iT3_T4_T5_E12temp_storage+32];
	add.s32 	%r708, %r702, %r704;
	setp.eq.s32 	%p105, %r7, 5;
	selp.b32 	%r709, %r708, %r703, %p105;
	add.s32 	%r710, %r708, %r705;
	setp.eq.s32 	%p106, %r7, 6;
	selp.b32 	%r711, %r710, %r709, %p106;
	add.s32 	%r712, %r710, %r706;
	setp.eq.s32 	%p107, %r7, 7;
	selp.b32 	%r713, %r712, %r711, %p107;
	add.s32 	%r714, %r712, %r707;
	setp.eq.s32 	%p108, %r7, 8;
	selp.b32 	%r715, %r714, %r713, %p108;
	ld.shared.v4.u32 	{%r716, %r717, %r718, %r719}, [_ZZN3cub18CUB_300001_SM_10006detail4scan16DeviceScanKernelINS2_10policy_hubIiiimN4cuda3std3__44plusIvEEE10Policy1000EN6thrust24THRUST_300001_SM_1000_NS10device_ptrIiEESF_NS0_13ScanTileStateIiLb1EEES9_NS1_10InputValueIiPiEEmiLb0EiEEvT0_T1_T2_iT3_T4_T5_E12temp_storage+48];
	add.s32 	%r720, %r714, %r716;
	setp.eq.s32 	%p109, %r7, 9;
	selp.b32 	%r721, %r720, %r715, %p109;
	add.s32 	%r722, %r720, %r717;
	setp.eq.s32 	%p110, %r7, 10;
	selp.b32 	%r723, %r722, %r721, %p110;
	add.s32 	%r724, %r722, %r718;
	setp.eq.s32 	%p111, %r7, 11;
	selp.b32 	%r725, %r724, %r723, %p111;
	add.s32 	%r726, %r724, %r719;
	setp.eq.s32 	%p112, %r7, 12;
	selp.b32 	%r727, %r726, %r725, %p112;
	ld.shared.u32 	%r728, [_ZZN3cub18CUB_300001_SM_10006detail4scan16DeviceScanKernelINS2_10policy_hubIiiimN4cuda3std3__44plusIvEEE10Policy1000EN6thrust24THRUST_300001_SM_1000_NS10device_ptrIiEESF_NS0_13ScanTileStateIiLb1EEES9_NS1_10InputValueIiPiEEmiLb0EiEEvT0_T1_T2_iT3_T4_T5_E12temp_storage+64];
	add.s32 	%r35, %r726, %r728;
	setp.gt.u32 	%p113, %r5, 31;
	setp.lt.u32 	%p114, %r5, 32;
	setp.eq.s32 	%p115, %r616, 0;
	selp.b32 	%r729, 0, %r693, %p115;
	add.s32 	%r970, %r727, %r729;
	selp.b32 	%r37, %r693, %r970, %p114;
	@%p113 bra 	$L__BB7_27;
	setp.ne.s32 	%p116, %r5, 0;
	mul.wide.s32 	%rd45, %r4, 8;
	add.s64 	%rd8, %rd18, %rd45;
	@%p116 bra 	$L__BB7_14;
	st.shared.u32 	[_ZZN3cub18CUB_300001_SM_10006detail4scan16DeviceScanKernelINS2_10policy_hubIiiimN4cuda3std3__44plusIvEEE10Policy1000EN6thrust24THRUST_300001_SM_1000_NS10device_ptrIiEESF_NS0_13ScanTileStateIiLb1EEES9_NS1_10InputValueIiPiEEmiLb0EiEEvT0_T1_T2_iT3_T4_T5_E12temp_storage+12], %r35;
	add.s64 	%rd46, %rd8, 256;
	mov.b32 	%r730, 100;
	// begin inline asm
	st.relaxed.gpu.v2.u32 [%rd46], {%r730, %r35};
	// end inline asm
$L__BB7_14:
	not.b32 	%r736, %r5;
	add.s32 	%r966, %r4, %r736;
	mov.b32 	%r732, 550;
	// begin inline asm
	nanosleep.u32 %r732;
	// end inline asm
	mul.wide.s32 	%rd48, %r966, 8;
	add.s64 	%rd49, %rd18, %rd48;
	add.s64 	%rd47, %rd49, 256;
	// begin inline asm
	ld.relaxed.gpu.v2.u32 {%r967, %r961}, [%rd47];
	// end inline asm
	mov.b32 	%r962, 478;
$L__BB7_15:
	setp.eq.s32 	%p117, %r967, 99;
	mov.b32 	%r737, -1;
	vote.sync.any.pred 	%p118, %p117, %r737;
	not.pred 	%p119, %p118;
	@%p119 bra 	$L__BB7_17;
	// begin inline asm
	nanosleep.u32 %r962;
	// end inline asm
	shr.u32 	%r962, %r962, 1;
	// begin inline asm
	ld.relaxed.gpu.v2.u32 {%r967, %r961}, [%rd47];
	// end inline asm
	bra.uni 	$L__BB7_15;
$L__BB7_17:
	setp.eq.s32 	%p120, %r967, 101;
	mov.b32 	%r764, -1;
	vote.sync.ballot.b32 	%r766, %p120, %r764;
	// begin inline asm
	mov.u32 %r739, %lanemask_ge;
	// end inline asm
	and.b32  	%r767, %r766, %r739;
	or.b32  	%r768, %r767, -2147483648;
	add.s32 	%r769, %r768, -1;
	not.b32 	%r770, %r768;
	and.b32  	%r771, %r770, %r769;
	popc.b32 	%r743, %r771;
	mov.b32 	%r742, 1;
	// begin inline asm
	shfl.sync.down.b32 %r740, %r961, %r742, %r743, %r764;
	// end inline asm
	setp.lt.s32 	%p122, %r616, %r743;
	selp.b32 	%r772, %r740, 0, %p122;
	add.s32 	%r746, %r772, %r961;
	mov.b32 	%r747, 2;
	// begin inline asm
	shfl.sync.down.b32 %r745, %r746, %r747, %r743, %r764;
	// end inline asm
	add.s32 	%r50, %r616, 2;
	setp.gt.s32 	%p123, %r50, %r743;
	selp.b32 	%r773, 0, %r745, %p123;
	add.s32 	%r751, %r746, %r773;
	mov.b32 	%r752, 4;
	// begin inline asm
	shfl.sync.down.b32 %r750, %r751, %r752, %r743, %r764;
	// end inline asm
	add.s32 	%r51, %r616, 4;
	setp.gt.s32 	%p124, %r51, %r743;
	selp.b32 	%r774, 0, %r750, %p124;
	add.s32 	%r756, %r751, %r774;
	mov.b32 	%r757, 8;
	// begin inline asm
	shfl.sync.down.b32 %r755, %r756, %r757, %r743, %r764;
	// end inline asm
	add.s32 	%r52, %r616, 8;
	setp.gt.s32 	%p125, %r52, %r743;
	selp.b32 	%r775, 0, %r755, %p125;
	add.s32 	%r761, %r756, %r775;
	mov.b32 	%r762, 16;
	// begin inline asm
	shfl.sync.down.b32 %r760, %r761, %r762, %r743, %r764;
	// end inline asm
	add.s32 	%r53, %r616, 16;
	setp.gt.s32 	%p126, %r53, %r743;
	selp.b32 	%r776, 0, %r760, %p126;
	add.s32 	%r965, %r761, %r776;
	add.s64 	%rd10, %rd18, 256;
	mov.b32 	%r963, 478;
$L__BB7_18:
	setp.ne.s32 	%p127, %r967, 101;
	mov.b32 	%r777, -1;
	vote.sync.all.pred 	%p128, %p127, %r777;
	not.pred 	%p129, %p128;
	@%p129 bra 	$L__BB7_23;
	shr.u32 	%r963, %r963, 1;
	mul.wide.s32 	%rd52, %r966, 8;
	add.s64 	%rd53, %rd10, %rd52;
	add.s64 	%rd51, %rd53, -256;
	// begin inline asm
	ld.relaxed.gpu.v2.u32 {%r967, %r968}, [%rd51];
	// end inline asm
	mov.u32 	%r969, %r963;
$L__BB7_20:
	setp.eq.s32 	%p133, %r967, 99;
	mov.b32 	%r785, -1;
	vote.sync.any.pred 	%p134, %p133, %r785;
	not.pred 	%p135, %p134;
	@%p135 bra 	$L__BB7_22;
	// begin inline asm
	nanosleep.u32 %r969;
	// end inline asm
	shr.u32 	%r969, %r969, 1;
	// begin inline asm
	ld.relaxed.gpu.v2.u32 {%r967, %r968}, [%rd51];
	// end inline asm
	bra.uni 	$L__BB7_20;
$L__BB7_22:
	setp.eq.s32 	%p136, %r967, 101;
	mov.b32 	%r811, -1;
	vote.sync.ballot.b32 	%r812, %p136, %r811;
	and.b32  	%r813, %r812, %r739;
	or.b32  	%r814, %r813, -2147483648;
	add.s32 	%r815, %r814, -1;
	not.b32 	%r816, %r814;
	and.b32  	%r817, %r816, %r815;
	popc.b32 	%r790, %r817;
	mov.b32 	%r789, 1;
	// begin inline asm
	shfl.sync.down.b32 %r787, %r968, %r789, %r790, %r811;
	// end inline asm
	setp.lt.s32 	%p138, %r616, %r790;
	selp.b32 	%r818, %r787, 0, %p138;
	add.s32 	%r793, %r818, %r968;
	mov.b32 	%r794, 2;
	// begin inline asm
	shfl.sync.down.b32 %r792, %r793, %r794, %r790, %r811;
	// end inline asm
	setp.gt.s32 	%p139, %r50, %r790;
	selp.b32 	%r819, 0, %r792, %p139;
	add.s32 	%r798, %r793, %r819;
	mov.b32 	%r799, 4;
	// begin inline asm
	shfl.sync.down.b32 %r797, %r798, %r799, %r790, %r811;
	// end inline asm
	setp.gt.s32 	%p140, %r51, %r790;
	selp.b32 	%r820, 0, %r797, %p140;
	add.s32 	%r803, %r798, %r820;
	mov.b32 	%r804, 8;
	// begin inline asm
	shfl.sync.down.b32 %r802, %r803, %r804, %r790, %r811;
	// end inline asm
	setp.gt.s32 	%p141, %r52, %r790;
	selp.b32 	%r821, 0, %r802, %p141;
	add.s32 	%r808, %r803, %r821;
	mov.b32 	%r809, 16;
	// begin inline asm
	shfl.sync.down.b32 %r807, %r808, %r809, %r790, %r811;
	// end inline asm
	setp.gt.s32 	%p142, %r53, %r790;
	selp.b32 	%r822, 0, %r807, %p142;
	add.s32 	%r823, %r822, %r965;
	add.s32 	%r965, %r823, %r808;
	add.s32 	%r966, %r966, -32;
	bra.uni 	$L__BB7_18;
$L__BB7_23:
	@%p116 bra 	$L__BB7_25;
	add.s32 	%r780, %r965, %r35;
	add.s64 	%rd50, %rd8, 256;
	mov.b32 	%r779, 101;
	// begin inline asm
	st.relaxed.gpu.v2.u32 [%rd50], {%r779, %r780};
	// end inline asm
	st.shared.u32 	[_ZZN3cub18CUB_300001_SM_10006detail4scan16DeviceScanKernelINS2_10policy_hubIiiimN4cuda3std3__44plusIvEEE10Policy1000EN6thrust24THRUST_300001_SM_1000_NS10device_ptrIiEESF_NS0_13ScanTileStateIiLb1EEES9_NS1_10InputValueIiPiEEmiLb0EiEEvT0_T1_T2_iT3_T4_T5_E12temp_storage+4], %r965;
	st.shared.u32 	[_ZZN3cub18CUB_300001_SM_10006detail4scan16DeviceScanKernelINS2_10policy_hubIiiimN4cuda3std3__44plusIvEEE10Policy1000EN6thrust24THRUST_300001_SM_1000_NS10device_ptrIiEESF_NS0_13ScanTileStateIiLb1EEES9_NS1_10InputValueIiPiEEmiLb0EiEEvT0_T1_T2_iT3_T4_T5_E12temp_storage+8], %r780;
$L__BB7_25:
	setp.ne.s32 	%p131, %r616, 0;
	mov.u32 	%r970, %r37;
	@%p131 bra 	$L__BB7_27;
	st.shared.u32 	[_ZZN3cub18CUB_300001_SM_10006detail4scan16DeviceScanKernelINS2_10policy_hubIiiimN4cuda3std3__44plusIvEEE10Policy1000EN6thrust24THRUST_300001_SM_1000_NS10device_ptrIiEESF_NS0_13ScanTileStateIiLb1EEES9_NS1_10InputValueIiPiEEmiLb0EiEEvT0_T1_T2_iT3_T4_T5_E12temp_storage+84], %r965;
	mov.u32 	%r970, %r965;
$L__BB7_27:
	bar.sync 	0;
	setp.eq.s32 	%p132, %r5, 0;
	ld.shared.u32 	%r781, [_ZZN3cub18CUB_300001_SM_10006detail4scan16DeviceScanKernelINS2_10policy_hubIiiimN4cuda3std3__44plusIvEEE10Policy1000EN6thrust24THRUST_300001_SM_1000_NS10device_ptrIiEESF_NS0_13ScanTileStateIiLb1EEES9_NS1_10InputValueIiPiEEmiLb0EiEEvT0_T1_T2_iT3_T4_T5_E12temp_storage+84];
	selp.b32 	%r782, 0, %r781, %p132;
	add.s32 	%r971, %r782, %r970;
$L__BB7_28:
	add.s32 	%r922, %r971, %r10;
	add.s32 	%r923, %r11, %r922;
	add.s32 	%r924, %r12, %r923;
	add.s32 	%r925, %r13, %r924;
	add.s32 	%r926, %r14, %r925;
	add.s32 	%r927, %r15, %r926;
	add.s32 	%r928, %r16, %r927;
	add.s32 	%r929, %r17, %r928;
	add.s32 	%r930, %r18, %r929;
	add.s32 	%r931, %r19, %r930;
	add.s32 	%r932, %r20, %r931;
	add.s32 	%r933, %r21, %r932;
	add.s32 	%r934, %r22, %r933;
	add.s32 	%r935, %r23, %r934;
	add.s32 	%r936, %r24, %r935;
	add.s32 	%r937, %r25, %r936;
	add.s32 	%r938, %r26, %r937;
	add.s32 	%r939, %r27, %r938;
	bar.sync 	0;
	st.shared.u32 	[%r9], %r971;
	st.shared.u32 	[%r9+4], %r922;
	st.shared.u32 	[%r9+8], %r923;
	st.shared.u32 	[%r9+12], %r924;
	st.shared.u32 	[%r9+16], %r925;
	st.shared.u32 	[%r9+20], %r926;
	st.shared.u32 	[%r9+24], %r927;
	st.shared.u32 	[%r9+28], %r928;
	st.shared.u32 	[%r9+32], %r929;
	st.shared.u32 	[%r9+36], %r930;
	st.shared.u32 	[%r9+40], %r931;
	st.shared.u32 	[%r9+44], %r932;
	st.shared.u32 	[%r9+48], %r933;
	st.shared.u32 	[%r9+52], %r934;
	st.shared.u32 	[%r9+56], %r935;
	st.shared.u32 	[%r9+60], %r936;
	st.shared.u32 	[%r9+64], %r937;
	st.shared.u32 	[%r9+68], %r938;
	st.shared.u32 	[%r9+72], %r939;
	bar.warp.sync 	-1;
	ld.shared.u32 	%r940, [%r8];
	ld.shared.u32 	%r941, [%r8+128];
	ld.shared.u32 	%r942, [%r8+256];
	ld.shared.u32 	%r943, [%r8+384];
	ld.shared.u32 	%r944, [%r8+512];
	ld.shared.u32 	%r945, [%r8+640];
	ld.shared.u32 	%r946, [%r8+768];
	ld.shared.u32 	%r947, [%r8+896];
	ld.shared.u32 	%r948, [%r8+1024];
	ld.shared.u32 	%r949, [%r8+1152];
	ld.shared.u32 	%r950, [%r8+1280];
	ld.shared.u32 	%r951, [%r8+1408];
	ld.shared.u32 	%r952, [%r8+1536];
	ld.shared.u32 	%r953, [%r8+1664];
	ld.shared.u32 	%r954, [%r8+1792];
	ld.shared.u32 	%r955, [%r8+1920];
	ld.shared.u32 	%r956, [%r8+2048];
	ld.shared.u32 	%r957, [%r8+2176];
	ld.shared.u32 	%r958, [%r8+2304];
	add.s64 	%rd58, %rd4, %rd43;
	st.global.u32 	[%rd58], %r940;
	st.global.u32 	[%rd58+128], %r941;
	st.global.u32 	[%rd58+256], %r942;
	st.global.u32 	[%rd58+384], %r943;
	st.global.u32 	[%rd58+512], %r944;
	st.global.u32 	[%rd58+640], %r945;
	st.global.u32 	[%rd58+768], %r946;
	st.global.u32 	[%rd58+896], %r947;
	st.global.u32 	[%rd58+1024], %r948;
	st.global.u32 	[%rd58+1152], %r949;
	st.global.u32 	[%rd58+1280], %r950;
	st.global.u32 	[%rd58+1408], %r951;
	st.global.u32 	[%rd58+1536], %r952;
	st.global.u32 	[%rd58+1664], %r953;
	st.global.u32 	[%rd58+1792], %r954;
	st.global.u32 	[%rd58+1920], %r955;
	st.global.u32 	[%rd58+2048], %r956;
	st.global.u32 	[%rd58+2176], %r957;
	st.global.u32 	[%rd58+2304], %r958;
	bra.uni 	$L__BB7_131;
$L__BB7_29:
	setp.eq.s64 	%p3, %rd6, 0;
	@%p3 bra 	$L__BB7_131;
	cvt.u32.u64 	%r75, %rd6;
	shl.b64 	%rd21, %rd5, 2;
	add.s64 	%rd22, %rd3, %rd21;
	mov.u32 	%r76, %tid.x;
	ld.global.u32 	%r990, [%rd22];
	and.b32  	%r209, %r76, 31;
	and.b32  	%r210, %r76, 992;
	mul.lo.s32 	%r211, %r210, 19;
	or.b32  	%r78, %r211, %r209;
	setp.ge.u32 	%p4, %r78, %r75;
	shl.b32 	%r212, %r78, 2;
	cvt.u64.u32 	%rd23, %r212;
	add.s64 	%rd12, %rd22, %rd23;
	mov.u32 	%r972, %r990;
	@%p4 bra 	$L__BB7_32;
	ld.global.u32 	%r972, [%rd12];
$L__BB7_32:
	add.s32 	%r213, %r78, 32;
	setp.ge.u32 	%p5, %r213, %r75;
	mov.u32 	%r973, %r990;
	@%p5 bra 	$L__BB7_34;
	ld.global.u32 	%r973, [%rd12+128];
$L__BB7_34:
	add.s32 	%r214, %r78, 64;
	setp.ge.u32 	%p6, %r214, %r75;
	mov.u32 	%r974, %r990;
	@%p6 bra 	$L__BB7_36;
	ld.global.u32 	%r974, [%rd12+256];
$L__BB7_36:
	add.s32 	%r215, %r78, 96;
	setp.ge.u32 	%p7, %r215, %r75;
	mov.u32 	%r975, %r990;
	@%p7 bra 	$L__BB7_38;
	ld.global.u32 	%r975, [%rd12+384];
$L__BB7_38:
	add.s32 	%r216, %r78, 128;
	setp.ge.u32 	%p8, %r216, %r75;
	mov.u32 	%r976, %r990;
	@%p8 bra 	$L__BB7_40;
	ld.global.u32 	%r976, [%rd12+512];
$L__BB7_40:
	add.s32 	%r217, %r78, 160;
	setp.ge.u32 	%p9, %r217, %r75;
	mov.u32 	%r977, %r990;
	@%p9 bra 	$L__BB7_42;
	ld.global.u32 	%r977, [%rd12+640];
$L__BB7_42:
	add.s32 	%r218, %r78, 192;
	setp.ge.u32 	%p10, %r218, %r75;
	mov.u32 	%r978, %r990;
	@%p10 bra 	$L__BB7_44;
	ld.global.u32 	%r978, [%rd12+768];
$L__BB7_44:
	add.s32 	%r219, %r78, 224;
	setp.ge.u32 	%p11, %r219, %r75;
	mov.u32 	%r979, %r990;
	@%p11 bra 	$L__BB7_46;
	ld.global.u32 	%r979, [%rd12+896];
$L__BB7_46:
	add.s32 	%r95, %r78, 256;
	setp.ge.u32 	%p12, %r95, %r75;
	mov.u32 	%r980, %r990;
	@%p12 bra 	$L__BB7_48;
	ld.global.u32 	%r980, [%rd12+1024];
$L__BB7_48:
	add.s32 	%r98, %r78, 288;
	setp.ge.u32 	%p13, %r98, %r75;
	mov.u32 	%r981, %r990;
	@%p13 bra 	$L__BB7_50;
	ld.global.u32 	%r981, [%rd12+1152];
$L__BB7_50:
	add.s32 	%r220, %r78, 320;
	setp.ge.u32 	%p14, %r220, %r75;
	mov.u32 	%r982, %r990;
	@%p14 bra 	$L__BB7_52;
	ld.global.u32 	%r982, [%rd12+1280];
$L__BB7_52:
	add.s32 	%r221, %r78, 352;
	setp.ge.u32 	%p15, %r221, %r75;
	mov.u32 	%r983, %r990;
	@%p15 bra 	$L__BB7_54;
	ld.global.u32 	%r983, [%rd12+1408];
$L__BB7_54:
	add.s32 	%r222, %r78, 384;
	setp.ge.u32 	%p16, %r222, %r75;
	mov.u32 	%r984, %r990;
	@%p16 bra 	$L__BB7_56;
	ld.global.u32 	%r984, [%rd12+1536];
$L__BB7_56:
	add.s32 	%r223, %r78, 416;
	setp.ge.u32 	%p17, %r223, %r75;
	mov.u32 	%r985, %r990;
	@%p17 bra 	$L__BB7_58;
	ld.global.u32 	%r985, [%rd12+1664];
$L__BB7_58:
	add.s32 	%r224, %r78, 448;
	setp.ge.u32 	%p18, %r224, %r75;
	mov.u32 	%r986, %r990;
	@%p18 bra 	$L__BB7_60;
	ld.global.u32 	%r986, [%rd12+1792];
$L__BB7_60:
	add.s32 	%r225, %r78, 480;
	setp.ge.u32 	%p19, %r225, %r75;
	mov.u32 	%r987, %r990;
	@%p19 bra 	$L__BB7_62;
	ld.global.u32 	%r987, [%rd12+1920];
$L__BB7_62:
	add.s32 	%r226, %r78, 512;
	setp.ge.u32 	%p20, %r226, %r75;
	mov.u32 	%r988, %r990;
	@%p20 bra 	$L__BB7_64;
	ld.global.u32 	%r988, [%rd12+2048];
$L__BB7_64:
	add.s32 	%r115, %r78, 544;
	setp.ge.u32 	%p21, %r115, %r75;
	mov.u32 	%r989, %r990;
	@%p21 bra 	$L__BB7_66;
	ld.global.u32 	%r989, [%rd12+2176];
$L__BB7_66:
	add.s32 	%r118, %r78, 576;
	setp.ge.u32 	%p22, %r118, %r75;
	@%p22 bra 	$L__BB7_68;
	ld.global.u32 	%r990, [%rd12+2304];
$L__BB7_68:
	// begin inline asm
	mov.u32 %r227, %laneid;
	// end inline asm
	shr.u32 	%r122, %r76, 5;
	mad.lo.s32 	%r228, %r122, 608, %r227;
	shl.b32 	%r229, %r228, 2;
	mov.u32 	%r230, _ZZN3cub18CUB_300001_SM_10006detail4scan16DeviceScanKernelINS2_10policy_hubIiiimN4cuda3std3__44plusIvEEE10Policy1000EN6thrust24THRUST_300001_SM_1000_NS10device_ptrIiEESF_NS0_13ScanTileStateIiLb1EEES9_NS1_10InputValueIiPiEEmiLb0EiEEvT0_T1_T2_iT3_T4_T5_E12temp_storage;
	add.s32 	%r123, %r230, %r229;
	st.shared.u32 	[%r123], %r972;
	st.shared.u32 	[%r123+128], %r973;
	st.shared.u32 	[%r123+256], %r974;
	st.shared.u32 	[%r123+384], %r975;
	st.shared.u32 	[%r123+512], %r976;
	st.shared.u32 	[%r123+640], %r977;
	st.shared.u32 	[%r123+768], %r978;
	st.shared.u32 	[%r123+896], %r979;
	st.shared.u32 	[%r123+1024], %r980;
	st.shared.u32 	[%r123+1152], %r981;
	st.shared.u32 	[%r123+1280], %r982;
	st.shared.u32 	[%r123+1408], %r983;
	st.shared.u32 	[%r123+1536], %r984;
	st.shared.u32 	[%r123+1664], %r985;
	st.shared.u32 	[%r123+1792], %r986;
	st.shared.u32 	[%r123+1920], %r987;
	st.shared.u32 	[%r123+2048], %r988;
	st.shared.u32 	[%r123+2176], %r989;
	st.shared.u32 	[%r123+2304], %r990;
	bar.warp.sync 	-1;
	mad.lo.s32 	%r124, %r227, 72, %r123;
	ld.shared.u32 	%r125, [%r124];
	ld.shared.u32 	%r126, [%r124+4];
	ld.shared.u32 	%r127, [%r124+8];
	ld.shared.u32 	%r128, [%r124+12];
	ld.shared.u32 	%r129, [%r124+16];
	ld.shared.u32 	%r130, [%r124+20];
	ld.shared.u32 	%r131, [%r124+24];
	ld.shared.u32 	%r132, [%r124+28];
	ld.shared.u32 	%r133, [%r124+32];
	ld.shared.u32 	%r134, [%r124+36];
	ld.shared.u32 	%r135, [%r124+40];
	ld.shared.u32 	%r136, [%r124+44];
	ld.shared.u32 	%r137, [%r124+48];
	ld.shared.u32 	%r138, [%r124+52];
	ld.shared.u32 	%r139, [%r124+56];
	ld.shared.u32 	%r140, [%r124+60];
	ld.shared.u32 	%r141, [%r124+64];
	ld.shared.u32 	%r142, [%r124+68];
	ld.shared.u32 	%r143, [%r124+72];
	bar.sync 	0;
	setp.ne.s32 	%p23, %r4, 0;
	@%p23 bra 	$L__BB7_72;
	add.s32 	%r456, %r126, %r125;
	add.s32 	%r457, %r127, %r456;
	add.s32 	%r458, %r128, %r457;
	add.s32 	%r459, %r129, %r458;
	add.s32 	%r460, %r130, %r459;
	add.s32 	%r461, %r131, %r460;
	add.s32 	%r462, %r132, %r461;
	add.s32 	%r463, %r133, %r462;
	add.s32 	%r464, %r134, %r463;
	add.s32 	%r465, %r135, %r464;
	add.s32 	%r466, %r136, %r465;
	add.s32 	%r467, %r137, %r466;
	add.s32 	%r468, %r138, %r467;
	add.s32 	%r469, %r139, %r468;
	add.s32 	%r470, %r140, %r469;
	add.s32 	%r471, %r141, %r470;
	add.s32 	%r472, %r142, %r471;
	add.s32 	%r430, %r143, %r472;
	mov.b32 	%r428, 1;
	mov.b32 	%r453, 0;
	mov.b32 	%r455, -1;
	// begin inline asm
	{  .reg .s32 r0;  .reg .pred p;  shfl.sync.up.b32 r0|p, %r430, %r428, %r453, %r455;  @p add.s32 r0, r0, %r430;  mov.s32 %r426, r0;}
	// end inline asm
	mov.b32 	%r434, 2;
	// begin inline asm
	{  .reg .s32 r0;  .reg .pred p;  shfl.sync.up.b32 r0|p, %r426, %r434, %r453, %r455;  @p add.s32 r0, r0, %r426;  mov.s32 %r432, r0;}
	// end inline asm
	mov.b32 	%r440, 4;
	// begin inline asm
	{  .reg .s32 r0;  .reg .pred p;  shfl.sync.up.b32 r0|p, %r432, %r440, %r453, %r455;  @p add.s32 r0, r0, %r432;  mov.s32 %r438, r0;}
	// end inline asm
	mov.b32 	%r446, 8;
	// begin inline asm
	{  .reg .s32 r0;  .reg .pred p;  shfl.sync.up.b32 r0|p, %r438, %r446, %r453, %r455;  @p add.s32 r0, r0, %r438;  mov.s32 %r444, r0;}
	// end inline asm
	mov.b32 	%r452, 16;
	// begin inline asm
	{  .reg .s32 r0;  .reg .pred p;  shfl.sync.up.b32 r0|p, %r444, %r452, %r453, %r455;  @p add.s32 r0, r0, %r444;  mov.s32 %r450, r0;}
	// end inline asm
	setp.ne.s32 	%p66, %r227, 31;
	@%p66 bra 	$L__BB7_71;
	shl.b32 	%r473, %r122, 2;
	mov.u32 	%r474, _ZZN3cub18CUB_300001_SM_10006detail4scan16DeviceScanKernelINS2_10policy_hubIiiimN4cuda3std3__44plusIvEEE10Policy1000EN6thrust24THRUST_300001_SM_1000_NS10device_ptrIiEESF_NS0_13ScanTileStateIiLb1EEES9_NS1_10InputValueIiPiEEmiLb0EiEEvT0_T1_T2_iT3_T4_T5_E12temp_storage;
	add.s32 	%r475, %r474, %r473;
	st.shared.u32 	[%r475+16], %r450;
$L__BB7_71:
	bar.sync 	0;
	ld.shared.v4.u32 	{%r476, %r477, %r478, %r479}, [_ZZN3cub18CUB_300001_SM_10006detail4scan16DeviceScanKernelINS2_10policy_hubIiiimN4cuda3std3__44plusIvEEE10Policy1000EN6thrust24THRUST_300001_SM_1000_NS10device_ptrIiEESF_NS0_13ScanTileStateIiLb1EEES9_NS1_10InputValueIiPiEEmiLb0EiEEvT0_T1_T2_iT3_T4_T5_E12temp_storage+16];
	add.s32 	%r480, %r477, %r476;
	setp.eq.s32 	%p67, %r122, 2;
	selp.b32 	%r481, %r480, %r476, %p67;
	add.s32 	%r482, %r480, %r478;
	setp.eq.s32 	%p68, %r122, 3;
	selp.b32 	%r483, %r482, %r481, %p68;
	add.s32 	%r484, %r482, %r479;
	setp.eq.s32 	%p69, %r122, 4;
	selp.b32 	%r485, %r484, %r483, %p69;
	ld.shared.v4.u32 	{%r486, %r487, %r488, %r489}, [_ZZN3cub18CUB_300001_SM_10006detail4scan16DeviceScanKernelINS2_10policy_hubIiiimN4cuda3std3__44plusIvEEE10Policy1000EN6thrust24THRUST_300001_SM_1000_NS10device_ptrIiEESF_NS0_13ScanTileStateIiLb1EEES9_NS1_10InputValueIiPiEEmiLb0EiEEvT0_T1_T2_iT3_T4_T5_E12temp_storage+32];
	add.s32 	%r490, %r484, %r486;
	setp.eq.s32 	%p70, %r122, 5;
	selp.b32 	%r491, %r490, %r485, %p70;
	add.s32 	%r492, %r490, %r487;
	setp.eq.s32 	%p71, %r122, 6;
	selp.b32 	%r493, %r492, %r491, %p71;
	add.s32 	%r494, %r492, %r488;
	setp.eq.s32 	%p72, %r122, 7;
	selp.b32 	%r495, %r494, %r493, %p72;
	add.s32 	%r496, %r494, %r489;
	setp.eq.s32 	%p73, %r122, 8;
	selp.b32 	%r497, %r496, %r495, %p73;
	ld.shared.v4.u32 	{%r498, %r499, %r500, %r501}, [_ZZN3cub18CUB_300001_SM_10006detail4scan16DeviceScanKernelINS2_10policy_hubIiiimN4cuda3std3__44plusIvEEE10Policy1000EN6thrust24THRUST_300001_SM_1000_NS10device_ptrIiEESF_NS0_13ScanTileStateIiLb1EEES9_NS1_10InputValueIiPiEEmiLb0EiEEvT0_T1_T2_iT3_T4_T5_E12temp_storage+48];
	add.s32 	%r502, %r496, %r498;
	setp.eq.s32 	%p74, %r122, 9;
	selp.b32 	%r503, %r502, %r497, %p74;
	add.s32 	%r504, %r502, %r499;
	setp.eq.s32 	%p75, %r122, 10;
	selp.b32 	%r505, %r504, %r503, %p75;
	add.s32 	%r506, %r504, %r500;
	setp.eq.s32 	%p76, %r122, 11;
	selp.b32 	%r507, %r506, %r505, %p76;
	add.s32 	%r508, %r506, %r501;
	setp.eq.s32 	%p77, %r122, 12;
	selp.b32 	%r509, %r508, %r507, %p77;
	setp.lt.u32 	%p78, %r76, 32;
	selp.b32 	%r510, 0, %r509, %p78;
	setp.eq.s32 	%p79, %r227, 0;
	sub.s32 	%r511, %r450, %r430;
	selp.b32 	%r512, 0, %r511, %p79;
	add.s32 	%r513, %r512, %r959;
	add.s32 	%r1002, %r513, %r510;
	bra.uni 	$L__BB7_91;
$L__BB7_72:
	add.s32 	%r261, %r126, %r125;
	add.s32 	%r262, %r127, %r261;
	add.s32 	%r263, %r128, %r262;
	add.s32 	%r264, %r129, %r263;
	add.s32 	%r265, %r130, %r264;
	add.s32 	%r266, %r131, %r265;
	add.s32 	%r267, %r132, %r266;
	add.s32 	%r268, %r133, %r267;
	add.s32 	%r269, %r134, %r268;
	add.s32 	%r270, %r135, %r269;
	add.s32 	%r271, %r136, %r270;
	add.s32 	%r272, %r137, %r271;
	add.s32 	%r273, %r138, %r272;
	add.s32 	%r274, %r139, %r273;
	add.s32 	%r275, %r140, %r274;
	add.s32 	%r276, %r141, %r275;
	add.s32 	%r277, %r142, %r276;
	add.s32 	%r235, %r143, %r277;
	mov.b32 	%r233, 1;
	mov.b32 	%r258, 0;
	mov.b32 	%r260, -1;
	// begin inline asm
	{  .reg .s32 r0;  .reg .pred p;  shfl.sync.up.b32 r0|p, %r235, %r233, %r258, %r260;  @p add.s32 r0, r0, %r235;  mov.s32 %r231, r0;}
	// end inline asm
	mov.b32 	%r239, 2;
	// begin inline asm
	{  .reg .s32 r0;  .reg .pred p;  shfl.sync.up.b32 r0|p, %r231, %r239, %r258, %r260;  @p add.s32 r0, r0, %r231;  mov.s32 %r237, r0;}
	// end inline asm
	mov.b32 	%r245, 4;
	// begin inline asm
	{  .reg .s32 r0;  .reg .pred p;  shfl.sync.up.b32 r0|p, %r237, %r245, %r258, %r260;  @p add.s32 r0, r0, %r237;  mov.s32 %r243, r0;}
	// end inline asm
	mov.b32 	%r251, 8;
	// begin inline asm
	{  .reg .s32 r0;  .reg .pred p;  shfl.sync.up.b32 r0|p, %r243, %r251, %r258, %r260;  @p add.s32 r0, r0, %r243;  mov.s32 %r249, r0;}
	// end inline asm
	mov.b32 	%r257, 16;
	// begin inline asm
	{  .reg .s32 r0;  .reg .pred p;  shfl.sync.up.b32 r0|p, %r249, %r257, %r258, %r260;  @p add.s32 r0, r0, %r249;  mov.s32 %r255, r0;}
	// end inline asm
	setp.ne.s32 	%p24, %r227, 31;
	@%p24 bra 	$L__BB7_74;
	shl.b32 	%r278, %r122, 2;
	mov.u32 	%r279, _ZZN3cub18CUB_300001_SM_10006detail4scan16DeviceScanKernelINS2_10policy_hubIiiimN4cuda3std3__44plusIvEEE10Policy1000EN6thrust24THRUST_300001_SM_1000_NS10device_ptrIiEESF_NS0_13ScanTileStateIiLb1EEES9_NS1_10InputValueIiPiEEmiLb0EiEEvT0_T1_T2_iT3_T4_T5_E12temp_storage;
	add.s32 	%r280, %r279, %r278;
	st.shared.u32 	[%r280+16], %r255;
$L__BB7_74:
	sub.s32 	%r281, %r255, %r235;
	bar.sync 	0;
	ld.shared.v4.u32 	{%r282, %r283, %r284, %r285}, [_ZZN3cub18CUB_300001_SM_10006detail4scan16DeviceScanKernelINS2_10policy_hubIiiimN4cuda3std3__44plusIvEEE10Policy1000EN6thrust24THRUST_300001_SM_1000_NS10device_ptrIiEESF_NS0_13ScanTileStateIiLb1EEES9_NS1_10InputValueIiPiEEmiLb0EiEEvT0_T1_T2_iT3_T4_T5_E12temp_storage+16];
	add.s32 	%r286, %r283, %r282;
	setp.eq.s32 	%p25, %r122, 2;
	selp.b32 	%r287, %r286, %r282, %p25;
	add.s32 	%r288, %r286, %r284;
	setp.eq.s32 	%p26, %r122, 3;
	selp.b32 	%r289, %r288, %r287, %p26;
	add.s32 	%r290, %r288, %r285;
	setp.eq.s32 	%p27, %r122, 4;
	selp.b32 	%r291, %r290, %r289, %p27;
	ld.shared.v4.u32 	{%r292, %r293, %r294, %r295}, [_ZZN3cub18CUB_300001_SM_10006detail4scan16DeviceScanKernelINS2_10policy_hubIiiimN4cuda3std3__44plusIvEEE10Policy1000EN6thrust24THRUST_300001_SM_1000_NS10device_ptrIiEESF_NS0_13ScanTileStateIiLb1EEES9_NS1_10InputValueIiPiEEmiLb0EiEEvT0_T1_T2_iT3_T4_T5_E12temp_storage+32];
	add.s32 	%r296, %r290, %r292;
	setp.eq.s32 	%p28, %r122, 5;
	selp.b32 	%r297, %r296, %r291, %p28;
	add.s32 	%r298, %r296, %r293;
	setp.eq.s32 	%p29, %r122, 6;
	selp.b32 	%r299, %r298, %r297, %p29;
	add.s32 	%r300, %r298, %r294;
	setp.eq.s32 	%p30, %r122, 7;
	selp.b32 	%r301, %r300, %r299, %p30;
	add.s32 	%r302, %r300, %r295;
	setp.eq.s32 	%p31, %r122, 8;
	selp.b32 	%r303, %r302, %r301, %p31;
	ld.shared.v4.u32 	{%r304, %r305, %r306, %r307}, [_ZZN3cub18CUB_300001_SM_10006detail4scan16DeviceScanKernelINS2_10policy_hubIiiimN4cuda3std3__44plusIvEEE10Policy1000EN6thrust24THRUST_300001_SM_1000_NS10device_ptrIiEESF_NS0_13ScanTileStateIiLb1EEES9_NS1_10InputValueIiPiEEmiLb0EiEEvT0_T1_T2_iT3_T4_T5_E12temp_storage+48];
	add.s32 	%r308, %r302, %r304;
	setp.eq.s32 	%p32, %r122, 9;
	selp.b32 	%r309, %r308, %r303, %p32;
	add.s32 	%r310, %r308, %r305;
	setp.eq.s32 	%p33, %r122, 10;
	selp.b32 	%r311, %r310, %r309, %p33;
	add.s32 	%r312, %r310, %r306;
	setp.eq.s32 	%p34, %r122, 11;
	selp.b32 	%r313, %r312, %r311, %p34;
	add.s32 	%r314, %r312, %r307;
	setp.eq.s32 	%p35, %r122, 12;
	selp.b32 	%r315, %r314, %r313, %p35;
	ld.shared.u32 	%r316, [_ZZN3cub18CUB_300001_SM_10006detail4scan16DeviceScanKernelINS2_10policy_hubIiiimN4cuda3std3__44plusIvEEE10Policy1000EN6thrust24THRUST_300001_SM_1000_NS10device_ptrIiEESF_NS0_13ScanTileStateIiLb1EEES9_NS1_10InputValueIiPiEEmiLb0EiEEvT0_T1_T2_iT3_T4_T5_E12temp_storage+64];
	add.s32 	%r149, %r314, %r316;
	setp.gt.u32 	%p36, %r76, 31;
	setp.lt.u32 	%p37, %r76, 32;
	setp.eq.s32 	%p38, %r227, 0;
	selp.b32 	%r317, 0, %r281, %p38;
	add.s32 	%r1001, %r315, %r317;
	selp.b32 	%r151, %r281, %r1001, %p37;
	@%p36 bra 	$L__BB7_90;
	setp.ne.s32 	%p39, %r76, 0;
	mul.wide.s32 	%rd24, %r4, 8;
	add.s64 	%rd13, %rd18, %rd24;
	@%p39 bra 	$L__BB7_77;
	st.shared.u32 	[_ZZN3cub18CUB_300001_SM_10006detail4scan16DeviceScanKernelINS2_10policy_hubIiiimN4cuda3std3__44plusIvEEE10Policy1000EN6thrust24THRUST_300001_SM_1000_NS10device_ptrIiEESF_NS0_13ScanTileStateIiLb1EEES9_NS1_10InputValueIiPiEEmiLb0EiEEvT0_T1_T2_iT3_T4_T5_E12temp_storage+12], %r149;
	add.s64 	%rd25, %rd13, 256;
	mov.b32 	%r318, 100;
	// begin inline asm
	st.relaxed.gpu.v2.u32 [%rd25], {%r318, %r149};
	// end inline asm
$L__BB7_77:
	not.b32 	%r324, %r76;
	add.s32 	%r997, %r4, %r324;
	mov.b32 	%r320, 550;
	// begin inline asm
	nanosleep.u32 %r320;
	// end inline asm
	mul.wide.s32 	%rd27, %r997, 8;
	add.s64 	%rd28, %rd18, %rd27;
	add.s64 	%rd26, %rd28, 256;
	// begin inline asm
	ld.relaxed.gpu.v2.u32 {%r998, %r992}, [%rd26];
	// end inline asm
	mov.b32 	%r993, 478;
$L__BB7_78:
	setp.eq.s32 	%p40, %r998, 99;
	mov.b32 	%r325, -1;
	vote.sync.any.pred 	%p41, %p40, %r325;
	not.pred 	%p42, %p41;
	@%p42 bra 	$L__BB7_80;
	// begin inline asm
	nanosleep.u32 %r993;
	// end inline asm
	shr.u32 	%r993, %r993, 1;
	// begin inline asm
	ld.relaxed.gpu.v2.u32 {%r998, %r992}, [%rd26];
	// end inline asm
	bra.uni 	$L__BB7_78;
$L__BB7_80:
	setp.eq.s32 	%p43, %r998, 101;
	mov.b32 	%r352, -1;
	vote.sync.ballot.b32 	%r354, %p43, %r352;
	// begin inline asm
	mov.u32 %r327, %lanemask_ge;
	// end inline asm
	and.b32  	%r355, %r354, %r327;
	or.b32  	%r356, %r355, -2147483648;
	add.s32 	%r357, %r356, -1;
	not.b32 	%r358, %r356;
	and.b32  	%r359, %r358, %r357;
	popc.b32 	%r331, %r359;
	mov.b32 	%r330, 1;
	// begin inline asm
	shfl.sync.down.b32 %r328, %r992, %r330, %r331, %r352;
	// end inline asm
	setp.lt.s32 	%p45, %r227, %r331;
	selp.b32 	%r360, %r328, 0, %p45;
	add.s32 	%r334, %r360, %r992;
	mov.b32 	%r335, 2;
	// begin inline asm
	shfl.sync.down.b32 %r333, %r334, %r335, %r331, %r352;
	// end inline asm
	add.s32 	%r361, %r227, 2;
	setp.gt.s32 	%p46, %r361, %r331;
	selp.b32 	%r362, 0, %r333, %p46;
	add.s32 	%r339, %r334, %r362;
	mov.b32 	%r340, 4;
	// begin inline asm
	shfl.sync.down.b32 %r338, %r339, %r340, %r331, %r352;
	// end inline asm
	add.s32 	%r363, %r227, 4;
	setp.gt.s32 	%p47, %r363, %r331;
	selp.b32 	%r364, 0, %r338, %p47;
	add.s32 	%r344, %r339, %r364;
	mov.b32 	%r345, 8;
	// begin inline asm
	shfl.sync.down.b32 %r343, %r344, %r345, %r331, %r352;
	// end inline asm
	add.s32 	%r365, %r227, 8;
	setp.gt.s32 	%p48, %r365, %r331;
	selp.b32 	%r366, 0, %r343, %p48;
	add.s32 	%r349, %r344, %r366;
	mov.b32 	%r350, 16;
	// begin inline asm
	shfl.sync.down.b32 %r348, %r349, %r350, %r331, %r352;
	// end inline asm
	add.s32 	%r367, %r227, 16;
	setp.gt.s32 	%p49, %r367, %r331;
	selp.b32 	%r368, 0, %r348, %p49;
	add.s32 	%r994, %r349, %r368;
	add.s64 	%rd14, %rd18, 256;
	mov.b32 	%r995, 478;
$L__BB7_81:
	setp.ne.s32 	%p50, %r998, 101;
	mov.b32 	%r369, -1;
	vote.sync.all.pred 	%p51, %p50, %r369;
	not.pred 	%p52, %p51;
	@%p52 bra 	$L__BB7_86;
	shr.u32 	%r995, %r995, 1;
	mul.wide.s32 	%rd31, %r997, 8;
	add.s64 	%rd32, %rd14, %rd31;
	add.s64 	%rd30, %rd32, -256;
	// begin inline asm
	ld.relaxed.gpu.v2.u32 {%r998, %r999}, [%rd30];
	// end inline asm
	mov.u32 	%r1000, %r995;
$L__BB7_83:
	setp.eq.s32 	%p56, %r998, 99;
	mov.b32 	%r377, -1;
	vote.sync.any.pred 	%p57, %p56, %r377;
	not.pred 	%p58, %p57;
	@%p58 bra 	$L__BB7_85;
	// begin inline asm
	nanosleep.u32 %r1000;
	// end inline asm
	shr.u32 	%r1000, %r1000, 1;
	// begin inline asm
	ld.relaxed.gpu.v2.u32 {%r998, %r999}, [%rd30];
	// end inline asm
	bra.uni 	$L__BB7_83;
$L__BB7_85:
	setp.eq.s32 	%p59, %r998, 101;
	mov.b32 	%r403, -1;
	vote.sync.ballot.b32 	%r404, %p59, %r403;
	and.b32  	%r405, %r404, %r327;
	or.b32  	%r406, %r405, -2147483648;
	add.s32 	%r407, %r406, -1;
	not.b32 	%r408, %r406;
	and.b32  	%r409, %r408, %r407;
	popc.b32 	%r382, %r409;
	mov.b32 	%r381, 1;
	// begin inline asm
	shfl.sync.down.b32 %r379, %r999, %r381, %r382, %r403;
	// end inline asm
	setp.lt.s32 	%p61, %r227, %r382;
	selp.b32 	%r410, %r379, 0, %p61;
	add.s32 	%r385, %r410, %r999;
	mov.b32 	%r386, 2;
	// begin inline asm
	shfl.sync.down.b32 %r384, %r385, %r386, %r382, %r403;
	// end inline asm
	add.s32 	%r411, %r227, 2;
	setp.gt.s32 	%p62, %r411, %r382;
	selp.b32 	%r412, 0, %r384, %p62;
	add.s32 	%r390, %r385, %r412;
	mov.b32 	%r391, 4;
	// begin inline asm
	shfl.sync.down.b32 %r389, %r390, %r391, %r382, %r403;
	// end inline asm
	add.s32 	%r413, %r227, 4;
	setp.gt.s32 	%p63, %r413, %r382;
	selp.b32 	%r414, 0, %r389, %p63;
	add.s32 	%r395, %r390, %r414;
	mov.b32 	%r396, 8;
	// begin inline asm
	shfl.sync.down.b32 %r394, %r395, %r396, %r382, %r403;
	// end inline asm
	add.s32 	%r415, %r227, 8;
	setp.gt.s32 	%p64, %r415, %r382;
	selp.b32 	%r416, 0, %r394, %p64;
	add.s32 	%r400, %r395, %r416;
	mov.b32 	%r401, 16;
	// begin inline asm
	shfl.sync.down.b32 %r399, %r400, %r401, %r382, %r403;
	// end inline asm
	add.s32 	%r417, %r227, 16;
	setp.gt.s32 	%p65, %r417, %r382;
	selp.b32 	%r418, 0, %r399, %p65;
	add.s32 	%r419, %r418, %r994;
	add.s32 	%r994, %r419, %r400;
	add.s32 	%r997, %r997, -32;
	bra.uni 	$L__BB7_81;
$L__BB7_86:
	@%p39 bra 	$L__BB7_88;
	add.s32 	%r372, %r994, %r149;
	add.s64 	%rd29, %rd13, 256;
	mov.b32 	%r371, 101;
	// begin inline asm
	st.relaxed.gpu.v2.u32 [%rd29], {%r371, %r372};
	// end inline asm
	st.shared.u32 	[_ZZN3cub18CUB_300001_SM_10006detail4scan16DeviceScanKernelINS2_10policy_hubIiiimN4cuda3std3__44plusIvEEE10Policy1000EN6thrust24THRUST_300001_SM_1000_NS10device_ptrIiEESF_NS0_13ScanTileStateIiLb1EEES9_NS1_10InputValueIiPiEEmiLb0EiEEvT0_T1_T2_iT3_T4_T5_E12temp_storage+4], %r994;
	st.shared.u32 	[_ZZN3cub18CUB_300001_SM_10006detail4scan16DeviceScanKernelINS2_10policy_hubIiiimN4cuda3std3__44plusIvEEE10Policy1000EN6thrust24THRUST_300001_SM_1000_NS10device_ptrIiEESF_NS0_13ScanTileStateIiLb1EEES9_NS1_10InputValueIiPiEEmiLb0EiEEvT0_T1_T2_iT3_T4_T5_E12temp_storage+8], %r372;
$L__BB7_88:
	setp.ne.s32 	%p54, %r227, 0;
	mov.u32 	%r1001, %r151;
	@%p54 bra 	$L__BB7_90;
	st.shared.u32 	[_ZZN3cub18CUB_300001_SM_10006detail4scan16DeviceScanKernelINS2_10policy_hubIiiimN4cuda3std3__44plusIvEEE10Policy1000EN6thrust24THRUST_300001_SM_1000_NS10device_ptrIiEESF_NS0_13ScanTileStateIiLb1EEES9_NS1_10InputValueIiPiEEmiLb0EiEEvT0_T1_T2_iT3_T4_T5_E12temp_storage+84], %r994;
	mov.u32 	%r1001, %r994;
$L__BB7_90:
	bar.sync 	0;
	setp.eq.s32 	%p55, %r76, 0;
	ld.shared.u32 	%r373, [_ZZN3cub18CUB_300001_SM_10006detail4scan16DeviceScanKernelINS2_10policy_hubIiiimN4cuda3std3__44plusIvEEE10Policy1000EN6thrust24THRUST_300001_SM_1000_NS10device_ptrIiEESF_NS0_13ScanTileStateIiLb1EEES9_NS1_10InputValueIiPiEEmiLb0EiEEvT0_T1_T2_iT3_T4_T5_E12temp_storage+84];
	selp.b32 	%r374, 0, %r373, %p55;
	add.s32 	%r1002, %r374, %r1001;
$L__BB7_91:
	add.s32 	%r514, %r1002, %r125;
	add.s32 	%r515, %r126, %r514;
	add.s32 	%r516, %r127, %r515;
	add.s32 	%r517, %r128, %r516;
	add.s32 	%r518, %r129, %r517;
	add.s32 	%r519, %r130, %r518;
	add.s32 	%r520, %r131, %r519;
	add.s32 	%r521, %r132, %r520;
	add.s32 	%r522, %r133, %r521;
	add.s32 	%r523, %r134, %r522;
	add.s32 	%r524, %r135, %r523;
	add.s32 	%r525, %r136, %r524;
	add.s32 	%r526, %r137, %r525;
	add.s32 	%r527, %r138, %r526;
	add.s32 	%r528, %r139, %r527;
	add.s32 	%r529, %r140, %r528;
	add.s32 	%r530, %r141, %r529;
	add.s32 	%r531, %r142, %r530;
	bar.sync 	0;
	st.shared.u32 	[%r124], %r1002;
	st.shared.u32 	[%r124+4], %r514;
	st.shared.u32 	[%r124+8], %r515;
	st.shared.u32 	[%r124+12], %r516;
	st.shared.u32 	[%r124+16], %r517;
	st.shared.u32 	[%r124+20], %r518;
	st.shared.u32 	[%r124+24], %r519;
	st.shared.u32 	[%r124+28], %r520;
	st.shared.u32 	[%r124+32], %r521;
	st.shared.u32 	[%r124+36], %r522;
	st.shared.u32 	[%r124+40], %r523;
	st.shared.u32 	[%r124+44], %r524;
	st.shared.u32 	[%r124+48], %r525;
	st.shared.u32 	[%r124+52], %r526;
	st.shared.u32 	[%r124+56], %r527;
	st.shared.u32 	[%r124+60], %r528;
	st.shared.u32 	[%r124+64], %r529;
	st.shared.u32 	[%r124+68], %r530;
	st.shared.u32 	[%r124+72], %r531;
	bar.warp.sync 	-1;
	ld.shared.u32 	%r185, [%r123];
	ld.shared.u32 	%r186, [%r123+128];
	ld.shared.u32 	%r187, [%r123+256];
	ld.shared.u32 	%r188, [%r123+384];
	ld.shared.u32 	%r189, [%r123+512];
	ld.shared.u32 	%r190, [%r123+640];
	ld.shared.u32 	%r191, [%r123+768];
	ld.shared.u32 	%r192, [%r123+896];
	ld.shared.u32 	%r193, [%r123+1024];
	ld.shared.u32 	%r194, [%r123+1152];
	ld.shared.u32 	%r195, [%r123+1280];
	ld.shared.u32 	%r196, [%r123+1408];
	ld.shared.u32 	%r197, [%r123+1536];
	ld.shared.u32 	%r198, [%r123+1664];
	ld.shared.u32 	%r199, [%r123+1792];
	ld.shared.u32 	%r200, [%r123+1920];
	ld.shared.u32 	%r201, [%r123+2048];
	ld.shared.u32 	%r202, [%r123+2176];
	ld.shared.u32 	%r203, [%r123+2304];
	setp.ne.s32 	%p80, %r76, 0;
	@%p80 bra 	$L__BB7_93;
	st.volatile.shared.u32 	[_ZZN3cub18CUB_300001_SM_10006detail4scan16DeviceScanKernelINS2_10policy_hubIiiimN4cuda3std3__44plusIvEEE10Policy1000EN6thrust24THRUST_300001_SM_1000_NS10device_ptrIiEESF_NS0_13ScanTileStateIiLb1EEES9_NS1_10InputValueIiPiEEmiLb0EiEEvT0_T1_T2_iT3_T4_T5_E12temp_storage+31616], %r75;
$L__BB7_93:
	bar.sync 	0;
	ld.volatile.shared.u32 	%r204, [_ZZN3cub18CUB_300001_SM_10006detail4scan16DeviceScanKernelINS2_10policy_hubIiiimN4cuda3std3__44plusIvEEE10Policy1000EN6thrust24THRUST_300001_SM_1000_NS10device_ptrIiEESF_NS0_13ScanTileStateIiLb1EEES9_NS1_10InputValueIiPiEEmiLb0EiEEvT0_T1_T2_iT3_T4_T5_E12temp_storage+31616];
	cvt.u64.u32 	%rd39, %r78;
	add.s64 	%rd40, %rd5, %rd39;
	setp.ge.s32 	%p81, %r78, %r204;
	shl.b64 	%rd41, %rd40, 2;
	add.s64 	%rd15, %rd4, %rd41;
	@%p81 bra 	$L__BB7_95;
	st.global.u32 	[%rd15], %r185;
$L__BB7_95:
	mov.u32 	%r532, %tid.x;
	and.b32  	%r533, %r532, 992;
	mul.lo.s32 	%r534, %r533, 19;
	and.b32  	%r535, %r532, 31;
	or.b32  	%r536, %r534, %r535;
	add.s32 	%r537, %r536, 32;
	setp.ge.s32 	%p82, %r537, %r204;
	@%p82 bra 	$L__BB7_97;
	st.global.u32 	[%rd15+128], %r186;
$L__BB7_97:
	add.s32 	%r543, %r536, 64;
	setp.ge.s32 	%p83, %r543, %r204;
	@%p83 bra 	$L__BB7_99;
	st.global.u32 	[%rd15+256], %r187;
$L__BB7_99:
	add.s32 	%r549, %r536, 96;
	setp.ge.s32 	%p84, %r549, %r204;
	@%p84 bra 	$L__BB7_101;
	st.global.u32 	[%rd15+384], %r188;
$L__BB7_101:
	add.s32 	%r555, %r536, 128;
	setp.ge.s32 	%p85, %r555, %r204;
	@%p85 bra 	$L__BB7_103;
	st.global.u32 	[%rd15+512], %r189;
$L__BB7_103:
	add.s32 	%r561, %r536, 160;
	setp.ge.s32 	%p86, %r561, %r204;
	@%p86 bra 	$L__BB7_105;
	st.global.u32 	[%rd15+640], %r190;
$L__BB7_105:
	add.s32 	%r567, %r536, 192;
	setp.ge.s32 	%p87, %r567, %r204;
	@%p87 bra 	$L__BB7_107;
	st.global.u32 	[%rd15+768], %r191;
$L__BB7_107:
	add.s32 	%r573, %r536, 224;
	setp.ge.s32 	%p88, %r573, %r204;
	@%p88 bra 	$L__BB7_109;
	st.global.u32 	[%rd15+896], %r192;
$L__BB7_109:
	setp.ge.s32 	%p89, %r95, %r204;
	@%p89 bra 	$L__BB7_111;
	st.global.u32 	[%rd15+1024], %r193;
$L__BB7_111:
	setp.ge.s32 	%p90, %r98, %r204;
	@%p90 bra 	$L__BB7_113;
	st.global.u32 	[%rd15+1152], %r194;
$L__BB7_113:
	add.s32 	%r579, %r536, 320;
	setp.ge.s32 	%p91, %r579, %r204;
	@%p91 bra 	$L__BB7_115;
	st.global.u32 	[%rd15+1280], %r195;
$L__BB7_115:
	add.s32 	%r585, %r536, 352;
	setp.ge.s32 	%p92, %r585, %r204;
	@%p92 bra 	$L__BB7_117;
	st.global.u32 	[%rd15+1408], %r196;
$L__BB7_117:
	add.s32 	%r591, %r536, 384;
	setp.ge.s32 	%p93, %r591, %r204;
	@%p93 bra 	$L__BB7_119;
	st.global.u32 	[%rd15+1536], %r197;
$L__BB7_119:
	add.s32 	%r597, %r536, 416;
	setp.ge.s32 	%p94, %r597, %r204;
	@%p94 bra 	$L__BB7_121;
	st.global.u32 	[%rd15+1664], %r198;
$L__BB7_121:
	add.s32 	%r603, %r536, 448;
	setp.ge.s32 	%p95, %r603, %r204;
	@%p95 bra 	$L__BB7_123;
	st.global.u32 	[%rd15+1792], %r199;
$L__BB7_123:
	add.s32 	%r609, %r536, 480;
	setp.ge.s32 	%p96, %r609, %r204;
	@%p96 bra 	$L__BB7_125;
	st.global.u32 	[%rd15+1920], %r200;
$L__BB7_125:
	add.s32 	%r615, %r536, 512;
	setp.ge.s32 	%p97, %r615, %r204;
	@%p97 bra 	$L__BB7_127;
	st.global.u32 	[%rd15+2048], %r201;
$L__BB7_127:
	setp.ge.s32 	%p98, %r115, %r204;
	@%p98 bra 	$L__BB7_129;
	st.global.u32 	[%rd15+2176], %r202;
$L__BB7_129:
	setp.ge.s32 	%p99, %r118, %r204;
	@%p99 bra 	$L__BB7_131;
	st.global.u32 	[%rd15+2304], %r203;
$L__BB7_131:
	ret;

}


// ===== COMPILED SASS (sm_100) =====

	.target	sm_100

	.elftype	@"ET_EXEC"


//--------------------- .note.nv.tkinfo           --------------------------
	.section	.note.nv.tkinfo,"",@"SHT_NOTE"
	.sectionflags	@"SHF_NOTE_NV_TKINFO"
	.tkinfo
        /*0018*/ 	.word	0x00000002
        /*0030*/ 	.string	""
        /*0030*/ 	.string	"ptxas"
        /*0030*/ 	.string	"Cuda compilation tools, release 13.0, V13.0.88"
        /*0030*/ 	.string	"Build cuda_13.0.r13.0/compiler.36424714_0"
        /*0030*/ 	.string	"-arch sm_100 -m 64 "



//--------------------- .note.nv.cuinfo           --------------------------
	.section	.note.nv.cuinfo,"",@"SHT_NOTE"
	.sectionflags	@"SHF_NOTE_NV_CUINFO"
        /*0018*/ 	.short	0x0002
        /*001a*/ 	.short	0x0064
        /*001c*/ 	.short	0x0082
	.zero		2


//--------------------- .nv.info                  --------------------------
	.section	.nv.info,"",@"SHT_CUDA_INFO"
	.align	4


	//----- nvinfo : EIATTR_REGCOUNT
	.align		4
        /*0000*/ 	.byte	0x04, 0x2f
        /*0002*/ 	.short	(.L_46 - .L_45)
	.align		4
.L_45:
        /*0004*/ 	.word	index@(_Z10decompressPtS_PhPiS0_S0_iiii)
        /*0008*/ 	.word	0x00000027


	//----- nvinfo : EIATTR_FRAME_SIZE
	.align		4
.L_46:
        /*000c*/ 	.byte	0x04, 0x11
        /*000e*/ 	.short	(.L_48 - .L_47)
	.align		4
.L_47:
        /*0010*/ 	.word	index@(_Z10decompressPtS_PhPiS0_S0_iiii)
        /*0014*/ 	.word	0x00000020


	//----- nvinfo : EIATTR_REGCOUNT
	.align		4
.L_48:
        /*0018*/ 	.byte	0x04, 0x2f
        /*001a*/ 	.short	(.L_50 - .L_49)
	.align		4
.L_49:
        /*001c*/ 	.word	index@(_Z24map_values_kernel_thrustPKtPhS1_PtPiii)
        /*0020*/ 	.word	0x0000001f


	//----- nvinfo : EIATTR_FRAME_SIZE
	.align		4
.L_50:
        /*0024*/ 	.byte	0x04, 0x11
        /*0026*/ 	.short	(.L_52 - .L_51)
	.align		4
.L_51:
        /*0028*/ 	.word	index@(_Z24map_values_kernel_thrustPKtPhS1_PtPiii)
        /*002c*/ 	.word	0x00000030


	//----- nvinfo : EIATTR_REGCOUNT
	.align		4
.L_52:
        /*0030*/ 	.byte	0x04, 0x2f
        /*0032*/ 	.short	(.L_54 - .L_53)
	.align		4
.L_53:
        /*0034*/ 	.word	index@(_Z6concatPKhPKiS2_Phii)
        /*0038*/ 	.word	0x00000018


	//----- nvinfo : EIATTR_FRAME_SIZE
	.align		4
.L_54:
        /*003c*/ 	.byte	0x04, 0x11
        /*003e*/ 	.short	(.L_56 - .L_55)
	.align		4
.L_55:
        /*0040*/ 	.word	index@(_Z6concatPKhPKiS2_Phii)
        /*0044*/ 	.word	0x00000000


	//----- nvinfo : EIATTR_REGCOUNT
	.align		4
.L_56:
        /*0048*/ 	.byte	0x04, 0x2f
        /*004a*/ 	.short	(.L_58 - .L_57)
	.align		4
.L_57:
        /*004c*/ 	.word	index@(_Z27map_values_kernel_decoupledPKtPhS1_PtPiPViS5_S5_ii)
        /*0050*/ 	.word	0x0000001e


	//----- nvinfo : EIATTR_FRAME_SIZE
	.align		4
.L_58:
        /*0054*/ 	.byte	0x04, 0x11
        /*0056*/ 	.short	(.L_60 - .L_59)
	.align		4
.L_59:
        /*0058*/ 	.word	index@(_Z27map_values_kernel_decoupledPKtPhS1_PtPiPViS5_S5_ii)
        /*005c*/ 	.word	0x00000030


	//----- nvinfo : EIATTR_REGCOUNT
	.align		4
.L_60:
        /*0060*/ 	.byte	0x04, 0x2f
        /*0062*/ 	.short	(.L_62 - .L_61)
	.align		4
.L_61:
        /*0064*/ 	.word	index@(_ZN3cub18CUB_300001_SM_10006detail11EmptyKernelIvEEvv)
        /*0068*/ 	.word	0x00000004


	//----- nvinfo : EIATTR_FRAME_SIZE
	.align		4
.L_62:
        /*006c*/ 	.byte	0x04, 0x11
        /*006e*/ 	.short	(.L_64 - .L_63)
	.align		4
.L_63:
        /*0070*/ 	.word	index@(_ZN3cub18CUB_300001_SM_10006detail11EmptyKernelIvEEvv)
        /*0074*/ 	.word	0x00000000


	//----- nvinfo : EIATTR_REGCOUNT
	.align		4
.L_64:
        /*0078*/ 	.byte	0x04, 0x2f
        /*007a*/ 	.short	(.L_66 - .L_65)
	.align		4
.L_65:
        /*007c*/ 	.word	index@(_ZN3cub18CUB_300001_SM_10006detail4scan20DeviceScanInitKernelINS0_13ScanTileStateIiLb1EEEEEvT_i)
        /*0080*/ 	.word	0x00000008


	//----- nvinfo : EIATTR_FRAME_SIZE
	.align		4
.L_66:
        /*0084*/ 	.byte	0x04, 0x11
        /*0086*/ 	.short	(.L_68 - .L_67)
	.align		4
.L_67:
        /*0088*/ 	.word	index@(_ZN3cub18CUB_300001_SM_10006detail4scan20DeviceScanInitKernelINS0_13ScanTileStateIiLb1EEEEEvT_i)
        /*008c*/ 	.word	0x00000000


	//----- nvinfo : EIATTR_REGCOUNT
	.align		4
.L_68:
        /*0090*/ 	.byte	0x04, 0x2f
        /*0092*/ 	.short	(.L_70 - .L_69)
	.align		4
.L_69:
        /*0094*/ 	.word	index@(_ZN3cub18CUB_300001_SM_10006detail4scan16DeviceScanKernelINS2_10policy_hubIiiijN4cuda3std3__44plusIvEEE10Policy1000EN6thrust24THRUST_300001_SM_1000_NS10device_ptrIiEESF_NS0_13ScanTileStateIiLb1EEES9_NS1_10InputValueIiPiEEjiLb0EiEEvT0_T1_T2_iT3_T4_T5_)
        /*0098*/ 	.word	0x00000038


	//----- nvinfo : EIATTR_FRAME_SIZE
	.align		4
.L_70:
        /*009c*/ 	.byte	0x04, 0x11
        /*009e*/ 	.short	(.L_72 - .L_71)
	.align		4
.L_71:
        /*00a0*/ 	.word	index@(_ZN3cub18CUB_300001_SM_10006detail4scan16DeviceScanKernelINS2_10policy_hubIiiijN4cuda3std3__44plusIvEEE10Policy1000EN6thrust24THRUST_300001_SM_1000_NS10device_ptrIiEESF_NS0_13ScanTileStateIiLb1EEES9_NS1_10InputValueIiPiEEjiLb0EiEEvT0_T1_T2_iT3_T4_T5_)
        /*00a4*/ 	.word	0x00000000


	//----- nvinfo : EIATTR_REGCOUNT
	.align		4
.L_72:
        /*00a8*/ 	.byte	0x04, 0x2f
        /*00aa*/ 	.short	(.L_74 - .L_73)
	.align		4
.L_73:
        /*00ac*/ 	.word	index@(_ZN3cub18CUB_300001_SM_10006detail4scan16DeviceScanKernelINS2_10policy_hubIiiimN4cuda3std3__44plusIvEEE10Policy1000EN6thrust24THRUST_300001_SM_1000_NS10device_ptrIiEESF_NS0_13ScanTileStateIiLb1EEES9_NS1_10InputValueIiPiEEmiLb0EiEEvT0_T1_T2_iT3_T4_T5_)
        /*00b0*/ 	.word	0x00000030


	//----- nvinfo : EIATTR_FRAME_SIZE
	.align		4
.L_74:
        /*00b4*/ 	.byte	0x04, 0x11
        /*00b6*/ 	.short	(.L_76 - .L_75)
	.align		4
.L_75:
        /*00b8*/ 	.word	index@(_ZN3cub18CUB_300001_SM_10006detail4scan16DeviceScanKernelINS2_10policy_hubIiiimN4cuda3std3__44plusIvEEE10Policy1000EN6thrust24THRUST_300001_SM_1000_NS10device_ptrIiEESF_NS0_13ScanTileStateIiLb1EEES9_NS1_10InputValueIiPiEEmiLb0EiEEvT0_T1_T2_iT3_T4_T5_)
        /*00bc*/ 	.word	0x00000000


	//----- nvinfo : EIATTR_MIN_STACK_SIZE
	.align		4
.L_76:
        /*00c0*/ 	.byte	0x04, 0x12
        /*00c2*/ 	.short	(.L_78 - .L_77)
	.align		4
.L_77:
        /*00c4*/ 	.word	index@(_ZN3cub18CUB_300001_SM_10006detail4scan16DeviceScanKernelINS2_10policy_hubIiiimN4cuda3std3__44plusIvEEE10Policy1000EN6thrust24THRUST_300001_SM_1000_NS10device_ptrIiEESF_NS0_13ScanTileStateIiLb1EEES9_NS1_10InputValueIiPiEEmiLb0EiEEvT0_T1_T2_iT3_T4_T5_)
        /*00c8*/ 	.word	0x00000000


	//----- nvinfo : EIATTR_MIN_STACK_SIZE
	.align		4
.L_78:
        /*00cc*/ 	.byte	0x04, 0x12
        /*00ce*/ 	.short	(.L_80 - .L_79)
	.align		4
.L_79:
        /*00d0*/ 	.word	index@(_ZN3cub18CUB_300001_SM_10006detail4scan16DeviceScanKernelINS2_10policy_hubIiiijN4cuda3std3__44plusIvEEE10Policy1000EN6thrust24THRUST_300001_SM_1000_NS10device_ptrIiEESF_NS0_13ScanTileStateIiLb1EEES9_NS1_10InputValueIiPiEEjiLb0EiEEvT0_T1_T2_iT3_T4_T5_)
        /*00d4*/ 	.word	0x00000000


	//----- nvinfo : EIATTR_MIN_STACK_SIZE
	.align		4
.L_80:
        /*00d8*/ 	.byte	0x04, 0x12
        /*00da*/ 	.short	(.L_82 - .L_81)
	.align		4
.L_81:
        /*00dc*/ 	.word	index@(_ZN3cub18CUB_300001_SM_10006detail4scan20DeviceScanInitKernelINS0_13ScanTileStateIiLb1EEEEEvT_i)
        /*00e0*/ 	.word	0x00000000


	//----- nvinfo : EIATTR_MIN_STACK_SIZE
	.align		4
.L_82:
        /*00e4*/ 	.byte	0x04, 0x12
        /*00e6*/ 	.short	(.L_84 - .L_83)
	.align		4
.L_83:
        /*00e8*/ 	.word	index@(_ZN3cub18CUB_300001_SM_10006detail11EmptyKernelIvEEvv)
        /*00ec*/ 	.word	0x00000000


	//----- nvinfo : EIATTR_MIN_STACK_SIZE
	.align		4
.L_84:
        /*00f0*/ 	.byte	0x04, 0x12
        /*00f2*/ 	.short	(.L_86 - .L_85)
	.align		4
.L_85:
        /*00f4*/ 	.word	index@(_Z27map_values_kernel_decoupledPKtPhS1_PtPiPViS5_S5_ii)
        /*00f8*/ 	.word	0x00000030


	//----- nvinfo : EIATTR_MIN_STACK_SIZE
	.align		4
.L_86:
        /*00fc*/ 	.byte	0x04, 0x12
        /*00fe*/ 	.short	(.L_88 - .L_87)
	.align		4
.L_87:
        /*0100*/ 	.word	index@(_Z6concatPKhPKiS2_Phii)
        /*0104*/ 	.word	0x00000000


	//----- nvinfo : EIATTR_MIN_STACK_SIZE
	.align		4
.L_88:
        /*0108*/ 	.byte	0x04, 0x12
        /*010a*/ 	.short	(.L_90 - .L_89)
	.align		4
.L_89:
        /*010c*/ 	.word	index@(_Z24map_values_kernel_thrustPKtPhS1_PtPiii)
        /*0110*/ 	.word	0x00000030


	//----- nvinfo : EIATTR_MIN_STACK_SIZE
	.align		4
.L_90:
        /*0114*/ 	.byte	0x04, 0x12
        /*0116*/ 	.short	(.L_92 - .L_91)
	.align		4
.L_91:
        /*0118*/ 	.word	index@(_Z10decompressPtS_PhPiS0_S0_iiii)
        /*011c*/ 	.word	0x00000020
.L_92:


//--------------------- .nv.compat                --------------------------
	.section	.nv.compat,"",@"SHT_CUDA_COMPAT_INFO"
	.align	4
        /*0000*/ 	.byte	0x02, 0x09, 0x00, 0x00, 0x02, 0x02, 0x01, 0x00, 0x02, 0x05, 0x05, 0x00, 0x03, 0x07, 0x01, 0x01
        /*0010*/ 	.byte	0x02, 0x03, 0x00, 0x00, 0x02, 0x06, 0x01, 0x00, 0x04, 0x0b, 0x08, 0x00, 0x09, 0x00, 0x00, 0x00
        /*0020*/ 	.byte	0x00, 0x00, 0x00, 0x00


//--------------------- .nv.info._ZN3cub18CUB_300001_SM_10006detail4scan16DeviceScanKernelINS2_10policy_hubIiiimN4cuda3std3__44plusIvEEE10Policy1000EN6thrust24THRUST_300001_SM_1000_NS10device_ptrIiEESF_NS0_13ScanTileStateIiLb1EEES9_NS1_10InputValueIiPiEEmiLb0EiEEvT0_T1_T2_iT3_T4_T5_ --------------------------
	.section	.nv.info._ZN3cub18CUB_300001_SM_10006detail4scan16DeviceScanKernelINS2_10policy_hubIiiimN4cuda3std3__44plusIvEEE10Policy1000EN6thrust24THRUST_300001_SM_1000_NS10device_ptrIiEESF_NS0_13ScanTileStateIiLb1EEES9_NS1_10InputValueIiPiEEmiLb0EiEEvT0_T1_T2_iT3_T4_T5_,"",@"SHT_CUDA_INFO"
	.sectionflags	@""
	.align	4


	//----- nvinfo : EIATTR_CUDA_API_VERSION
	.align		4
        /*0000*/ 	.byte	0x04, 0x37
        /*0002*/ 	.short	(.L_94 - .L_93)
.L_93:
        /*0004*/ 	.word	0x00000082


	//----- nvinfo : EIATTR_KPARAM_INFO
	.align		4
.L_94:
        /*0008*/ 	.byte	0x04, 0x17
        /*000a*/ 	.short	(.L_96 - .L_95)
.L_95:
        /*000c*/ 	.word	0x00000000
        /*0010*/ 	.short	0x0006
        /*0012*/ 	.short	0x0030
        /*0014*/ 	.byte	0x00, 0xf0, 0x21, 0x00


	//----- nvinfo : EIATTR_KPARAM_INFO
	.align		4
.L_96:
        /*0018*/ 	.byte	0x04, 0x17
        /*001a*/ 	.short	(.L_98 - .L_97)
.L_97:
        /*001c*/ 	.word	0x00000000
        /*0020*/ 	.short	0x0005
        /*0022*/ 	.short	0x0020
        /*0024*/ 	.byte	0x00, 0xf0, 0x41, 0x00


	//----- nvinfo : EIATTR_KPARAM_INFO
	.align		4
.L_98:
        /*0028*/ 	.byte	0x04, 0x17
        /*002a*/ 	.short	(.L_100 - .L_99)
.L_99:
        /*002c*/ 	.word	0x00000000
        /*0030*/ 	.short	0x0004
        /*0032*/ 	.short	0x001c
        /*0034*/ 	.byte	0x00, 0xf0, 0x05, 0x00


	//----- nvinfo : EIATTR_KPARAM_INFO
	.align		4
.L_100:
        /*0038*/ 	.byte	0x04, 0x17
        /*003a*/ 	.short	(.L_102 - .L_101)
.L_101:
        /*003c*/ 	.word	0x00000000
        /*0040*/ 	.short	0x0003
        /*0042*/ 	.short	0x0018
        /*0044*/ 	.byte	0x00, 0xf0, 0x11, 0x00


	//----- nvinfo : EIATTR_KPARAM_INFO
	.align		4
.L_102:
        /*0048*/ 	.byte	0x04, 0x17
        /*004a*/ 	.short	(.L_104 - .L_103)
.L_103:
        /*004c*/ 	.word	0x00000000
        /*0050*/ 	.short	0x0002
        /*0052*/ 	.short	0x0010
        /*0054*/ 	.byte	0x00, 0xf0, 0x21, 0x00


	//----- nvinfo : EIATTR_KPARAM_INFO
	.align		4
.L_104:
        /*0058*/ 	.byte	0x04, 0x17
        /*005a*/ 	.short	(.L_106 - .L_105)
.L_105:
        /*005c*/ 	.word	0x00000000
        /*0060*/ 	.short	0x0001
        /*0062*/ 	.short	0x0008
        /*0064*/ 	.byte	0x00, 0xf0, 0x21, 0x00


	//----- nvinfo : EIATTR_KPARAM_INFO
	.align		4
.L_106:
        /*0068*/ 	.byte	0x04, 0x17
        /*006a*/ 	.short	(.L_108 - .L_107)
.L_107:
        /*006c*/ 	.word	0x00000000
        /*0070*/ 	.short	0x0000
        /*0072*/ 	.short	0x0000
        /*0074*/ 	.byte	0x00, 0xf0, 0x21, 0x00


	//----- nvinfo : EIATTR_SPARSE_MMA_MASK
	.align		4
.L_108:
        /*0078*/ 	.byte	0x03, 0x50
        /*007a*/ 	.short	0x0000


	//----- nvinfo : EIATTR_MAXREG_COUNT
	.align		4
        /*007c*/ 	.byte	0x03, 0x1b
        /*007e*/ 	.short	0x0080


	//----- nvinfo : EIATTR_NUM_BARRIERS
	.align		4
        /*0080*/ 	.byte	0x02, 0x4c
        /*0082*/ 	.byte	0x01
	.zero		1


	//----- nvinfo : EIATTR_MERCURY_ISA_VERSION
	.align		4
        /*0084*/ 	.byte	0x03, 0x5f
        /*0086*/ 	.short	0x0101


	//----- nvinfo : EIATTR_COOP_GROUP_MASK_REGIDS
	.align		4
        /*0088*/ 	.byte	0x04, 0x29
        /*008a*/ 	.short	(.L_110 - .L_109)


	//   ....[0]....
.L_109:
        /*008c*/ 	.word	0xffffffff


	//   ....[1]....
        /*0090*/ 	.word	0xffffffff


	//   ....[2]....
        /*0094*/ 	.word	0xffffffff


	//   ....[3]....
        /*0098*/ 	.word	0xffffffff


	//   ....[4]....
        /*009c*/ 	.word	0xffffffff


	//   ....[5]....
        /*00a0*/ 	.word	0xffffffff


	//   ....[6]....
        /*00a4*/ 	.word	0xffffffff


	//   ....[7]....
        /*00a8*/ 	.word	0xffffffff


	//   ....[8]....
        /*00ac*/ 	.word	0xffffffff


	//   ....[9]....
        /*00b0*/ 	.word	0xffffffff


	//   ....[10]....
        /*00b4*/ 	.word	0xffffffff


	//   ....[11]....
        /*00b8*/ 	.word	0xffffffff


	//   ....[12]....
        /*00bc*/ 	.word	0xffffffff


	//   ....[13]....
        /*00c0*/ 	.word	0xffffffff


	//   ....[14]....
        /*00c4*/ 	.word	0xffffffff


	//   ....[15]....
        /*00c8*/ 	.word	0xffffffff


	//   ....[16]....
        /*00cc*/ 	.word	0xffffffff


	//   ....[17]....
        /*00d0*/ 	.word	0xffffffff


	//   ....[18]....
        /*00d4*/ 	.word	0xffffffff


	//   ....[19]....
        /*00d8*/ 	.word	0xffffffff


	//   ....[20]....
        /*00dc*/ 	.word	0xffffffff


	//   ....[21]....
        /*00e0*/ 	.word	0xffffffff


	//   ....[22]....
        /*00e4*/ 	.word	0xffffffff


	//   ....[23]....
        /*00e8*/ 	.word	0xffffffff


	//   ....[24]....
        /*00ec*/ 	.word	0xffffffff


	//   ....[25]....
        /*00f0*/ 	.word	0xffffffff


	//   ....[26]....
        /*00f4*/ 	.word	0xffffffff


	//   ....[27]....
        /*00f8*/ 	.word	0xffffffff


	//   ....[28]....
        /*00fc*/ 	.word	0xffffffff


	//   ....[29]....
        /*0100*/ 	.word	0xffffffff


	//   ....[30]....
        /*0104*/ 	.word	0xffffffff


	//   ....[31]....
        /*0108*/ 	.word	0xffffffff


	//   ....[32]....
        /*010c*/ 	.word	0xffffffff


	//   ....[33]....
        /*0110*/ 	.word	0xffffffff


	//   ....[34]....
        /*0114*/ 	.word	0xffffffff


	//   ....[35]....
        /*0118*/ 	.word	0xffffffff


	//   ....[36]....
        /*011c*/ 	.word	0xffffffff


	//   ....[37]....
        /*0120*/ 	.word	0xffffffff


	//   ....[38]....
        /*0124*/ 	.word	0xffffffff


	//   ....[39]....
        /*0128*/ 	.word	0xffffffff


	//   ....[40]....
        /*012c*/ 	.word	0xffffffff


	//   ....[41]....
        /*0130*/ 	.word	0xffffffff


	//   ....[42]....
        /*0134*/ 	.word	0xffffffff


	//   ....[43]....
        /*0138*/ 	.word	0xffffffff


	//   ....[44]....
        /*013c*/ 	.word	0xffffffff


	//   ....[45]....
        /*0140*/ 	.word	0xffffffff


	//   ....[46]....
        /*0144*/ 	.word	0xffffffff


	//   ....[47]....
        /*0148*/ 	.word	0xffffffff


	//   ....[48]....
        /*014c*/ 	.word	0xffffffff


	//   ....[49]....
        /*0150*/ 	.word	0xffffffff


	//   ....[50]....
        /*0154*/ 	.word	0xffffffff


	//   ....[51]....
        /*0158*/ 	.word	0xffffffff


	//   ....[52]....
        /*015c*/ 	.word	0xffffffff


	//   ....[53]....
        /*0160*/ 	.word	0xffffffff


	//   ....[54]....
        /*0164*/ 	.word	0xffffffff


	//   ....[55]....
        /*0168*/ 	.word	0xffffffff


	//   ....[56]....
        /*016c*/ 	.word	0xffffffff


	//   ....[57]....
        /*0170*/ 	.word	0xffffffff


	//   ....[58]....
        /*0174*/ 	.word	0xffffffff


	//   ....[59]....
        /*0178*/ 	.word	0xffffffff


	//   ....[60]....
        /*017c*/ 	.word	0x0500000a


	//   ....[61]....
        /*0180*/ 	.word	0x0500000a


	//   ....[62]....
        /*0184*/ 	.word	0x0500000a


	//   ....[63]....
        /*0188*/ 	.word	0x0500000a


	//   ....[64]....
        /*018c*/ 	.word	0x0500000a


	//   ....[65]....
        /*0190*/ 	.word	0x0500000a


	//   ....[66]....
        /*0194*/ 	.word	0x0500000a


	//   ....[67]....
        /*0198*/ 	.word	0x0500000a


	//   ....[68]....
        /*019c*/ 	.word	0x0500000a


	//   ....[69]....
        /*01a0*/ 	.word	0x0500000a


	//   ....[70]....
        /*01a4*/ 	.word	0x0500000a


	//   ....[71]....
        /*01a8*/ 	.word	0x0500000a


	//   ....[72]....
        /*01ac*/ 	.word	0x0500000a


	//   ....[73]....
        /*01b0*/ 	.word	0x0500000a


	//   ....[74]....
        /*01b4*/ 	.word	0x0500000a


	//   ....[75]....
        /*01b8*/ 	.word	0x0500000a


	//   ....[76]....
        /*01bc*/ 	.word	0x0500000a


	//   ....[77]....
        /*01c0*/ 	.word	0x0500000a


	//   ....[78]....
        /*01c4*/ 	.word	0x0500000a


	//   ....[79]....
        /*01c8*/ 	.word	0x0500000a


	//   ....[80]....
        /*01cc*/ 	.word	0x0500000a


	//   ....[81]....
        /*01d0*/ 	.word	0x0500000a


	//   ....[82]....
        /*01d4*/ 	.word	0x0500000a


	//   ....[83]....
        /*01d8*/ 	.word	0x0500000a


	//   ....[84]....
        /*01dc*/ 	.word	0x0500000a


	//   ....[85]....
        /*01e0*/ 	.word	0x0500000a


	//   ....[86]....
        /*01e4*/ 	.word	0x0500000a


	//   ....[87]....
        /*01e8*/ 	.word	0x0500000a


	//   ....[88]....
        /*01ec*/ 	.word	0x0500000a


	//   ....[89]....
        /*01f0*/ 	.word	0x0500000a


	//   ....[90]....
        /*01f4*/ 	.word	0x0500000a


	//   ....[91]....
        /*01f8*/ 	.word	0x0500000a


	//   ....[92]....
        /*01fc*/ 	.word	0x0500000a


	//   ....[93]....
        /*0200*/ 	.word	0x0500000a


	//   ....[94]....
        /*0204*/ 	.word	0x0500000a


	//   ....[95]....
        /*0208*/ 	.word	0x0500000a


	//----- nvinfo : EIATTR_COOP_GROUP_INSTR_OFFSETS
	.align		4
.L_110:
        /*020c*/ 	.byte	0x04, 0x28
        /*020e*/ 	.short	(.L_112 - .L_111)


	//   ....[0]....
.L_111:
        /*0210*/ 	.word	0x000004d0


	//   ....[1]....
        /*0214*/ 	.word	0x000006f0


	//   ....[2]....
        /*0218*/ 	.word	0x00000710


	//   ....[3]....
        /*021c*/ 	.word	0x00000730


	//   ....[4]....
        /*0220*/ 	.word	0x00000750


	//   ....[5]....
        /*0224*/ 	.word	0x00000770


	//   ....[6]....
        /*0228*/ 	.word	0x00000b80


	//   ....[7]....
        /*022c*/ 	.word	0x00000ba0


	//   ....[8]....
        /*0230*/ 	.word	0x00000bc0


	//   ....[9]....
        /*0234*/ 	.word	0x00000be0


	//   ....[10]....
        /*0238*/ 	.word	0x00000c00


	//   ....[11]....
        /*023c*/ 	.word	0x00001000


	//   ....[12]....
        /*0240*/ 	.word	0x00001090


	//   ....[13]....
        /*0244*/ 	.word	0x000010f0


	//   ....[14]....
        /*0248*/ 	.word	0x00001160


	//   ....[15]....
        /*024c*/ 	.word	0x000011c0


	//   ....[16]....
        /*0250*/ 	.word	0x00001210


	//   ....[17]....
        /*0254*/ 	.word	0x00001270


	//   ....[18]....
        /*0258*/ 	.word	0x000012c0


	//   ....[19]....
        /*025c*/ 	.word	0x000012e0


	//   ....[20]....
        /*0260*/ 	.word	0x000013a0


	//   ....[21]....
        /*0264*/ 	.word	0x00001430


	//   ....[22]....
        /*0268*/ 	.word	0x00001480


	//   ....[23]....
        /*026c*/ 	.word	0x000014e0


	//   ....[24]....
        /*0270*/ 	.word	0x00001540


	//   ....[25]....
        /*0274*/ 	.word	0x00001580


	//   ....[26]....
        /*0278*/ 	.word	0x000015c0


	//   ....[27]....
        /*027c*/ 	.word	0x00001600


	//   ....[28]....
        /*0280*/ 	.word	0x00001610


	//   ....[29]....
        /*0284*/ 	.word	0x00001a50


	//   ....[30]....
        /*0288*/ 	.word	0x00002430


	//   ....[31]....
        /*028c*/ 	.word	0x00002650


	//   ....[32]....
        /*0290*/ 	.word	0x00002670


	//   ....[33]....
        /*0294*/ 	.word	0x00002690


	//   ....[34]....
        /*0298*/ 	.word	0x000026b0


	//   ....[35]....
        /*029c*/ 	.word	0x000026d0


	//   ....[36]....
        /*02a0*/ 	.word	0x00002a60


	//   ....[37]....
        /*02a4*/ 	.word	0x00002a80


	//   ....[38]....
        /*02a8*/ 	.word	0x00002aa0


	//   ....[39]....
        /*02ac*/ 	.word	0x00002ac0


	//   ....[40]....
        /*02b0*/ 	.word	0x00002ae0


	//   ....[41]....
        /*02b4*/ 	.word	0x00002ee0


	//   ....[42]....
        /*02b8*/ 	.word	0x00002f70


	//   ....[43]....
        /*02bc*/ 	.word	0x00002fd0


	//   ....[44]....
        /*02c0*/ 	.word	0x00003030


	//   ....[45]....
        /*02c4*/ 	.word	0x00003090


	//   ....[46]....
        /*02c8*/ 	.word	0x000030f0


	//   ....[47]....
        /*02cc*/ 	.word	0x00003140


	//   ....[48]....
        /*02d0*/ 	.word	0x000031b0


	//   ....[49]....
        /*02d4*/ 	.word	0x000031c0


	//   ....[50]....
        /*02d8*/ 	.word	0x00003280


	//   ....[51]....
        /*02dc*/ 	.word	0x00003310


	//   ....[52]....
        /*02e0*/ 	.word	0x00003360


	//   ....[53]....
        /*02e4*/ 	.word	0x000033d0


	//   ....[54]....
        /*02e8*/ 	.word	0x00003430


	//   ....[55]....
        /*02ec*/ 	.word	0x00003480


	//   ....[56]....
        /*02f0*/ 	.word	0x000034c0


	//   ....[57]....
        /*02f4*/ 	.word	0x00003520


	//   ....[58]....
        /*02f8*/ 	.word	0x00003530


	//   ....[59]....
        /*02fc*/ 	.word	0x000039a0


	//   ....[60]....
        /*0300*/ 	.word	0x00003f30


	//   ....[61]....
        /*0304*/ 	.word	0x00003fb0


	//   ....[62]....
        /*0308*/ 	.word	0x00004040


	//   ....[63]....
        /*030c*/ 	.word	0x00004120


	//   ....[64]....
        /*0310*/ 	.word	0x000041a0


	//   ....[65]....
        /*0314*/ 	.word	0x00004230


	//   ....[66]....
        /*0318*/ 	.word	0x000042b0


	//   ....[67]....
        /*031c*/ 	.word	0x00004330


	//   ....[68]....
        /*0320*/ 	.word	0x00004360


	//   ....[69]....
        /*0324*/ 	.word	0x00004430


	//   ....[70]....
        /*0328*/ 	.word	0x000044b0


	//   ....[71]....
        /*032c*/ 	.word	0x00004530


	//   ....[72]....
        /*0330*/ 	.word	0x000045e0


	//   ....[73]....
        /*0334*/ 	.word	0x00004670


	//   ....[74]....
        /*0338*/ 	.word	0x000046f0


	//   ....[75]....
        /*033c*/ 	.word	0x00004760


	//   ....[76]....
        /*0340*/ 	.word	0x000047e0


	//   ....[77]....
        /*0344*/ 	.word	0x00004840


	//   ....[78]....
        /*0348*/ 	.word	0x000048b0


	//   ....[79]....
        /*034c*/ 	.word	0x00004930


	//   ....[80]....
        /*0350*/ 	.word	0x000049d0


	//   ....[81]....
        /*0354*/ 	.word	0x00004a90


	//   ....[82]....
        /*0358*/ 	.word	0x00004b30


	//   ....[83]....
        /*035c*/ 	.word	0x00004bc0


	//   ....[84]....
        /*0360*/ 	.word	0x00004c50


	//   ....[85]....
        /*0364*/ 	.word	0x00004cc0


	//   ....[86]....
        /*0368*/ 	.word	0x00004cf0


	//   ....[87]....
        /*036c*/ 	.word	0x00004dc0


	//   ....[88]....
        /*0370*/ 	.word	0x00004e40


	//   ....[89]....
        /*0374*/ 	.word	0x00004ec0


	//   ....[90]....
        /*0378*/ 	.word	0x00004f80


	//   ....[91]....
        /*037c*/ 	.word	0x00005020


	//   ....[92]....
        /*0380*/ 	.word	0x000050b0


	//   ....[93]....
        /*0384*/ 	.word	0x00005140


	//   ....[94]....
        /*0388*/ 	.word	0x000051d0


	//   ....[95]....
        /*038c*/ 	.word	0x00005230


	//----- nvinfo : EIATTR_VRC_CTA_INIT_COUNT
	.align		4
.L_112:
        /*0390*/ 	.byte	0x02, 0x4a
	.zero		1
	.zero		1


	//----- nvinfo : EIATTR_EXIT_INSTR_OFFSETS
	.align		4
        /*0394*/ 	.byte	0x04, 0x1c
        /*0396*/ 	.short	(.L_114 - .L_113)


	//   ....[0]....
.L_113:
        /*0398*/ 	.word	0x00001ce0


	//   ....[1]....
        /*039c*/ 	.word	0x00001d10


	//   ....[2]....
        /*03a0*/ 	.word	0x00003ec0


	//   ....[3]....
        /*03a4*/ 	.word	0x00003ee0


	//----- nvinfo : EIATTR_MAX_THREADS
	.align		4
.L_114:
        /*03a8*/ 	.byte	0x04, 0x05
        /*03aa*/ 	.short	(.L_116 - .L_115)
.L_115:
        /*03ac*/ 	.word	0x000001a0
        /*03b0*/ 	.word	0x00000001
        /*03b4*/ 	.word	0x00000001


	//----- nvinfo : EIATTR_CRS_STACK_SIZE
	.align		4
.L_116:
        /*03b8*/ 	.byte	0x04, 0x1e
        /*03ba*/ 	.short	(.L_118 - .L_117)
.L_117:
        /*03bc*/ 	.word	0x00000000


	//----- nvinfo : EIATTR_CBANK_PARAM_SIZE
	.align		4
.L_118:
        /*03c0*/ 	.byte	0x03, 0x19
        /*03c2*/ 	.short	0x0038


	//----- nvinfo : EIATTR_PARAM_CBANK
	.align		4
        /*03c4*/ 	.byte	0x04, 0x0a
        /*03c6*/ 	.short	(.L_120 - .L_119)
	.align		4
.L_119:
        /*03c8*/ 	.word	index@(.nv.constant0._ZN3cub18CUB_300001_SM_10006detail4scan16DeviceScanKernelINS2_10policy_hubIiiimN4cuda3std3__44plusIvEEE10Policy1000EN6thrust24THRUST_300001_SM_1000_NS10device_ptrIiEESF_NS0_13ScanTileStateIiLb1EEES9_NS1_10InputValueIiPiEEmiLb0EiEEvT0_T1_T2_iT3_T4_T5_)
        /*03cc*/ 	.short	0x0380
        /*03ce*/ 	.short	0x0038


	//----- nvinfo : EIATTR_SW_WAR
	.align		4
.L_120:
        /*03d0*/ 	.byte	0x04, 0x36
        /*03d2*/ 	.short	(.L_122 - .L_121)
.L_121:
        /*03d4*/ 	.word	0x00000008
.L_122:


//--------------------- .nv.info._ZN3cub18CUB_300001_SM_10006detail4scan16DeviceScanKernelINS2_10policy_hubIiiijN4cuda3std3__44plusIvEEE10Policy1000EN6thrust24THRUST_300001_SM_1000_NS10device_ptrIiEESF_NS0_13ScanTileStateIiLb1EEES9_NS1_10InputValueIiPiEEjiLb0EiEEvT0_T1_T2_iT3_T4_T5_ --------------------------
	.section	.nv.info._ZN3cub18CUB_300001_SM_10006detail4scan16DeviceScanKernelINS2_10policy_hubIiiijN4cuda3std3__44plusIvEEE10Policy1000EN6thrust24THRUST_300001_SM_1000_NS10device_ptrIiEESF_NS0_13ScanTileStateIiLb1EEES9_NS1_10InputValueIiPiEEjiLb0EiEEvT0_T1_T2_iT3_T4_T5_,"",@"SHT_CUDA_INFO"
	.sectionflags	@""
	.align	4


	//----- nvinfo : EIATTR_CUDA_API_VERSION
	.align		4
        /*0000*/ 	.byte	0x04, 0x37
        /*0002*/ 	.short	(.L_124 - .L_123)
.L_123:
        /*0004*/ 	.word	0x00000082


	//----- nvinfo : EIATTR_KPARAM_INFO
	.align		4
.L_124:
        /*0008*/ 	.byte	0x04, 0x17
        /*000a*/ 	.short	(.L_126 - .L_125)
.L_125:
        /*000c*/ 	.word	0x00000000
        /*0010*/ 	.short	0x0006
        /*0012*/ 	.short	0x0030
        /*0014*/ 	.byte	0x00, 0xf0, 0x11, 0x00


	//----- nvinfo : EIATTR_KPARAM_INFO
	.align		4
.L_126:
        /*0018*/ 	.byte	0x04, 0x17
        /*001a*/ 	.short	(.L_128 - .L_127)
.L_127:
        /*001c*/ 	.word	0x00000000
        /*0020*/ 	.short	0x0005
        /*0022*/ 	.short	0x0020
        /*0024*/ 	.byte	0x00, 0xf0, 0x41, 0x00


	//----- nvinfo : EIATTR_KPARAM_INFO
	.align		4
.L_128:
        /*0028*/ 	.byte	0x04, 0x17
        /*002a*/ 	.short	(.L_130 - .L_129)
.L_129:
        /*002c*/ 	.word	0x00000000
        /*0030*/ 	.short	0x0004
        /*0032*/ 	.short	0x001c
        /*0034*/ 	.byte	0x00, 0xf0, 0x05, 0x00


	//----- nvinfo : EIATTR_KPARAM_INFO
	.align		4
.L_130:
        /*0038*/ 	.byte	0x04, 0x17
        /*003a*/ 	.short	(.L_132 - .L_131)
.L_131:
        /*003c*/ 	.word	0x00000000
        /*0040*/ 	.short	0x0003
        /*0042*/ 	.short	0x0018
        /*0044*/ 	.byte	0x00, 0xf0, 0x11, 0x00


	//----- nvinfo : EIATTR_KPARAM_INFO
	.align		4
.L_132:
        /*0048*/ 	.byte	0x04, 0x17
        /*004a*/ 	.short	(.L_134 - .L_133)
.L_133:
        /*004c*/ 	.word	0x00000000
        /*0050*/ 	.short	0x0002
        /*0052*/ 	.short	0x0010
        /*0054*/ 	.byte	0x00, 0xf0, 0x21, 0x00


	//----- nvinfo : EIATTR_KPARAM_INFO
	.align		4
.L_134:
        /*0058*/ 	.byte	0x04, 0x17
        /*005a*/ 	.short	(.L_136 - .L_135)
.L_135:
        /*005c*/ 	.word	0x00000000
        /*0060*/ 	.short	0x0001
        /*0062*/ 	.short	0x0008
        /*0064*/ 	.byte	0x00, 0xf0, 0x21, 0x00


	//----- nvinfo : EIATTR_KPARAM_INFO
	.align		4
.L_136:
        /*0068*/ 	.byte	0x04, 0x17
        /*006a*/ 	.short	(.L_138 - .L_137)
.L_137:
        /*006c*/ 	.word	0x00000000
        /*0070*/ 	.short	0x0000
        /*0072*/ 	.short	0x0000
        /*0074*/ 	.byte	0x00, 0xf0, 0x21, 0x00


	//----- nvinfo : EIATTR_SPARSE_MMA_MASK
	.align		4
.L_138:
        /*0078*/ 	.byte	0x03, 0x50
        /*007a*/ 	.short	0x0000


	//----- nvinfo : EIATTR_MAXREG_COUNT
	.align		4
        /*007c*/ 	.byte	0x03, 0x1b
        /*007e*/ 	.short	0x00a8


	//----- nvinfo : EIATTR_NUM_BARRIERS
	.align		4
        /*0080*/ 	.byte	0x02, 0x4c
        /*0082*/ 	.byte	0x01
	.zero		1


	//----- nvinfo : EIATTR_MERCURY_ISA_VERSION
	.align		4
        /*0084*/ 	.byte	0x03, 0x5f
        /*0086*/ 	.short	0x0101


	//----- nvinfo : EIATTR_UNUSED_LOAD_BYTE_OFFSET
	.align		4
        /*0088*/ 	.byte	0x04, 0x44
        /*008a*/ 	.short	(.L_140 - .L_139)


	//   ....[0]....
.L_139:
        /*008c*/ 	.word	0x00002a80
        /*0090*/ 	.word	0x00000fff


	//----- nvinfo : EIATTR_COOP_GROUP_MASK_REGIDS
	.align		4
.L_140:
        /*0094*/ 	.byte	0x04, 0x29
        /*0096*/ 	.short	(.L_142 - .L_141)


	//   ....[0]....
.L_141:
        /*0098*/ 	.word	0xffffffff


	//   ....[1]....
        /*009c*/ 	.word	0xffffffff


	//   ....[2]....
        /*00a0*/ 	.word	0xffffffff


	//   ....[3]....
        /*00a4*/ 	.word	0xffffffff


	//   ....[4]....
        /*00a8*/ 	.word	0xffffffff


	//   ....[5]....
        /*00ac*/ 	.word	0xffffffff


	//   ....[6]....
        /*00b0*/ 	.word	0xffffffff


	//   ....[7]....
        /*00b4*/ 	.word	0xffffffff


	//   ....[8]....
        /*00b8*/ 	.word	0xffffffff


	//   ....[9]....
        /*00bc*/ 	.word	0xffffffff


	//   ....[10]....
        /*00c0*/ 	.word	0xffffffff


	//   ....[11]....
        /*00c4*/ 	.word	0xffffffff


	//   ....[12]....
        /*00c8*/ 	.word	0xffffffff


	//   ....[13]....
        /*00cc*/ 	.word	0xffffffff


	//   ....[14]....
        /*00d0*/ 	.word	0xffffffff


	//   ....[15]....
        /*00d4*/ 	.word	0xffffffff


	//   ....[16]....
        /*00d8*/ 	.word	0xffffffff


	//   ....[17]....
        /*00dc*/ 	.word	0xffffffff


	//   ....[18]....
        /*00e0*/ 	.word	0xffffffff


	//   ....[19]....
        /*00e4*/ 	.word	0xffffffff


	//   ....[20]....
        /*00e8*/ 	.word	0xffffffff


	//   ....[21]....
        /*00ec*/ 	.word	0xffffffff


	//   ....[22]....
        /*00f0*/ 	.word	0xffffffff


	//   ....[23]....
        /*00f4*/ 	.word	0xffffffff


	//   ....[24]....
        /*00f8*/ 	.word	0xffffffff


	//   ....[25]....
        /*00fc*/ 	.word	0xffffffff


	//   ....[26]....
        /*0100*/ 	.word	0xffffffff


	//   ....[27]....
        /*0104*/ 	.word	0xffffffff


	//   ....[28]....
        /*0108*/ 	.word	0xffffffff


	//   ....[29]....
        /*010c*/ 	.word	0xffffffff


	//   ....[30]....
        /*0110*/ 	.word	0xffffffff


	//   ....[31]....
        /*0114*/ 	.word	0xffffffff


	//   ....[32]....
        /*0118*/ 	.word	0xffffffff


	//   ....[33]....
        /*011c*/ 	.word	0xffffffff


	//   ....[34]....
        /*0120*/ 	.word	0xffffffff


	//   ....[35]....
        /*0124*/ 	.word	0xffffffff


	//   ....[36]....
        /*0128*/ 	.word	0xffffffff


	//   ....[37]....
        /*012c*/ 	.word	0xffffffff


	//   ....[38]....
        /*0130*/ 	.word	0xffffffff


	//   ....[39]....
        /*0134*/ 	.word	0xffffffff


	//   ....[40]....
        /*0138*/ 	.word	0xffffffff


	//   ....[41]....
        /*013c*/ 	.word	0xffffffff


	//   ....[42]....
        /*0140*/ 	.word	0xffffffff


	//   ....[43]....
        /*0144*/ 	.word	0xffffffff


	//   ....[44]....
        /*0148*/ 	.word	0xffffffff


	//   ....[45]....
        /*014c*/ 	.word	0xffffffff


	//   ....[46]....
        /*0150*/ 	.word	0xffffffff


	//   ....[47]....
        /*0154*/ 	.word	0xffffffff


	//   ....[48]....
        /*0158*/ 	.word	0xffffffff


	//   ....[49]....
        /*015c*/ 	.word	0xffffffff


	//   ....[50]....
        /*0160*/ 	.word	0xffffffff


	//   ....[51]....
        /*0164*/ 	.word	0xffffffff


	//   ....[52]....
        /*0168*/ 	.word	0xffffffff


	//   ....[53]....
        /*016c*/ 	.word	0xffffffff


	//   ....[54]....
        /*0170*/ 	.word	0xffffffff


	//   ....[55]....
        /*0174*/ 	.word	0xffffffff


	//   ....[56]....
        /*0178*/ 	.word	0xffffffff


	//   ....[57]....
        /*017c*/ 	.word	0xffffffff


	//   ....[58]....
        /*0180*/ 	.word	0xffffffff


	//   ....[59]....
        /*0184*/ 	.word	0xffffffff


	//   ....[60]....
        /*0188*/ 	.word	0x05000015


	//   ....[61]....
        /*018c*/ 	.word	0x05000015


	//   ....[62]....
        /*0190*/ 	.word	0x05000015


	//   ....[63]....
        /*0194*/ 	.word	0x05000015


	//   ....[64]....
        /*0198*/ 	.word	0x05000015


	//   ....[65]....
        /*019c*/ 	.word	0x05000015


	//   ....[66]....
        /*01a0*/ 	.word	0x05000015


	//   ....[67]....
        /*01a4*/ 	.word	0x05000015


	//   ....[68]....
        /*01a8*/ 	.word	0x05000015


	//   ....[69]....
        /*01ac*/ 	.word	0x05000015


	//   ....[70]....
        /*01b0*/ 	.word	0x05000015


	//   ....[71]....
        /*01b4*/ 	.word	0x05000015


	//   ....[72]....
        /*01b8*/ 	.word	0x05000015


	//   ....[73]....
        /*01bc*/ 	.word	0x05000015


	//   ....[74]....
        /*01c0*/ 	.word	0x05000015


	//   ....[75]....
        /*01c4*/ 	.word	0x05000015


	//   ....[76]....
        /*01c8*/ 	.word	0x05000015


	//   ....[77]....
        /*01cc*/ 	.word	0x05000015


	//   ....[78]....
        /*01d0*/ 	.word	0x05000015


	//   ....[79]....
        /*01d4*/ 	.word	0x05000015


	//   ....[80]....
        /*01d8*/ 	.word	0x05000015


	//   ....[81]....
        /*01dc*/ 	.word	0x05000015


	//   ....[82]....
        /*01e0*/ 	.word	0x05000015


	//   ....[83]....
        /*01e4*/ 	.word	0x05000015


	//   ....[84]....
        /*01e8*/ 	.word	0x05000015


	//   ....[85]....
        /*01ec*/ 	.word	0x05000015


	//   ....[86]....
        /*01f0*/ 	.word	0x05000015


	//   ....[87]....
        /*01f4*/ 	.word	0x05000015


	//   ....[88]....
        /*01f8*/ 	.word	0x05000015


	//   ....[89]....
        /*01fc*/ 	.word	0x05000015


	//   ....[90]....
        /*0200*/ 	.word	0x05000015


	//   ....[91]....
        /*0204*/ 	.word	0x05000015


	//   ....[92]....
        /*0208*/ 	.word	0x05000015


	//   ....[93]....
        /*020c*/ 	.word	0x05000015


	//   ....[94]....
        /*0210*/ 	.word	0x05000015


	//   ....[95]....
        /*0214*/ 	.word	0x05000015


	//----- nvinfo : EIATTR_COOP_GROUP_INSTR_OFFSETS
	.align		4
.L_142:
        /*0218*/ 	.byte	0x04, 0x28
        /*021a*/ 	.short	(.L_144 - .L_143)


	//   ....[0]....
.L_143:
        /*021c*/ 	.word	0x00000510


	//   ....[1]....
        /*0220*/ 	.word	0x000006d0


	//   ....[2]....
        /*0224*/ 	.word	0x000006f0


	//   ....[3]....
        /*0228*/ 	.word	0x00000710


	//   ....[4]....
        /*022c*/ 	.word	0x00000730


	//   ....[5]....
        /*0230*/ 	.word	0x00000750


	//   ....[6]....
        /*0234*/ 	.word	0x00000b40


	//   ....[7]....
        /*0238*/ 	.word	0x00000b60


	//   ....[8]....
        /*023c*/ 	.word	0x00000b80


	//   ....[9]....
        /*0240*/ 	.word	0x00000ba0


	//   ....[10]....
        /*0244*/ 	.word	0x00000bc0


	//   ....[11]....
        /*0248*/ 	.word	0x00000f70


	//   ....[12]....
        /*024c*/ 	.word	0x00001140


	//   ....[13]....
        /*0250*/ 	.word	0x000011a0


	//   ....[14]....
        /*0254*/ 	.word	0x00001240


	//   ....[15]....
        /*0258*/ 	.word	0x000012b0


	//   ....[16]....
        /*025c*/ 	.word	0x00001300


	//   ....[17]....
        /*0260*/ 	.word	0x00001340


	//   ....[18]....
        /*0264*/ 	.word	0x00001380


	//   ....[19]....
        /*0268*/ 	.word	0x00001390


	//   ....[20]....
        /*026c*/ 	.word	0x00001470


	//   ....[21]....
        /*0270*/ 	.word	0x00001640


	//   ....[22]....
        /*0274*/ 	.word	0x00001690


	//   ....[23]....
        /*0278*/ 	.word	0x000016f0


	//   ....[24]....
        /*027c*/ 	.word	0x00001750


	//   ....[25]....
        /*0280*/ 	.word	0x00001790


	//   ....[26]....
        /*0284*/ 	.word	0x000017d0


	//   ....[27]....
        /*0288*/ 	.word	0x00001810


	//   ....[28]....
        /*028c*/ 	.word	0x00001820


	//   ....[29]....
        /*0290*/ 	.word	0x00001cd0


	//   ....[30]....
        /*0294*/ 	.word	0x000027b0


	//   ....[31]....
        /*0298*/ 	.word	0x00002970


	//   ....[32]....
        /*029c*/ 	.word	0x00002990


	//   ....[33]....
        /*02a0*/ 	.word	0x000029b0


	//   ....[34]....
        /*02a4*/ 	.word	0x000029d0


	//   ....[35]....
        /*02a8*/ 	.word	0x000029f0


	//   ....[36]....
        /*02ac*/ 	.word	0x00002d70


	//   ....[37]....
        /*02b0*/ 	.word	0x00002d90


	//   ....[38]....
        /*02b4*/ 	.word	0x00002db0


	//   ....[39]....
        /*02b8*/ 	.word	0x00002dd0


	//   ....[40]....
        /*02bc*/ 	.word	0x00002df0


	//   ....[41]....
        /*02c0*/ 	.word	0x000031a0


	//   ....[42]....
        /*02c4*/ 	.word	0x00003370


	//   ....[43]....
        /*02c8*/ 	.word	0x000033d0


	//   ....[44]....
        /*02cc*/ 	.word	0x00003440


	//   ....[45]....
        /*02d0*/ 	.word	0x000034b0


	//   ....[46]....
        /*02d4*/ 	.word	0x00003500


	//   ....[47]....
        /*02d8*/ 	.word	0x00003550


	//   ....[48]....
        /*02dc*/ 	.word	0x000035b0


	//   ....[49]....
        /*02e0*/ 	.word	0x000035c0


	//   ....[50]....
        /*02e4*/ 	.word	0x00003680


	//   ....[51]....
        /*02e8*/ 	.word	0x00003850


	//   ....[52]....
        /*02ec*/ 	.word	0x000038a0


	//   ....[53]....
        /*02f0*/ 	.word	0x00003910


	//   ....[54]....
        /*02f4*/ 	.word	0x00003970


	//   ....[55]....
        /*02f8*/ 	.word	0x000039c0


	//   ....[56]....
        /*02fc*/ 	.word	0x00003a20


	//   ....[57]....
        /*0300*/ 	.word	0x00003a60


	//   ....[58]....
        /*0304*/ 	.word	0x00003a70


	//   ....[59]....
        /*0308*/ 	.word	0x00003ee0


	//   ....[60]....
        /*030c*/ 	.word	0x00004560


	//   ....[61]....
        /*0310*/ 	.word	0x000045e0


	//   ....[62]....
        /*0314*/ 	.word	0x00004670


	//   ....[63]....
        /*0318*/ 	.word	0x00004760


	//   ....[64]....
        /*031c*/ 	.word	0x00004800


	//   ....[65]....
        /*0320*/ 	.word	0x00004880


	//   ....[66]....
        /*0324*/ 	.word	0x00004910


	//   ....[67]....
        /*0328*/ 	.word	0x00004990


	//   ....[68]....
        /*032c*/ 	.word	0x000049c0


	//   ....[69]....
        /*0330*/ 	.word	0x00004a70


	//   ....[70]....
        /*0334*/ 	.word	0x00004af0


	//   ....[71]....
        /*0338*/ 	.word	0x00004b70


	//   ....[72]....
        /*033c*/ 	.word	0x00004c30


	//   ....[73]....
        /*0340*/ 	.word	0x00004cc0


	//   ....[74]....
        /*0344*/ 	.word	0x00004d40


	//   ....[75]....
        /*0348*/ 	.word	0x00004dc0


	//   ....[76]....
        /*034c*/ 	.word	0x00004e40


	//   ....[77]....
        /*0350*/ 	.word	0x00004ea0


	//   ....[78]....
        /*0354*/ 	.word	0x00004f10


	//   ....[79]....
        /*0358*/ 	.word	0x00004f90


	//   ....[80]....
        /*035c*/ 	.word	0x00005020


	//   ....[81]....
        /*0360*/ 	.word	0x000050d0


	//   ....[82]....
        /*0364*/ 	.word	0x00005180


	//   ....[83]....
        /*0368*/ 	.word	0x00005210


	//   ....[84]....
        /*036c*/ 	.word	0x000052a0


	//   ....[85]....
        /*0370*/ 	.word	0x00005340


	//   ....[86]....
        /*0374*/ 	.word	0x00005370


	//   ....[87]....
        /*0378*/ 	.word	0x00005420


	//   ....[88]....
        /*037c*/ 	.word	0x000054a0


	//   ....[89]....
        /*0380*/ 	.word	0x00005520


	//   ....[90]....
        /*0384*/ 	.word	0x000055e0


	//   ....[91]....
        /*0388*/ 	.word	0x00005690


	//   ....[92]....
        /*038c*/ 	.word	0x00005720


	//   ....[93]....
        /*0390*/ 	.word	0x000057a0


	//   ....[94]....
        /*0394*/ 	.word	0x00005830


	//   ....[95]....
        /*0398*/ 	.word	0x00005890


	//----- nvinfo : EIATTR_VRC_CTA_INIT_COUNT
	.align		4
.L_144:
        /*039c*/ 	.byte	0x02, 0x4a
	.zero		1
	.zero		1


	//----- nvinfo : EIATTR_EXIT_INSTR_OFFSETS
	.align		4
        /*03a0*/ 	.byte	0x04, 0x1c
        /*03a2*/ 	.short	(.L_146 - .L_145)


	//   ....[0]....
.L_145:
        /*03a4*/ 	.word	0x00001fa0


	//   ....[1]....
        /*03a8*/ 	.word	0x00001fc0


	//   ....[2]....
        /*03ac*/ 	.word	0x000044f0


	//   ....[3]....
        /*03b0*/ 	.word	0x00004510


	//----- nvinfo : EIATTR_MAX_THREADS
	.align		4
.L_146:
        /*03b4*/ 	.byte	0x04, 0x05
        /*03b6*/ 	.short	(.L_148 - .L_147)
.L_147:
        /*03b8*/ 	.word	0x00000180
        /*03bc*/ 	.word	0x00000001
        /*03c0*/ 	.word	0x00000001


	//----- nvinfo : EIATTR_CRS_STACK_SIZE
	.align		4
.L_148:
        /*03c4*/ 	.byte	0x04, 0x1e
        /*03c6*/ 	.short	(.L_150 - .L_149)
.L_149:
        /*03c8*/ 	.word	0x00000000


	//----- nvinfo : EIATTR_CBANK_PARAM_SIZE
	.align		4
.L_150:
        /*03cc*/ 	.byte	0x03, 0x19
        /*03ce*/ 	.short	0x0034


	//----- nvinfo : EIATTR_PARAM_CBANK
	.align		4
        /*03d0*/ 	.byte	0x04, 0x0a
        /*03d2*/ 	.short	(.L_152 - .L_151)
	.align		4
.L_151:
        /*03d4*/ 	.word	index@(.nv.constant0._ZN3cub18CUB_300001_SM_10006detail4scan16DeviceScanKernelINS2_10policy_hubIiiijN4cuda3std3__44plusIvEEE10Policy1000EN6thrust24THRUST_300001_SM_1000_NS10device_ptrIiEESF_NS0_13ScanTileStateIiLb1EEES9_NS1_10InputValueIiPiEEjiLb0EiEEvT0_T1_T2_iT3_T4_T5_)
        /*03d8*/ 	.short	0x0380
        /*03da*/ 	.short	0x0034


	//----- nvinfo : EIATTR_SW_WAR
	.align		4
.L_152:
        /*03dc*/ 	.byte	0x04, 0x36
        /*03de*/ 	.short	(.L_154 - .L_153)
.L_153:
        /*03e0*/ 	.word	0x00000008
.L_154:


//--------------------- .nv.info._ZN3cub18CUB_300001_SM_10006detail4scan20DeviceScanInitKernelINS0_13ScanTileStateIiLb1EEEEEvT_i --------------------------
	.section	.nv.info._ZN3cub18CUB_300001_SM_10006detail4scan20DeviceScanInitKernelINS0_13ScanTileStateIiLb1EEEEEvT_i,"",@"SHT_CUDA_INFO"
	.sectionflags	@""
	.align	4


	//----- nvinfo : EIATTR_CUDA_API_VERSION
	.align		4
        /*0000*/ 	.byte	0x04, 0x37
        /*0002*/ 	.short	(.L_156 - .L_155)
.L_155:
        /*0004*/ 	.word	0x00000082


	//----- nvinfo : EIATTR_KPARAM_INFO
	.align		4
.L_156:
        /*0008*/ 	.byte	0x04, 0x17
        /*000a*/ 	.short	(.L_158 - .L_157)
.L_157:
        /*000c*/ 	.word	0x00000000
        /*0010*/ 	.short	0x0001
        /*0012*/ 	.short	0x0008
        /*0014*/ 	.byte	0x00, 0xf0, 0x11, 0x00


	//----- nvinfo : EIATTR_KPARAM_INFO
	.align		4
.L_158:
        /*0018*/ 	.byte	0x04, 0x17
        /*001a*/ 	.short	(.L_160 - .L_159)
.L_159:
        /*001c*/ 	.word	0x00000000
        /*0020*/ 	.short	0x0000
        /*0022*/ 	.short	0x0000
        /*0024*/ 	.byte	0x00, 0xf0, 0x21, 0x00


	//----- nvinfo : EIATTR_SPARSE_MMA_MASK
	.align		4
.L_160:
        /*0028*/ 	.byte	0x03, 0x50
        /*002a*/ 	.short	0x0000


	//----- nvinfo : EIATTR_MAXREG_COUNT
	.align		4
        /*002c*/ 	.byte	0x03, 0x1b
        /*002e*/ 	.short	0x00ff


	//----- nvinfo : EIATTR_MERCURY_ISA_VERSION
	.align		4
        /*0030*/ 	.byte	0x03, 0x5f
        /*0032*/ 	.short	0x0101


	//----- nvinfo : EIATTR_VRC_CTA_INIT_COUNT
	.align		4
        /*0034*/ 	.byte	0x02, 0x4a
	.zero		1
	.zero		1


	//----- nvinfo : EIATTR_EXIT_INSTR_OFFSETS
	.align		4
        /*0038*/ 	.byte	0x04, 0x1c
        /*003a*/ 	.short	(.L_162 - .L_161)


	//   ....[0]....
.L_161:
        /*003c*/ 	.word	0x000000f0


	//   ....[1]....
        /*0040*/ 	.word	0x00000130


	//----- nvinfo : EIATTR_CBANK_PARAM_SIZE
	.align		4
.L_162:
        /*0044*/ 	.byte	0x03, 0x19
        /*0046*/ 	.short	0x000c


	//----- nvinfo : EIATTR_PARAM_CBANK
	.align		4
        /*0048*/ 	.byte	0x04, 0x0a
        /*004a*/ 	.short	(.L_164 - .L_163)
	.align		4
.L_163:
        /*004c*/ 	.word	index@(.nv.constant0._ZN3cub18CUB_300001_SM_10006detail4scan20DeviceScanInitKernelINS0_13ScanTileStateIiLb1EEEEEvT_i)
        /*0050*/ 	.short	0x0380
        /*0052*/ 	.short	0x000c


	//----- nvinfo : EIATTR_SW_WAR
	.align		4
.L_164:
        /*0054*/ 	.byte	0x04, 0x36
        /*0056*/ 	.short	(.L_166 - .L_165)
.L_165:
        /*0058*/ 	.word	0x00000008
.L_166:


//--------------------- .nv.info._ZN3cub18CUB_300001_SM_10006detail11EmptyKernelIvEEvv --------------------------
	.section	.nv.info._ZN3cub18CUB_300001_SM_10006detail11EmptyKernelIvEEvv,"",@"SHT_CUDA_INFO"
	.sectionflags	@""
	.align	4


	//----- nvinfo : EIATTR_CUDA_API_VERSION
	.align		4
        /*0000*/ 	.byte	0x04, 0x37
        /*0002*/ 	.short	(.L_168 - .L_167)
.L_167:
        /*0004*/ 	.word	0x00000082


	//----- nvinfo : EIATTR_SPARSE_MMA_MASK
	.align		4
.L_168:
        /*0008*/ 	.byte	0x03, 0x50
        /*000a*/ 	.short	0x0000


	//----- nvinfo : EIATTR_MAXREG_COUNT
	.align		4
        /*000c*/ 	.byte	0x03, 0x1b
        /*000e*/ 	.short	0x00ff


	//----- nvinfo : EIATTR_MERCURY_ISA_VERSION
	.align		4
        /*0010*/ 	.byte	0x03, 0x5f
        /*0012*/ 	.short	0x0101


	//----- nvinfo : EIATTR_VRC_CTA_INIT_COUNT
	.align		4
        /*0014*/ 	.byte	0x02, 0x4a
	.zero		1
	.zero		1


	//----- nvinfo : EIATTR_EXIT_INSTR_OFFSETS
	.align		4
        /*0018*/ 	.byte	0x04, 0x1c
        /*001a*/ 	.short	(.L_170 - .L_169)


	//   ....[0]....
.L_169:
        /*001c*/ 	.word	0x00000010


	//----- nvinfo : EIATTR_SW_WAR
	.align		4
.L_170:
        /*0020*/ 	.byte	0x04, 0x36
        /*0022*/ 	.short	(.L_172 - .L_171)
.L_171:
        /*0024*/ 	.word	0x00000008
.L_172:


//--------------------- .nv.info._Z27map_values_kernel_decoupledPKtPhS1_PtPiPViS5_S5_ii --------------------------
	.section	.nv.info._Z27map_values_kernel_decoupledPKtPhS1_PtPiPViS5_S5_ii,"",@"SHT_CUDA_INFO"
	.sectionflags	@""
	.align	4


	//----- nvinfo : EIATTR_CUDA_API_VERSION
	.align		4
        /*0000*/ 	.byte	0x04, 0x37
        /*0002*/ 	.short	(.L_174 - .L_173)
.L_173:
        /*0004*/ 	.word	0x00000082


	//----- nvinfo : EIATTR_KPARAM_INFO
	.align		4
.L_174:
        /*0008*/ 	.byte	0x04, 0x17
        /*000a*/ 	.short	(.L_176 - .L_175)
.L_175:
        /*000c*/ 	.word	0x00000000
        /*0010*/ 	.short	0x0009
        /*0012*/ 	.short	0x0044
        /*0014*/ 	.byte	0x00, 0xf0, 0x11, 0x00


	//----- nvinfo : EIATTR_KPARAM_INFO
	.align		4
.L_176:
        /*0018*/ 	.byte	0x04, 0x17
        /*001a*/ 	.short	(.L_178 - .L_177)
.L_177:
        /*001c*/ 	.word	0x00000000
        /*0020*/ 	.short	0x0008
        /*0022*/ 	.short	0x0040
        /*0024*/ 	.byte	0x00, 0xf0, 0x11, 0x00


	//----- nvinfo : EIATTR_KPARAM_INFO
	.align		4
.L_178:
        /*0028*/ 	.byte	0x04, 0x17
        /*002a*/ 	.short	(.L_180 - .L_179)
.L_179:
        /*002c*/ 	.word	0x00000000
        /*0030*/ 	.short	0x0007
        /*0032*/ 	.short	0x0038
        /*0034*/ 	.byte	0x00, 0xf5, 0x21, 0x00


	//----- nvinfo : EIATTR_KPARAM_INFO
	.align		4
.L_180:
        /*0038*/ 	.byte	0x04, 0x17
        /*003a*/ 	.short	(.L_182 - .L_181)
.L_181:
        /*003c*/ 	.word	0x00000000
        /*0040*/ 	.short	0x0006
        /*0042*/ 	.short	0x0030
        /*0044*/ 	.byte	0x00, 0xf5, 0x21, 0x00


	//----- nvinfo : EIATTR_KPARAM_INFO
	.align		4
.L_182:
        /*0048*/ 	.byte	0x04, 0x17
        /*004a*/ 	.short	(.L_184 - .L_183)
.L_183:
        /*004c*/ 	.word	0x00000000
        /*0050*/ 	.short	0x0005
        /*0052*/ 	.short	0x0028
        /*0054*/ 	.byte	0x00, 0xf5, 0x21, 0x00


	//----- nvinfo : EIATTR_KPARAM_INFO
	.align		4
.L_184:
        /*0058*/ 	.byte	0x04, 0x17
        /*005a*/ 	.short	(.L_186 - .L_185)
.L_185:
        /*005c*/ 	.word	0x00000000
        /*0060*/ 	.short	0x0004
        /*0062*/ 	.short	0x0020
        /*0064*/ 	.byte	0x00, 0xf5, 0x21, 0x00


	//----- nvinfo : EIATTR_KPARAM_INFO
	.align		4
.L_186:
        /*0068*/ 	.byte	0x04, 0x17
        /*006a*/ 	.short	(.L_188 - .L_187)
.L_187:
        /*006c*/ 	.word	0x00000000
        /*0070*/ 	.short	0x0003
        /*0072*/ 	.short	0x0018
        /*0074*/ 	.byte	0x00, 0xf5, 0x21, 0x00


	//----- nvinfo : EIATTR_KPARAM_INFO
	.align		4
.L_188:
        /*0078*/ 	.byte	0x04, 0x17
        /*007a*/ 	.short	(.L_190 - .L_189)
.L_189:
        /*007c*/ 	.word	0x00000000
        /*0080*/ 	.short	0x0002
        /*0082*/ 	.short	0x0010
        /*0084*/ 	.byte	0x00, 0xf5, 0x21, 0x00


	//----- nvinfo : EIATTR_KPARAM_INFO
	.align		4
.L_190:
        /*0088*/ 	.byte	0x04, 0x17
        /*008a*/ 	.short	(.L_192 - .L_191)
.L_191:
        /*008c*/ 	.word	0x00000000
        /*0090*/ 	.short	0x0001
        /*0092*/ 	.short	0x0008
        /*0094*/ 	.byte	0x00, 0xf5, 0x21, 0x00


	//----- nvinfo : EIATTR_KPARAM_INFO
	.align		4
.L_192:
        /*0098*/ 	.byte	0x04, 0x17
        /*009a*/ 	.short	(.L_194 - .L_193)
.L_193:
        /*009c*/ 	.word	0x00000000
        /*00a0*/ 	.short	0x0000
        /*00a2*/ 	.short	0x0000
        /*00a4*/ 	.byte	0x00, 0xf5, 0x21, 0x00


	//----- nvinfo : EIATTR_SPARSE_MMA_MASK
	.align		4
.L_194:
        /*00a8*/ 	.byte	0x03, 0x50
        /*00aa*/ 	.short	0x0000


	//----- nvinfo : EIATTR_MAXREG_COUNT
	.align		4
        /*00ac*/ 	.byte	0x03, 0x1b
        /*00ae*/ 	.short	0x00ff


	//----- nvinfo : EIATTR_NUM_BARRIERS
	.align		4
        /*00b0*/ 	.byte	0x02, 0x4c
        /*00b2*/ 	.byte	0x01
	.zero		1


	//----- nvinfo : EIATTR_MERCURY_ISA_VERSION
	.align		4
        /*00b4*/ 	.byte	0x03, 0x5f
        /*00b6*/ 	.short	0x0101


	//----- nvinfo : EIATTR_COOP_GROUP_MASK_REGIDS
	.align		4
        /*00b8*/ 	.byte	0x04, 0x29
        /*00ba*/ 	.short	(.L_196 - .L_195)


	//   ....[0]....
.L_195:
        /*00bc*/ 	.word	0xffffffff


	//   ....[1]....
        /*00c0*/ 	.word	0xffffffff


	//   ....[2]....
        /*00c4*/ 	.word	0xffffffff


	//   ....[3]....
        /*00c8*/ 	.word	0xffffffff


	//   ....[4]....
        /*00cc*/ 	.word	0xffffffff


	//   ....[5]....
        /*00d0*/ 	.word	0xffffffff


	//   ....[6]....
        /*00d4*/ 	.word	0xffffffff


	//   ....[7]....
        /*00d8*/ 	.word	0xffffffff


	//   ....[8]....
        /*00dc*/ 	.word	0xffffffff


	//   ....[9]....
        /*00e0*/ 	.word	0xffffffff


	//   ....[10]....
        /*00e4*/ 	.word	0xffffffff


	//   ....[11]....
        /*00e8*/ 	.word	0xffffffff


	//   ....[12]....
        /*00ec*/ 	.word	0xffffffff


	//   ....[13]....
        /*00f0*/ 	.word	0xffffffff


	//   ....[14]....
        /*00f4*/ 	.word	0xffffffff


	//   ....[15]....
        /*00f8*/ 	.word	0xffffffff


	//   ....[16]....
        /*00fc*/ 	.word	0xffffffff


	//----- nvinfo : EIATTR_COOP_GROUP_INSTR_OFFSETS
	.align		4
.L_196:
        /*0100*/ 	.byte	0x04, 0x28
        /*0102*/ 	.short	(.L_198 - .L_197)


	//   ....[0]....
.L_197:
        /*0104*/ 	.word	0x000003d0


	//   ....[1]....
        /*0108*/ 	.word	0x000003f0


	//   ....[2]....
        /*010c*/ 	.word	0x00000420


	//   ....[3]....
        /*0110*/ 	.word	0x00000430


	//   ....[4]....
        /*0114*/ 	.word	0x00000460


	//   ....[5]....
        /*0118*/ 	.word	0x00000470


	//   ....[6]....
        /*011c*/ 	.word	0x000004b0


	//   ....[7]....
        /*0120*/ 	.word	0x000004c0


	//   ....[8]....
        /*0124*/ 	.word	0x000004f0


	//   ....[9]....
        /*0128*/ 	.word	0x00000500


	//   ....[10]....
        /*012c*/ 	.word	0x00000690


	//   ....[11]....
        /*0130*/ 	.word	0x000017d0


	//   ....[12]....
        /*0134*/ 	.word	0x00001800


	//   ....[13]....
        /*0138*/ 	.word	0x00001830


	//   ....[14]....
        /*013c*/ 	.word	0x00001860


	//   ....[15]....
        /*0140*/ 	.word	0x00001890


	//   ....[16]....
        /*0144*/ 	.word	0x000018e0


	//----- nvinfo : EIATTR_VRC_CTA_INIT_COUNT
	.align		4
.L_198:
        /*0148*/ 	.byte	0x02, 0x4a
	.zero		1
	.zero		1


	//----- nvinfo : EIATTR_EXIT_INSTR_OFFSETS
	.align		4
        /*014c*/ 	.byte	0x04, 0x1c
        /*014e*/ 	.short	(.L_200 - .L_199)


	//   ....[0]....
.L_199:
        /*0150*/ 	.word	0x000025c0


	//----- nvinfo : EIATTR_INDIRECT_BRANCH_TARGETS
	.align		4
.L_200:
        /*0154*/ 	.byte	0x04, 0x34
        /*0156*/ 	.short	(.L_202 - .L_201)


	//   ....[0]....
.L_201:
        /*0158*/ 	.word	.L_x_317@srel
        /*015c*/ 	.short	0x0
        /*015e*/ 	.short	0x0
        /*0160*/ 	.word	0x3
        /*0164*/ 	.word	.L_x_318@srel
        /*0168*/ 	.word	.L_x_319@srel
        /*016c*/ 	.word	.L_x_320@srel


	//----- nvinfo : EIATTR_CRS_STACK_SIZE
	.align		4
.L_202:
        /*0170*/ 	.byte	0x04, 0x1e
        /*0172*/ 	.short	(.L_204 - .L_203)
.L_203:
        /*0174*/ 	.word	0x00000000


	//----- nvinfo : EIATTR_CBANK_PARAM_SIZE
	.align		4
.L_204:
        /*0178*/ 	.byte	0x03, 0x19
        /*017a*/ 	.short	0x0048


	//----- nvinfo : EIATTR_PARAM_CBANK
	.align		4
        /*017c*/ 	.byte	0x04, 0x0a
        /*017e*/ 	.short	(.L_206 - .L_205)
	.align		4
.L_205:
        /*0180*/ 	.word	index@(.nv.constant0._Z27map_values_kernel_decoupledPKtPhS1_PtPiPViS5_S5_ii)
        /*0184*/ 	.short	0x0380
        /*0186*/ 	.short	0x0048


	//----- nvinfo : EIATTR_SW_WAR
	.align		4
.L_206:
        /*0188*/ 	.byte	0x04, 0x36
        /*018a*/ 	.short	(.L_208 - .L_207)
.L_207:
        /*018c*/ 	.word	0x00000008
.L_208:


//--------------------- .nv.info._Z6concatPKhPKiS2_Phii --------------------------
	.section	.nv.info._Z6concatPKhPKiS2_Phii,"",@"SHT_CUDA_INFO"
	.sectionflags	@""
	.align	4


	//----- nvinfo : EIATTR_CUDA_API_VERSION
	.align		4
        /*0000*/ 	.byte	0x04, 0x37
        /*0002*/ 	.short	(.L_210 - .L_209)
.L_209:
        /*0004*/ 	.word	0x00000082


	//----- nvinfo : EIATTR_KPARAM_INFO
	.align		4
.L_210:
        /*0008*/ 	.byte	0x04, 0x17
        /*000a*/ 	.short	(.L_212 - .L_211)
.L_211:
        /*000c*/ 	.word	0x00000000
        /*0010*/ 	.short	0x0005
        /*0012*/ 	.short	0x0024
        /*0014*/ 	.byte	0x00, 0xf0, 0x11, 0x00


	//----- nvinfo : EIATTR_KPARAM_INFO
	.align		4
.L_212:
        /*0018*/ 	.byte	0x04, 0x17
        /*001a*/ 	.short	(.L_214 - .L_213)
.L_213:
        /*001c*/ 	.word	0x00000000
        /*0020*/ 	.short	0x0004
        /*0022*/ 	.short	0x0020
        /*0024*/ 	.byte	0x00, 0xf0, 0x11, 0x00


	//----- nvinfo : EIATTR_KPARAM_INFO
	.align		4
.L_214:
        /*0028*/ 	.byte	0x04, 0x17
        /*002a*/ 	.short	(.L_216 - .L_215)
.L_215:
        /*002c*/ 	.word	0x00000000
        /*0030*/ 	.short	0x0003
        /*0032*/ 	.short	0x0018
        /*0034*/ 	.byte	0x00, 0xf5, 0x21, 0x00


	//----- nvinfo : EIATTR_KPARAM_INFO
	.align		4
.L_216:
        /*0038*/ 	.byte	0x04, 0x17
        /*003a*/ 	.short	(.L_218 - .L_217)
.L_217:
        /*003c*/ 	.word	0x00000000
        /*0040*/ 	.short	0x0002
        /*0042*/ 	.short	0x0010
        /*0044*/ 	.byte	0x00, 0xf5, 0x21, 0x00


	//----- nvinfo : EIATTR_KPARAM_INFO
	.align		4
.L_218:
        /*0048*/ 	.byte	0x04, 0x17
        /*004a*/ 	.short	(.L_220 - .L_219)
.L_219:
        /*004c*/ 	.word	0x00000000
        /*0050*/ 	.short	0x0001
        /*0052*/ 	.short	0x0008
        /*0054*/ 	.byte	0x00, 0xf5, 0x21, 0x00


	//----- nvinfo : EIATTR_KPARAM_INFO
	.align		4
.L_220:
        /*0058*/ 	.byte	0x04, 0x17
        /*005a*/ 	.short	(.L_222 - .L_221)
.L_221:
        /*005c*/ 	.word	0x00000000
        /*0060*/ 	.short	0x0000
        /*0062*/ 	.short	0x0000
        /*0064*/ 	.byte	0x00, 0xf5, 0x21, 0x00


	//----- nvinfo : EIATTR_SPARSE_MMA_MASK
	.align		4
.L_222:
        /*0068*/ 	.byte	0x03, 0x50
        /*006a*/ 	.short	0x0000


	//----- nvinfo : EIATTR_MAXREG_COUNT
	.align		4
        /*006c*/ 	.byte	0x03, 0x1b
        /*006e*/ 	.short	0x00ff


	//----- nvinfo : EIATTR_MERCURY_ISA_VERSION
	.align		4
        /*0070*/ 	.byte	0x03, 0x5f
        /*0072*/ 	.short	0x0101


	//----- nvinfo : EIATTR_VRC_CTA_INIT_COUNT
	.align		4
        /*0074*/ 	.byte	0x02, 0x4a
	.zero		1
	.zero		1


	//----- nvinfo : EIATTR_EXIT_INSTR_OFFSETS
	.align		4
        /*0078*/ 	.byte	0x04, 0x1c
        /*007a*/ 	.short	(.L_224 - .L_223)


	//   ....[0]....
.L_223:
        /*007c*/ 	.word	0x00000080


	//   ....[1]....
        /*0080*/ 	.word	0x00000110


	//   ....[2]....
        /*0084*/ 	.word	0x00000350


	//   ....[3]....
        /*0088*/ 	.word	0x00000470


	//----- nvinfo : EIATTR_CRS_STACK_SIZE
	.align		4
.L_224:
        /*008c*/ 	.byte	0x04, 0x1e
        /*008e*/ 	.short	(.L_226 - .L_225)
.L_225:
        /*0090*/ 	.word	0x00000000


	//----- nvinfo : EIATTR_CBANK_PARAM_SIZE
	.align		4
.L_226:
        /*0094*/ 	.byte	0x03, 0x19
        /*0096*/ 	.short	0x0028


	//----- nvinfo : EIATTR_PARAM_CBANK
	.align		4
        /*0098*/ 	.byte	0x04, 0x0a
        /*009a*/ 	.short	(.L_228 - .L_227)
	.align		4
.L_227:
        /*009c*/ 	.word	index@(.nv.constant0._Z6concatPKhPKiS2_Phii)
        /*00a0*/ 	.short	0x0380
        /*00a2*/ 	.short	0x0028


	//----- nvinfo : EIATTR_SW_WAR
	.align		4
.L_228:
        /*00a4*/ 	.byte	0x04, 0x36
        /*00a6*/ 	.short	(.L_230 - .L_229)
.L_229:
        /*00a8*/ 	.word	0x00000008
.L_230:


//--------------------- .nv.info._Z24map_values_kernel_thrustPKtPhS1_PtPiii --------------------------
	.section	.nv.info._Z24map_values_kernel_thrustPKtPhS1_PtPiii,"",@"SHT_CUDA_INFO"
	.sectionflags	@""
	.align	4


	//----- nvinfo : EIATTR_CUDA_API_VERSION
	.align		4
        /*0000*/ 	.byte	0x04, 0x37
        /*0002*/ 	.short	(.L_232 - .L_231)
.L_231:
        /*0004*/ 	.word	0x00000082


	//----- nvinfo : EIATTR_KPARAM_INFO
	.align		4
.L_232:
        /*0008*/ 	.byte	0x04, 0x17
        /*000a*/ 	.short	(.L_234 - .L_233)
.L_233:
        /*000c*/ 	.word	0x00000000
        /*0010*/ 	.short	0x0006
        /*0012*/ 	.short	0x002c
        /*0014*/ 	.byte	0x00, 0xf0, 0x11, 0x00


	//----- nvinfo : EIATTR_KPARAM_INFO
	.align		4
.L_234:
        /*0018*/ 	.byte	0x04, 0x17
        /*001a*/ 	.short	(.L_236 - .L_235)
.L_235:
        /*001c*/ 	.word	0x00000000
        /*0020*/ 	.short	0x0005
        /*0022*/ 	.short	0x0028
        /*0024*/ 	.byte	0x00, 0xf0, 0x11, 0x00


	//----- nvinfo : EIATTR_KPARAM_INFO
	.align		4
.L_236:
        /*0028*/ 	.byte	0x04, 0x17
        /*002a*/ 	.short	(.L_238 - .L_237)
.L_237:
        /*002c*/ 	.word	0x00000000
        /*0030*/ 	.short	0x0004
        /*0032*/ 	.short	0x0020
        /*0034*/ 	.byte	0x00, 0xf5, 0x21, 0x00


	//----- nvinfo : EIATTR_KPARAM_INFO
	.align		4
.L_238:
        /*0038*/ 	.byte	0x04, 0x17
        /*003a*/ 	.short	(.L_240 - .L_239)
.L_239:
        /*003c*/ 	.word	0x00000000
        /*0040*/ 	.short	0x0003
        /*0042*/ 	.short	0x0018
        /*0044*/ 	.byte	0x00, 0xf5, 0x21, 0x00


	//----- nvinfo : EIATTR_KPARAM_INFO
	.align		4
.L_240:
        /*0048*/ 	.byte	0x04, 0x17
        /*004a*/ 	.short	(.L_242 - .L_241)
.L_241:
        /*004c*/ 	.word	0x00000000
        /*0050*/ 	.short	0x0002
        /*0052*/ 	.short	0x0010
        /*0054*/ 	.byte	0x00, 0xf5, 0x21, 0x00


	//----- nvinfo : EIATTR_KPARAM_INFO
	.align		4
.L_242:
        /*0058*/ 	.byte	0x04, 0x17
        /*005a*/ 	.short	(.L_244 - .L_243)
.L_243:
        /*005c*/ 	.word	0x00000000
        /*0060*/ 	.short	0x0001
        /*0062*/ 	.short	0x0008
        /*0064*/ 	.byte	0x00, 0xf5, 0x21, 0x00


	//----- nvinfo : EIATTR_KPARAM_INFO
	.align		4
.L_244:
        /*0068*/ 	.byte	0x04, 0x17
        /*006a*/ 	.short	(.L_246 - .L_245)
.L_245:
        /*006c*/ 	.word	0x00000000
        /*0070*/ 	.short	0x0000
        /*0072*/ 	.short	0x0000
        /*0074*/ 	.byte	0x00, 0xf5, 0x21, 0x00


	//----- nvinfo : EIATTR_SPARSE_MMA_MASK
	.align		4
.L_246:
        /*0078*/ 	.byte	0x03, 0x50
        /*007a*/ 	.short	0x0000


	//----- nvinfo : EIATTR_MAXREG_COUNT
	.align		4
        /*007c*/ 	.byte	0x03, 0x1b
        /*007e*/ 	.short	0x00ff


	//----- nvinfo : EIATTR_MERCURY_ISA_VERSION
	.align		4
        /*0080*/ 	.byte	0x03, 0x5f
        /*0082*/ 	.short	0x0101


	//----- nvinfo : EIATTR_COOP_GROUP_MASK_REGIDS
	.align		4
        /*0084*/ 	.byte	0x04, 0x29
        /*0086*/ 	.short	(.L_248 - .L_247)


	//   ....[0]....
.L_247:
        /*0088*/ 	.word	0xffffffff


	//   ....[1]....
        /*008c*/ 	.word	0xffffffff


	//   ....[2]....
        /*0090*/ 	.word	0xffffffff


	//   ....[3]....
        /*0094*/ 	.word	0xffffffff


	//   ....[4]....
        /*0098*/ 	.word	0xffffffff


	//   ....[5]....
        /*009c*/ 	.word	0xffffffff


	//   ....[6]....
        /*00a0*/ 	.word	0xffffffff


	//   ....[7]....
        /*00a4*/ 	.word	0xffffffff


	//   ....[8]....
        /*00a8*/ 	.word	0xffffffff


	//   ....[9]....
        /*00ac*/ 	.word	0xffffffff


	//   ....[10]....
        /*00b0*/ 	.word	0xffffffff


	//   ....[11]....
        /*00b4*/ 	.word	0xffffffff


	//   ....[12]....
        /*00b8*/ 	.word	0xffffffff


	//   ....[13]....
        /*00bc*/ 	.word	0xffffffff


	//   ....[14]....
        /*00c0*/ 	.word	0xffffffff


	//   ....[15]....
        /*00c4*/ 	.word	0xffffffff


	//   ....[16]....
        /*00c8*/ 	.word	0xffffffff


	//----- nvinfo : EIATTR_COOP_GROUP_INSTR_OFFSETS
	.align		4
.L_248:
        /*00cc*/ 	.byte	0x04, 0x28
        /*00ce*/ 	.short	(.L_250 - .L_249)


	//   ....[0]....
.L_249:
        /*00d0*/ 	.word	0x000003e0


	//   ....[1]....
        /*00d4*/ 	.word	0x00000410


	//   ....[2]....
        /*00d8*/ 	.word	0x00000440


	//   ....[3]....
        /*00dc*/ 	.word	0x00000450


	//   ....[4]....
        /*00e0*/ 	.word	0x00000480


	//   ....[5]....
        /*00e4*/ 	.word	0x00000490


	//   ....[6]....
        /*00e8*/ 	.word	0x000004c0


	//   ....[7]....
        /*00ec*/ 	.word	0x000004d0


	//   ....[8]....
        /*00f0*/ 	.word	0x00000500


	//   ....[9]....
        /*00f4*/ 	.word	0x00000510


	//   ....[10]....
        /*00f8*/ 	.word	0x000006a0


	//   ....[11]....
        /*00fc*/ 	.word	0x00001800


	//   ....[12]....
        /*0100*/ 	.word	0x00001830


	//   ....[13]....
        /*0104*/ 	.word	0x00001870


	//   ....[14]....
        /*0108*/ 	.word	0x000018b0


	//   ....[15]....
        /*010c*/ 	.word	0x000018f0


	//   ....[16]....
        /*0110*/ 	.word	0x00001950


	//----- nvinfo : EIATTR_VRC_CTA_INIT_COUNT
	.align		4
.L_250:
        /*0114*/ 	.byte	0x02, 0x4a
	.zero		1
	.zero		1


	//----- nvinfo : EIATTR_EXIT_INSTR_OFFSETS
	.align		4
        /*0118*/ 	.byte	0x04, 0x1c
        /*011a*/ 	.short	(.L_252 - .L_251)


	//   ....[0]....
.L_251:
        /*011c*/ 	.word	0x00001e30


	//----- nvinfo : EIATTR_CRS_STACK_SIZE
	.align		4
.L_252:
        /*0120*/ 	.byte	0x04, 0x1e
        /*0122*/ 	.short	(.L_254 - .L_253)
.L_253:
        /*0124*/ 	.word	0x00000000


	//----- nvinfo : EIATTR_CBANK_PARAM_SIZE
	.align		4
.L_254:
        /*0128*/ 	.byte	0x03, 0x19
        /*012a*/ 	.short	0x0030


	//----- nvinfo : EIATTR_PARAM_CBANK
	.align		4
        /*012c*/ 	.byte	0x04, 0x0a
        /*012e*/ 	.short	(.L_256 - .L_255)
	.align		4
.L_255:
        /*0130*/ 	.word	index@(.nv.constant0._Z24map_values_kernel_thrustPKtPhS1_PtPiii)
        /*0134*/ 	.short	0x0380
        /*0136*/ 	.short	0x0030


	//----- nvinfo : EIATTR_SW_WAR
	.align		4
.L_256:
        /*0138*/ 	.byte	0x04, 0x36
        /*013a*/ 	.short	(.L_258 - .L_257)
.L_257:
        /*013c*/ 	.word	0x00000008
.L_258:


//--------------------- .nv.info._Z10decompressPtS_PhPiS0_S0_iiii --------------------------
	.section	.nv.info._Z10decompressPtS_PhPiS0_S0_iiii,"",@"SHT_CUDA_INFO"
	.sectionflags	@""
	.align	4


	//----- nvinfo : EIATTR_CUDA_API_VERSION
	.align		4
        /*0000*/ 	.byte	0x04, 0x37
        /*0002*/ 	.short	(.L_260 - .L_259)
.L_259:
        /*0004*/ 	.word	0x00000082


	//----- nvinfo : EIATTR_KPARAM_INFO
	.align		4
.L_260:
        /*0008*/ 	.byte	0x04, 0x17
        /*000a*/ 	.short	(.L_262 - .L_261)
.L_261:
        /*000c*/ 	.word	0x00000000
        /*0010*/ 	.short	0x0009
        /*0012*/ 	.short	0x003c
        /*0014*/ 	.byte	0x00, 0xf0, 0x11, 0x00


	//----- nvinfo : EIATTR_KPARAM_INFO
	.align		4
.L_262:
        /*0018*/ 	.byte	0x04, 0x17
        /*001a*/ 	.short	(.L_264 - .L_263)
.L_263:
        /*001c*/ 	.word	0x00000000
        /*0020*/ 	.short	0x0008
        /*0022*/ 	.short	0x0038
        /*0024*/ 	.byte	0x00, 0xf0, 0x11, 0x00


	//----- nvinfo : EIATTR_KPARAM_INFO
	.align		4
.L_264:
        /*0028*/ 	.byte	0x04, 0x17
        /*002a*/ 	.short	(.L_266 - .L_265)
.L_265:
        /*002c*/ 	.word	0x00000000
        /*0030*/ 	.short	0x0007
        /*0032*/ 	.short	0x0034
        /*0034*/ 	.byte	0x00, 0xf0, 0x11, 0x00


	//----- nvinfo : EIATTR_KPARAM_INFO
	.align		4
.L_266:
        /*0038*/ 	.byte	0x04, 0x17
        /*003a*/ 	.short	(.L_268 - .L_267)
.L_267:
        /*003c*/ 	.word	0x00000000
        /*0040*/ 	.short	0x0006
        /*0042*/ 	.short	0x0030
        /*0044*/ 	.byte	0x00, 0xf0, 0x11, 0x00


	//----- nvinfo : EIATTR_KPARAM_INFO
	.align		4
.L_268:
        /*0048*/ 	.byte	0x04, 0x17
        /*004a*/ 	.short	(.L_270 - .L_269)
.L_269:
        /*004c*/ 	.word	0x00000000
        /*0050*/ 	.short	0x0005
        /*0052*/ 	.short	0x0028
        /*0054*/ 	.byte	0x00, 0xf5, 0x21, 0x00


	//----- nvinfo : EIATTR_KPARAM_INFO
	.align		4
.L_270:
        /*0058*/ 	.byte	0x04, 0x17
        /*005a*/ 	.short	(.L_272 - .L_271)
.L_271:
        /*005c*/ 	.word	0x00000000
        /*0060*/ 	.short	0x0004
        /*0062*/ 	.short	0x0020
        /*0064*/ 	.byte	0x00, 0xf5, 0x21, 0x00


	//----- nvinfo : EIATTR_KPARAM_INFO
	.align		4
.L_272:
        /*0068*/ 	.byte	0x04, 0x17
        /*006a*/ 	.short	(.L_274 - .L_273)
.L_273:
        /*006c*/ 	.word	0x00000000
        /*0070*/ 	.short	0x0003
        /*0072*/ 	.short	0x0018
        /*0074*/ 	.byte	0x00, 0xf5, 0x21, 0x00


	//----- nvinfo : EIATTR_KPARAM_INFO
	.align		4
.L_274:
        /*0078*/ 	.byte	0x04, 0x17
        /*007a*/ 	.short	(.L_276 - .L_275)
.L_275:
        /*007c*/ 	.word	0x00000000
        /*0080*/ 	.short	0x0002
        /*0082*/ 	.short	0x0010
        /*0084*/ 	.byte	0x00, 0xf5, 0x21, 0x00


	//----- nvinfo : EIATTR_KPARAM_INFO
	.align		4
.L_276:
        /*0088*/ 	.byte	0x04, 0x17
        /*008a*/ 	.short	(.L_278 - .L_277)
.L_277:
        /*008c*/ 	.word	0x00000000
        /*0090*/ 	.short	0x0001
        /*0092*/ 	.short	0x0008
        /*0094*/ 	.byte	0x00, 0xf5, 0x21, 0x00


	//----- nvinfo : EIATTR_KPARAM_INFO
	.align		4
.L_278:
        /*0098*/ 	.byte	0x04, 0x17
        /*009a*/ 	.short	(.L_280 - .L_279)
.L_279:
        /*009c*/ 	.word	0x00000000
        /*00a0*/ 	.short	0x0000
        /*00a2*/ 	.short	0x0000
        /*00a4*/ 	.byte	0x00, 0xf5, 0x21, 0x00


	//----- nvinfo : EIATTR_SPARSE_MMA_MASK
	.align		4
.L_280:
        /*00a8*/ 	.byte	0x03, 0x50
        /*00aa*/ 	.short	0x0000


	//----- nvinfo : EIATTR_MAXREG_COUNT
	.align		4
        /*00ac*/ 	.byte	0x03, 0x1b
        /*00ae*/ 	.short	0x00ff


	//----- nvinfo : EIATTR_MERCURY_ISA_VERSION
	.align		4
        /*00b0*/ 	.byte	0x03, 0x5f
        /*00b2*/ 	.short	0x0101


	//----- nvinfo : EIATTR_VRC_CTA_INIT_COUNT
	.align		4
        /*00b4*/ 	.byte	0x02, 0x4a
	.zero		1
	.zero		1


	//----- nvinfo : EIATTR_EXIT_INSTR_OFFSETS
	.align		4
        /*00b8*/ 	.byte	0x04, 0x1c
        /*00ba*/ 	.short	(.L_282 - .L_281)


	//   ....[0]....
.L_281:
        /*00bc*/ 	.word	0x00000090


	//   ....[1]....
        /*00c0*/ 	.word	0x000009a0


	//   ....[2]....
        /*00c4*/ 	.word	0x00002700


	//----- nvinfo : EIATTR_CRS_STACK_SIZE
	.align		4
.L_282:
        /*00c8*/ 	.byte	0x04, 0x1e
        /*00ca*/ 	.short	(.L_284 - .L_283)
.L_283:
        /*00cc*/ 	.word	0x00000000


	//----- nvinfo : EIATTR_CBANK_PARAM_SIZE
	.align		4
.L_284:
        /*00d0*/ 	.byte	0x03, 0x19
        /*00d2*/ 	.short	0x0040


	//----- nvinfo : EIATTR_PARAM_CBANK
	.align		4
        /*00d4*/ 	.byte	0x04, 0x0a
        /*00d6*/ 	.short	(.L_286 - .L_285)
	.align		4
.L_285:
        /*00d8*/ 	.word	index@(.nv.constant0._Z10decompressPtS_PhPiS0_S0_iiii)
        /*00dc*/ 	.short	0x0380
        /*00de*/ 	.short	0x0040


	//----- nvinfo : EIATTR_SW_WAR
	.align		4
.L_286:
        /*00e0*/ 	.byte	0x04, 0x36
        /*00e2*/ 	.short	(.L_288 - .L_287)
.L_287:
        /*00e4*/ 	.word	0x00000008
.L_288:


//--------------------- .nv.callgraph             --------------------------
	.section	.nv.callgraph,"",@"SHT_CUDA_CALLGRAPH"
	.align	4
	.sectionentsize	8
	.align		4
        /*0000*/ 	.word	0x00000000
	.align		4
        /*0004*/ 	.word	0xffffffff
	.align		4
        /*0008*/ 	.word	0x00000000
	.align		4
        /*000c*/ 	.word	0xfffffffe
	.align		4
        /*0010*/ 	.word	0x00000000
	.align		4
        /*0014*/ 	.word	0xfffffffd
	.align		4
        /*0018*/ 	.word	0x00000000
	.align		4
        /*001c*/ 	.word	0xfffffffc


//--------------------- .nv.constant4             --------------------------
	.section	.nv.constant4,"a",@progbits
	.align	8
	.align		8
.nv.constant4:
        /*0000*/ 	.dword	_ZN34_INTERNAL_56f7b656_4_k_cu_35594c174cuda3std3__45__cpo5beginE
	.align		8
        /*0008*/ 	.dword	_ZN34_INTERNAL_56f7b656_4_k_cu_35594c174cuda3std3__45__cpo3endE
	.align		8
        /*0010*/ 	.dword	_ZN34_INTERNAL_56f7b656_4_k_cu_35594c174cuda3std3__45__cpo6cbeginE
	.align		8
        /*0018*/ 	.dword	_ZN34_INTERNAL_56f7b656_4_k_cu_35594c174cuda3std3__45__cpo4cendE
	.align		8
        /*0020*/ 	.dword	_ZN34_INTERNAL_56f7b656_4_k_cu_35594c174cuda3std3__45__cpo6rbeginE
	.align		8
        /*0028*/ 	.dword	_ZN34_INTERNAL_56f7b656_4_k_cu_35594c174cuda3std3__45__cpo4rendE
	.align		8
        /*0030*/ 	.dword	_ZN34_INTERNAL_56f7b656_4_k_cu_35594c174cuda3std3__45__cpo7crbeginE
	.align		8
        /*0038*/ 	.dword	_ZN34_INTERNAL_56f7b656_4_k_cu_35594c174cuda3std3__45__cpo5crendE
	.align		8
        /*0040*/ 	.dword	_ZN34_INTERNAL_56f7b656_4_k_cu_35594c174cuda3std3__436_GLOBAL__N__56f7b656_4_k_cu_35594c176ignoreE
	.align		8
        /*0048*/ 	.dword	_ZN34_INTERNAL_56f7b656_4_k_cu_35594c174cuda3std3__419piecewise_constructE
	.align		8
        /*0050*/ 	.dword	_ZN34_INTERNAL_56f7b656_4_k_cu_35594c174cuda3std3__48in_placeE
	.align		8
        /*0058*/ 	.dword	_ZN34_INTERNAL_56f7b656_4_k_cu_35594c174cuda3std3__420unreachable_sentinelE
	.align		8
        /*0060*/ 	.dword	_ZN34_INTERNAL_56f7b656_4_k_cu_35594c174cuda3std3__47nulloptE
	.align		8
        /*0068*/ 	.dword	_ZN34_INTERNAL_56f7b656_4_k_cu_35594c174cuda3std3__48unexpectE
	.align		8
        /*0070*/ 	.dword	_ZN34_INTERNAL_56f7b656_4_k_cu_35594c174cuda3std6ranges3__45__cpo4swapE
	.align		8
        /*0078*/ 	.dword	_ZN34_INTERNAL_56f7b656_4_k_cu_35594c174cuda3std6ranges3__45__cpo9iter_moveE
	.align		8
        /*0080*/ 	.dword	_ZN34_INTERNAL_56f7b656_4_k_cu_35594c174cuda3std6ranges3__45__cpo5beginE
	.align		8
        /*0088*/ 	.dword	_ZN34_INTERNAL_56f7b656_4_k_cu_35594c174cuda3std6ranges3__45__cpo3endE
	.align		8
        /*0090*/ 	.dword	_ZN34_INTERNAL_56f7b656_4_k_cu_35594c174cuda3std6ranges3__45__cpo6cbeginE
	.align		8
        /*0098*/ 	.dword	_ZN34_INTERNAL_56f7b656_4_k_cu_35594c174cuda3std6ranges3__45__cpo4cendE
	.align		8
        /*00a0*/ 	.dword	_ZN34_INTERNAL_56f7b656_4_k_cu_35594c174cuda3std6ranges3__45__cpo7advanceE
	.align		8
        /*00a8*/ 	.dword	_ZN34_INTERNAL_56f7b656_4_k_cu_35594c174cuda3std6ranges3__45__cpo9iter_swapE
	.align		8
        /*00b0*/ 	.dword	_ZN34_INTERNAL_56f7b656_4_k_cu_35594c174cuda3std6ranges3__45__cpo4nextE
	.align		8
        /*00b8*/ 	.dword	_ZN34_INTERNAL_56f7b656_4_k_cu_35594c174cuda3std6ranges3__45__cpo4prevE
	.align		8
        /*00c0*/ 	.dword	_ZN34_INTERNAL_56f7b656_4_k_cu_35594c174cuda3std6ranges3__45__cpo4dataE
	.align		8
        /*00c8*/ 	.dword	_ZN34_INTERNAL_56f7b656_4_k_cu_35594c174cuda3std6ranges3__45__cpo5cdataE
	.align		8
        /*00d0*/ 	.dword	_ZN34_INTERNAL_56f7b656_4_k_cu_35594c174cuda3std6ranges3__45__cpo4sizeE
	.align		8
        /*00d8*/ 	.dword	_ZN34_INTERNAL_56f7b656_4_k_cu_35594c174cuda3std6ranges3__45__cpo5ssizeE
	.align		8
        /*00e0*/ 	.dword	_ZN34_INTERNAL_56f7b656_4_k_cu_35594c174cuda3std6ranges3__45__cpo8distanceE
	.align		8
        /*00e8*/ 	.dword	_ZN34_INTERNAL_56f7b656_4_k_cu_35594c176thrust24THRUST_300001_SM_1000_NS8cuda_cub3parE
	.align		8
        /*00f0*/ 	.dword	_ZN34_INTERNAL_56f7b656_4_k_cu_35594c176thrust24THRUST_300001_SM_1000_NS8cuda_cub10par_nosyncE
	.align		8
        /*00f8*/ 	.dword	_ZN34_INTERNAL_56f7b656_4_k_cu_35594c176thrust24THRUST_300001_SM_1000_NS6system6detail10sequential3seqE
	.align		8
        /*0100*/ 	.dword	_ZN34_INTERNAL_56f7b656_4_k_cu_35594c176thrust24THRUST_300001_SM_1000_NS6system3cpp3parE
	.align		8
        /*0108*/ 	.dword	_ZN34_INTERNAL_56f7b656_4_k_cu_35594c176thrust24THRUST_300001_SM_1000_NS12placeholders2_1E
	.align		8
        /*0110*/ 	.dword	_ZN34_INTERNAL_56f7b656_4_k_cu_35594c176thrust24THRUST_300001_SM_1000_NS12placeholders2_2E
	.align		8
        /*0118*/ 	.dword	_ZN34_INTERNAL_56f7b656_4_k_cu_35594c176thrust24THRUST_300001_SM_1000_NS12placeholders2_3E
	.align		8
        /*0120*/ 	.dword	_ZN34_INTERNAL_56f7b656_4_k_cu_35594c176thrust24THRUST_300001_SM_1000_NS12placeholders2_4E
	.align		8
        /*0128*/ 	.dword	_ZN34_INTERNAL_56f7b656_4_k_cu_35594c176thrust24THRUST_300001_SM_1000_NS12placeholders2_5E
	.align		8
        /*0130*/ 	.dword	_ZN34_INTERNAL_56f7b656_4_k_cu_35594c176thrust24THRUST_300001_SM_1000_NS12placeholders2_6E
	.align		8
        /*0138*/ 	.dword	_ZN34_INTERNAL_56f7b656_4_k_cu_35594c176thrust24THRUST_300001_SM_1000_NS12placeholders2_7E
	.align		8
        /*0140*/ 	.dword	_ZN34_INTERNAL_56f7b656_4_k_cu_35594c176thrust24THRUST_300001_SM_1000_NS12placeholders2_8E
	.align		8
        /*0148*/ 	.dword	_ZN34_INTERNAL_56f7b656_4_k_cu_35594c176thrust24THRUST_300001_SM_1000_NS12placeholders2_9E
	.align		8
        /*0150*/ 	.dword	_ZN34_INTERNAL_56f7b656_4_k_cu_35594c176thrust24THRUST_300001_SM_1000_NS12placeholders3_10E
	.align		8
        /*0158*/ 	.dword	_ZN34_INTERNAL_56f7b656_4_k_cu_35594c176thrust24THRUST_300001_SM_1000_NS3seqE
	.align		8
        /*0160*/ 	.dword	_ZN34_INTERNAL_56f7b656_4_k_cu_35594c176thrust24THRUST_300001_SM_1000_NS6deviceE


//--------------------- .nv.constant2._Z27map_values_kernel_decoupledPKtPhS1_PtPiPViS5_S5_ii --------------------------
	.section	.nv.constant2._Z27map_values_kernel_decoupledPKtPhS1_PtPiPViS5_S5_ii,"a",@progbits
	.sectionflags	@""
	.align	4
.nv.constant2._Z27map_values_kernel_decoupledPKtPhS1_PtPiPViS5_S5_ii:
        /*0000*/ 	.byte	0x90, 0x1d, 0x00, 0x00, 0x00, 0x1f, 0x00, 0x00, 0x40, 0x1e, 0x00, 0x00


//--------------------- .text._ZN3cub18CUB_300001_SM_10006detail4scan16DeviceScanKernelINS2_10policy_hubIiiimN4cuda3std3__44plusIvEEE10Policy1000EN6thrust24THRUST_300001_SM_1000_NS10device_ptrIiEESF_NS0_13ScanTileStateIiLb1EEES9_NS1_10InputValueIiPiEEmiLb0EiEEvT0_T1_T2_iT3_T4_T5_ --------------------------
	.section	.text._ZN3cub18CUB_300001_SM_10006detail4scan16DeviceScanKernelINS2_10policy_hubIiiimN4cuda3std3__44plusIvEEE10Policy1000EN6thrust24THRUST_300001_SM_1000_NS10device_ptrIiEESF_NS0_13ScanTileStateIiLb1EEES9_NS1_10InputValueIiPiEEmiLb0EiEEvT0_T1_T2_iT3_T4_T5_,"ax",@progbits
	.align	128
        .global         _ZN3cub18CUB_300001_SM_10006detail4scan16DeviceScanKernelINS2_10policy_hubIiiimN4cuda3std3__44plusIvEEE10Policy1000EN6thrust24THRUST_300001_SM_1000_NS10device_ptrIiEESF_NS0_13ScanTileStateIiLb1EEES9_NS1_10InputValueIiPiEEmiLb0EiEEvT0_T1_T2_iT3_T4_T5_
        .type           _ZN3cub18CUB_300001_SM_10006detail4scan16DeviceScanKernelINS2_10policy_hubIiiimN4cuda3std3__44plusIvEEE10Policy1000EN6thrust24THRUST_300001_SM_1000_NS10device_ptrIiEESF_NS0_13ScanTileStateIiLb1EEES9_NS1_10InputValueIiPiEEmiLb0EiEEvT0_T1_T2_iT3_T4_T5_,@function
        .size           _ZN3cub18CUB_300001_SM_10006detail4scan16DeviceScanKernelINS2_10policy_hubIiiimN4cuda3std3__44plusIvEEE10Policy1000EN6thrust24THRUST_300001_SM_1000_NS10device_ptrIiEESF_NS0_13ScanTileStateIiLb1EEES9_NS1_10InputValueIiPiEEmiLb0EiEEvT0_T1_T2_iT3_T4_T5_,(.L_x_321 - _ZN3cub18CUB_300001_SM_10006detail4scan16DeviceScanKernelINS2_10policy_hubIiiimN4cuda3std3__44plusIvEEE10Policy1000EN6thrust24THRUST_300001_SM_1000_NS10device_ptrIiEESF_NS0_13ScanTileStateIiLb1EEES9_NS1_10InputValueIiPiEEmiLb0EiEEvT0_T1_T2_iT3_T4_T5_)
        .other          _ZN3cub18CUB_300001_SM_10006detail4scan16DeviceScanKernelINS2_10policy_hubIiiimN4cuda3std3__44plusIvEEE10Policy1000EN6thrust24THRUST_300001_SM_1000_NS10device_ptrIiEESF_NS0_13ScanTileStateIiLb1EEES9_NS1_10InputValueIiPiEEmiLb0EiEEvT0_T1_T2_iT3_T4_T5_,@"STO_CUDA_ENTRY STV_DEFAULT"
_ZN3cub18CUB_300001_SM_10006detail4scan16DeviceScanKernelINS2_10policy_hubIiiimN4cuda3std3__44plusIvEEE10Policy1000EN6thrust24THRUST_300001_SM_1000_NS10device_ptrIiEESF_NS0_13ScanTileStateIiLb1EEES9_NS1_10InputValueIiPiEEmiLb0EiEEvT0_T1_T2_iT3_T4_T5_:
.text._ZN3cub18CUB_300001_SM_10006detail4scan16DeviceScanKernelINS2_10policy_hubIiiimN4cuda3std3__44plusIvEEE10Policy1000EN6thrust24THRUST_300001_SM_1000_NS10device_ptrIiEESF_NS0_13ScanTileStateIiLb1EEES9_NS1_10InputValueIiPiEEmiLb0EiEEvT0_T1_T2_iT3_T4_T5_:
[----:B------:R-:W-:Y:S01]  /*0000*/  LDC R1, c[0x0][0x37c] ;  /* 0x0000df00ff017b82 */ /* 0x000fe20000000800 */
[----:B------:R-:W0:Y:S01]  /*0010*/  LDCU UR4, c[0x0][0x3a0] ;  /* 0x00007400ff0477ac */ /* 0x000e220008000800 */
[----:B------:R-:W1:Y:S06]  /*0020*/  LDCU.64 UR12, c[0x0][0x358] ;  /* 0x00006b00ff0c77ac */ /* 0x000e6c0008000a00 */
[----:B------:R-:W2:Y:S01]  /*0030*/  S2UR UR6, SR_CTAID.X ;  /* 0x00000000000679c3 */ /* 0x000ea20000002500 */
[----:B------:R-:W3:Y:S01]  /*0040*/  LDCU.64 UR8, c[0x0][0x3b0] ;  /* 0x00007600ff0877ac */ /* 0x000ee20008000a00 */
[----:B0-----:R-:W-:-:S06]  /*0050*/  UPRMT UR4, UR4, 0x7770, URZ ;  /* 0x0000777004047896 */ /* 0x001fcc00080000ff */
[----:B------:R-:W-:-:S05]  /*0060*/  ISETP.NE.AND P0, PT, RZ, UR4, PT ;  /* 0x00000004ff007c0c */ /* 0x000fca000bf05270 */
[----:B------:R-:W2:Y:S08]  /*0070*/  LDCU UR4, c[0x0][0x398] ;  /* 0x00007300ff0477ac */ /* 0x000eb00008000800 */
[----:B------:R-:W1:Y:S02]  /*0080*/  @P0 LDC.64 R2, c[0x0][0x3a8] ;  /* 0x0000ea00ff020b82 */ /* 0x000e640000000a00 */
[----:B-1----:R0:W5:Y:S01]  /*0090*/  @P0 LDG.E R39, desc[UR12][R2.64] ;  /* 0x0000000c02270981 */ /* 0x002162000c1e1900 */
[----:B--2---:R-:W-:-:S04]  /*00a0*/  UIADD3 UR6, UPT, UPT, UR6, UR4, URZ ;  /* 0x0000000406067290 */ /* 0x004fc8000fffe0ff */
[----:B------:R-:W-:-:S04]  /*00b0*/  UIMAD.WIDE UR10, UR6, 0x1ee0, URZ ;  /* 0x00001ee0060a78a5 */ /* 0x000fc8000f8e02ff */
[----:B---3--:R-:W-:-:S04]  /*00c0*/  UIADD3 UR7, UP0, UPT, -UR10, UR8, URZ ;  /* 0x000000080a077290 */ /* 0x008fc8000ff1e1ff */
[----:B------:R-:W-:Y:S02]  /*00d0*/  UIADD3.X UR4, UPT, UPT, ~UR11, UR9, URZ, UP0, !UPT ;  /* 0x000000090b047290 */ /* 0x000fe400087fe5ff */
[----:B------:R-:W-:-:S04]  /*00e0*/  UISETP.GE.U32.AND UP0, UPT, UR7, 0x1ee1, UPT ;  /* 0x00001ee10700788c */ /* 0x000fc8000bf06070 */
[----:B------:R-:W-:Y:S01]  /*00f0*/  UISETP.GE.U32.AND.EX UP0, UPT, UR4, URZ, UPT, UP0 ;  /* 0x000000ff0400728c */ /* 0x000fe2000bf06100 */
[----:B------:R-:W1:Y:S08]  /*0100*/  @!P0 LDC R39, c[0x0][0x3a8] ;  /* 0x0000ea00ff278b82 */ /* 0x000e700000000800 */
[----:B0-----:R-:W-:Y:S05]  /*0110*/  BRA.U !UP0, `(.L_x_0) ;  /* 0x0000001908f47547 */ /* 0x001fea000b800000 */
[----:B------:R-:W0:Y:S01]  /*0120*/  S2R R35, SR_TID.X ;  /* 0x0000000000237919 */ /* 0x000e220000002100 */
[----:B------:R-:W2:Y:S01]  /*0130*/  LDCU.64 UR4, c[0x0][0x380] ;  /* 0x00007000ff0477ac */ /* 0x000ea20008000a00 */
[C---:B0-----:R-:W-:Y:S02]  /*0140*/  LOP3.LUT R0, R35.reuse, 0x1f, RZ, 0xc0, !PT ;  /* 0x0000001f23007812 */ /* 0x041fe400078ec0ff */
[----:B------:R-:W-:-:S05]  /*0150*/  LOP3.LUT R3, R35, 0x3e0, RZ, 0xc0, !PT ;  /* 0x000003e023037812 */ /* 0x000fca00078ec0ff */
[----:B------:R-:W-:-:S05]  /*0160*/  IMAD R0, R3, 0x13, R0 ;  /* 0x0000001303007824 */ /* 0x000fca00078e0200 */
[----:B------:R-:W-:-:S05]  /*0170*/  IADD3 R0, P0, PT, R0, UR10, RZ ;  /* 0x0000000a00007c10 */ /* 0x000fca000ff1e0ff */
[----:B------:R-:W-:Y:S02]  /*0180*/  IMAD.X R3, RZ, RZ, UR11, P0 ;  /* 0x0000000bff037e24 */ /* 0x000fe400080e06ff */
[----:B------:R-:W-:-:S03]  /*0190*/  IMAD.SHL.U32 R31, R0, 0x4, RZ ;  /* 0x00000004001f7824 */ /* 0x000fc600078e00ff */
[----:B------:R-:W-:Y:S02]  /*01a0*/  SHF.L.U64.HI R30, R0, 0x2, R3 ;  /* 0x00000002001e7819 */ /* 0x000fe40000010203 */
[----:B--2---:R-:W-:-:S04]  /*01b0*/  IADD3 R2, P0, PT, R31, UR4, RZ ;  /* 0x000000041f027c10 */ /* 0x004fc8000ff1e0ff */
[----:B------:R-:W-:-:S05]  /*01c0*/  IADD3.X R3, PT, PT, R30, UR5, RZ, P0, !PT ;  /* 0x000000051e037c10 */ /* 0x000fca00087fe4ff */
[----:B------:R-:W2:Y:S04]  /*01d0*/  LDG.E R5, desc[UR12][R2.64] ;  /* 0x0000000c02057981 */ /* 0x000ea8000c1e1900 */
[----:B------:R-:W3:Y:S04]  /*01e0*/  LDG.E R7, desc[UR12][R2.64+0x80] ;  /* 0x0000800c02077981 */ /* 0x000ee8000c1e1900 */
[----:B------:R-:W4:Y:S04]  /*01f0*/  LDG.E R9, desc[UR12][R2.64+0x100] ;  /* 0x0001000c02097981 */ /* 0x000f28000c1e1900 */
        /* <DEDUP_REMOVED lines=15> */
[----:B------:R-:W4:Y:S01]  /*02f0*/  LDG.E R8, desc[UR12][R2.64+0x900] ;  /* 0x0009000c02087981 */ /* 0x000f22000c1e1900 */
[----:B------:R-:W0:Y:S01]  /*0300*/  S2UR UR5, SR_CgaCtaId ;  /* 0x00000000000579c3 */ /* 0x000e220000008800 */
[----:B------:R-:W-:Y:S01]  /*0310*/  SHF.R.U32.HI R36, RZ, 0x5, R35 ;  /* 0x00000005ff247819 */ /* 0x000fe20000011623 */
[----:B------:R-:W-:Y:S01]  /*0320*/  UMOV UR4, 0x400 ;  /* 0x0000040000047882 */ /* 0x000fe20000000000 */
[----:B------:R-:W1:Y:S01]  /*0330*/  S2R R37, SR_LANEID ;  /* 0x0000000000257919 */ /* 0x000e620000000000 */
[----:B------:R-:W-:Y:S01]  /*0340*/  UISETP.NE.AND UP0, UPT, UR6, URZ, UPT ;  /* 0x000000ff0600728c */ /* 0x000fe2000bf05270 */
[----:B------:R-:W-:Y:S01]  /*0350*/  BSSY.RECONVERGENT B0, `(.L_x_1) ;  /* 0x0000148000007945 */ /* 0x000fe20003800200 */
[----:B0-----:R-:W-:Y:S01]  /*0360*/  ULEA UR4, UR5, UR4, 0x18 ;  /* 0x0000000405047291 */ /* 0x001fe2000f8ec0ff */
[----:B-1----:R-:W-:-:S05]  /*0370*/  IMAD R34, R36, 0x260, R37 ;  /* 0x0000026024227824 */ /* 0x002fca00078e0225 */
[----:B------:R-:W-:-:S05]  /*0380*/  LEA R34, R34, UR4, 0x2 ;  /* 0x0000000422227c11 */ /* 0x000fca000f8e10ff */
[----:B------:R-:W-:Y:S01]  /*0390*/  IMAD R33, R37, 0x48, R34 ;  /* 0x0000004825217824 */ /* 0x000fe200078e0222 */
[----:B--2---:R0:W-:Y:S04]  /*03a0*/  STS [R34], R5 ;  /* 0x0000000522007388 */ /* 0x0041e80000000800 */
[----:B---3--:R0:W-:Y:S04]  /*03b0*/  STS [R34+0x80], R7 ;  /* 0x0000800722007388 */ /* 0x0081e80000000800 */
[----:B----4-:R0:W-:Y:S04]  /*03c0*/  STS [R34+0x100], R9 ;  /* 0x0001000922007388 */ /* 0x0101e80000000800 */
[----:B------:R0:W-:Y:S04]  /*03d0*/  STS [R34+0x180], R11 ;  /* 0x0001800b22007388 */ /* 0x0001e80000000800 */
        /* <DEDUP_REMOVED lines=14> */
[----:B------:R0:W-:Y:S01]  /*04c0*/  STS [R34+0x900], R8 ;  /* 0x0009000822007388 */ /* 0x0001e20000000800 */
[----:B------:R-:W-:-:S03]  /*04d0*/  NOP ;  /* 0x0000000000007918 */ /* 0x000fc60000000000 */
[----:B------:R0:W1:Y:S04]  /*04e0*/  LDS R32, [R33] ;  /* 0x0000000021207984 */ /* 0x0000680000000800 */
[----:B------:R0:W2:Y:S04]  /*04f0*/  LDS R29, [R33+0x4] ;  /* 0x00000400211d7984 */ /* 0x0000a80000000800 */
[----:B------:R0:W3:Y:S04]  /*0500*/  LDS R28, [R33+0x8] ;  /* 0x00000800211c7984 */ /* 0x0000e80000000800 */
[----:B------:R0:W4:Y:S04]  /*0510*/  LDS R27, [R33+0xc] ;  /* 0x00000c00211b7984 */ /* 0x0001280000000800 */
[----:B------:R0:W0:Y:S04]  /*0520*/  LDS R26, [R33+0x10] ;  /* 0x00001000211a7984 */ /* 0x0000280000000800 */
        /* <DEDUP_REMOVED lines=13> */
[----:B------:R0:W0:Y:S01]  /*0600*/  LDS R9, [R33+0x48] ;  /* 0x0000480021097984 */ /* 0x0000220000000800 */
[----:B------:R-:W-:Y:S06]  /*0610*/  BAR.SYNC.DEFER_BLOCKING 0x0 ;  /* 0x0000000000007b1d */ /* 0x000fec0000010000 */
[----:B-1234-:R-:W-:Y:S05]  /*0620*/  BRA.U UP0, `(.L_x_2) ;  /* 0x0000000500247547 */ /* 0x01efea000b800000 */
[----:B0-----:R-:W-:Y:S02]  /*0630*/  IADD3 R8, PT, PT, R28, R29, R32 ;  /* 0x0000001d1c087210 */ /* 0x001fe40007ffe020 */
[C---:B------:R-:W-:Y:S02]  /*0640*/  ISETP.NE.AND P1, PT, R37.reuse, 0x1f, PT ;  /* 0x0000001f2500780c */ /* 0x040fe40003f25270 */
[----:B------:R-:W-:Y:S02]  /*0650*/  IADD3 R8, PT, PT, R26, R27, R8 ;  /* 0x0000001b1a087210 */ /* 0x000fe40007ffe008 */
[----:B------:R-:W-:Y:S02]  /*0660*/  ISETP.NE.AND P2, PT, R37, RZ, PT ;  /* 0x000000ff2500720c */ /* 0x000fe40003f45270 */
[----:B------:R-:W-:-:S04]  /*0670*/  IADD3 R8, PT, PT, R24, R25, R8 ;  /* 0x0000001918087210 */ /* 0x000fc80007ffe008 */
[----:B------:R-:W-:-:S03]  /*0680*/  IADD3 R8, PT, PT, R22, R23, R8 ;  /* 0x0000001716087210 */ /* 0x000fc60007ffe008 */
[----:B------:R-:W-:Y:S02]  /*0690*/  @!P1 LEA R42, R36, UR4, 0x2 ;  /* 0x00000004242a9c11 */ /* 0x000fe4000f8e10ff */
[----:B------:R-:W-:-:S04]  /*06a0*/  IADD3 R8, PT, PT, R20, R21, R8 ;  /* 0x0000001514087210 */ /* 0x000fc80007ffe008 */
[----:B------:R-:W-:-:S04]  /*06b0*/  IADD3 R8, PT, PT, R6, R7, R8 ;  /* 0x0000000706087210 */ /* 0x000fc80007ffe008 */
[----:B------:R-:W-:-:S04]  /*06c0*/  IADD3 R8, PT, PT, R4, R5, R8 ;  /* 0x0000000504087210 */ /* 0x000fc80007ffe008 */
[----:B------:R-:W-:-:S04]  /*06d0*/  IADD3 R8, PT, PT, R2, R3, R8 ;  /* 0x0000000302087210 */ /* 0x000fc80007ffe008 */
[----:B------:R-:W-:-:S05]  /*06e0*/  IADD3 R38, PT, PT, R9, R0, R8 ;  /* 0x0000000009267210 */ /* 0x000fca0007ffe008 */
[----:B------:R-:W0:Y:S02]  /*06f0*/  SHFL.UP P0, R9, R38, 0x1, RZ ;  /* 0x0420000026097989 */ /* 0x000e2400000000ff */
[----:B0-----:R-:W-:-:S05]  /*0700*/  @P0 IMAD.IADD R9, R38, 0x1, R9 ;  /* 0x0000000126090824 */ /* 0x001fca00078e0209 */
[----:B------:R-:W0:Y:S02]  /*0710*/  SHFL.UP P0, R12, R9, 0x2, RZ ;  /* 0x04400000090c7989 */ /* 0x000e2400000000ff */
[----:B0-----:R-:W-:-:S05]  /*0720*/  @P0 IMAD.IADD R12, R9, 0x1, R12 ;  /* 0x00000001090c0824 */ /* 0x001fca00078e020c */
[----:B------:R-:W0:Y:S02]  /*0730*/  SHFL.UP P0, R17, R12, 0x4, RZ ;  /* 0x048000000c117989 */ /* 0x000e2400000000ff */
[----:B0-----:R-:W-:-:S05]  /*0740*/  @P0 IMAD.IADD R17, R12, 0x1, R17 ;  /* 0x000000010c110824 */ /* 0x001fca00078e0211 */
[----:B------:R-:W0:Y:S02]  /*0750*/  SHFL.UP P0, R40, R17, 0x8, RZ ;  /* 0x0500000011287989 */ /* 0x000e2400000000ff */
[----:B0-----:R-:W-:-:S05]  /*0760*/  @P0 IMAD.IADD R40, R17, 0x1, R40 ;  /* 0x0000000111280824 */ /* 0x001fca00078e0228 */
[----:B------:R-:W0:Y:S02]  /*0770*/  SHFL.UP P0, R41, R40, 0x10, RZ ;  /* 0x0600000028297989 */ /* 0x000e2400000000ff */
[----:B0-----:R-:W-:Y:S01]  /*0780*/  @P0 IMAD.IADD R41, R40, 0x1, R41 ;  /* 0x0000000128290824 */ /* 0x001fe200078e0229 */
[----:B------:R-:W-:-:S03]  /*0790*/  ISETP.NE.AND P0, PT, R36, 0x2, PT ;  /* 0x000000022400780c */ /* 0x000fc60003f05270 */
[----:B------:R-:W-:Y:S01]  /*07a0*/  IMAD.IADD R38, R41, 0x1, -R38 ;  /* 0x0000000129267824 */ /* 0x000fe200078e0a26 */
[----:B------:R-:W-:Y:S01]  /*07b0*/  @!P1 STS [R42+0x10], R41 ;  /* 0x000010292a009388 */ /* 0x000fe20000000800 */
[----:B------:R-:W-:Y:S01]  /*07c0*/  BAR.SYNC.DEFER_BLOCKING 0x0 ;  /* 0x0000000000007b1d */ /* 0x000fe20000010000 */
[----:B------:R-:W-:Y:S02]  /*07d0*/  ISETP.NE.AND P1, PT, R36, 0xc, PT ;  /* 0x0000000c2400780c */ /* 0x000fe40003f25270 */
[----:B------:R-:W-:-:S03]  /*07e0*/  SEL R38, R38, RZ, P2 ;  /* 0x000000ff26267207 */ /* 0x000fc60001000000 */
[----:B------:R-:W0:Y:S04]  /*07f0*/  LDS.128 R8, [UR4+0x10] ;  /* 0x00001004ff087984 */ /* 0x000e280008000c00 */
[----:B------:R-:W1:Y:S04]  /*0800*/  LDS.128 R12, [UR4+0x20] ;  /* 0x00002004ff0c7984 */ /* 0x000e680008000c00 */
[----:B------:R-:W2:Y:S01]  /*0810*/  LDS.128 R16, [UR4+0x30] ;  /* 0x00003004ff107984 */ /* 0x000ea20008000c00 */
[----:B0-----:R-:W-:-:S04]  /*0820*/  IMAD.IADD R9, R8, 0x1, R9 ;  /* 0x0000000108097824 */ /* 0x001fc800078e0209 */
[----:B------:R-:W-:Y:S01]  /*0830*/  IMAD.IADD R10, R10, 0x1, R9 ;  /* 0x000000010a0a7824 */ /* 0x000fe200078e0209 */
[----:B------:R-:W-:Y:S02]  /*0840*/  SEL R8, R9, R8, !P0 ;  /* 0x0000000809087207 */ /* 0x000fe40004000000 */
[----:B------:R-:W-:Y:S01]  /*0850*/  ISETP.NE.AND P0, PT, R36, 0x3, PT ;  /* 0x000000032400780c */ /* 0x000fe20003f05270 */
[----:B------:R-:W-:-:S03]  /*0860*/  IMAD.IADD R11, R11, 0x1, R10 ;  /* 0x000000010b0b7824 */ /* 0x000fc600078e020a */
[----:B------:R-:W-:Y:S01]  /*0870*/  SEL R8, R10, R8, !P0 ;  /* 0x000000080a087207 */ /* 0x000fe20004000000 */
[----:B-1----:R-:W-:Y:S01]  /*0880*/  IMAD.IADD R12, R11, 0x1, R12 ;  /* 0x000000010b0c7824 */ /* 0x002fe200078e020c */
[----:B------:R-:W-:-:S03]  /*0890*/  ISETP.NE.AND P0, PT, R36, 0x4, PT ;  /* 0x000000042400780c */ /* 0x000fc60003f05270 */
[----:B------:R-:W-:Y:S01]  /*08a0*/  IMAD.IADD R13, R13, 0x1, R12 ;  /* 0x000000010d0d7824 */ /* 0x000fe200078e020c */
[----:B------:R-:W-:Y:S02]  /*08b0*/  SEL R8, R11, R8, !P0 ;  /* 0x000000080b087207 */ /* 0x000fe40004000000 */
[----:B------:R-:W-:Y:S01]  /*08c0*/  ISETP.NE.AND P0, PT, R36, 0x5, PT ;  /* 0x000000052400780c */ /* 0x000fe20003f05270 */
[----:B------:R-:W-:-:S03]  /*08d0*/  IMAD.IADD R14, R14, 0x1, R13 ;  /* 0x000000010e0e7824 */ /* 0x000fc600078e020d */
[----:B------:R-:W-:Y:S01]  /*08e0*/  SEL R8, R12, R8, !P0 ;  /* 0x000000080c087207 */ /* 0x000fe20004000000 */
[----:B------:R-:W-:Y:S01]  /*08f0*/  IMAD.IADD R15, R15, 0x1, R14 ;  /* 0x000000010f0f7824 */ /* 0x000fe200078e020e */
[----:B------:R-:W-:-:S03]  /*0900*/  ISETP.NE.AND P0, PT, R36, 0x6, PT ;  /* 0x000000062400780c */ /* 0x000fc60003f05270 */
[----:B--2---:R-:W-:Y:S01]  /*0910*/  IMAD.IADD R16, R15, 0x1, R16 ;  /* 0x000000010f107824 */ /* 0x004fe200078e0210 */
[----:B------:R-:W-:Y:S02]  /*0920*/  SEL R9, R13, R8, !P0 ;  /* 0x000000080d097207 */ /* 0x000fe40004000000 */
[----:B------:R-:W-:Y:S01]  /*0930*/  ISETP.NE.AND P0, PT, R36, 0x7, PT ;  /* 0x000000072400780c */ /* 0x000fe20003f05270 */
[----:B------:R-:W0:Y:S01]  /*0940*/  LDS R8, [UR4+0x40] ;  /* 0x00004004ff087984 */ /* 0x000e220008000800 */
[----:B------:R-:W-:Y:S02]  /*0950*/  IMAD.IADD R17, R17, 0x1, R16 ;  /* 0x0000000111117824 */ /* 0x000fe400078e0210 */
[----:B------:R-:W-:Y:S02]  /*0960*/  SEL R9, R14, R9, !P0 ;  /* 0x000000090e097207 */ /* 0x000fe40004000000 */
[----:B------:R-:W-:Y:S01]  /*0970*/  ISETP.NE.AND P0, PT, R36, 0x8, PT ;  /* 0x000000082400780c */ /* 0x000fe20003f05270 */
[----:B------:R-:W-:-:S03]  /*0980*/  IMAD.IADD R18, R18, 0x1, R17 ;  /* 0x0000000112127824 */ /* 0x000fc600078e0211 */
[----:B------:R-:W-:Y:S02]  /*0990*/  SEL R9, R15, R9, !P0 ;  /* 0x000000090f097207 */ /* 0x000fe40004000000 */
[----:B------:R-:W-:-:S04]  /*09a0*/  ISETP.NE.AND P0, PT, R36, 0x9, PT ;  /* 0x000000092400780c */ /* 0x000fc80003f05270 */
[----:B------:R-:W-:Y:S02]  /*09b0*/  SEL R9, R16, R9, !P0 ;  /* 0x0000000910097207 */ /* 0x000fe40004000000 */
[----:B------:R-:W-:-:S04]  /*09c0*/  ISETP.NE.AND P0, PT, R36, 0xa, PT ;  /* 0x0000000a2400780c */ /* 0x000fc80003f05270 */
[----:B------:R-:W-:Y:S02]  /*09d0*/  SEL R9, R17, R9, !P0 ;  /* 0x0000000911097207 */ /* 0x000fe40004000000 */
[----:B------:R-:W-:-:S04]  /*09e0*/  ISETP.NE.AND P0, PT, R36, 0xb, PT ;  /* 0x0000000b2400780c */ /* 0x000fc80003f05270 */
[----:B------:R-:W-:Y:S01]  /*09f0*/  SEL R9, R18, R9, !P0 ;  /* 0x0000000912097207 */ /* 0x000fe20004000000 */
[----:B------:R-:W-:Y:S01]  /*0a00*/  IMAD.IADD R18, R19, 0x1, R18 ;  /* 0x0000000113127824 */ /* 0x000fe200078e0212 */
[----:B------:R-:W-:-:S04]  /*0a10*/  ISETP.GE.U32.AND P0, PT, R35, 0x20, PT ;  /* 0x000000202300780c */ /* 0x000fc80003f06070 */
[C---:B------:R-:W-:Y:S02]  /*0a20*/  SEL R9, R18.reuse, R9, !P1 ;  /* 0x0000000912097207 */ /* 0x040fe40004800000 */
[----:B------:R-:W-:Y:S02]  /*0a30*/  ISETP.NE.AND P1, PT, R35, RZ, PT ;  /* 0x000000ff2300720c */ /* 0x000fe40003f25270 */
[----:B------:R-:W-:Y:S02]  /*0a40*/  SEL R10, R9, RZ, P0 ;  /* 0x000000ff090a7207 */ /* 0x000fe40000000000 */
[--C-:B0----5:R-:W-:Y:S02]  /*0a50*/  IADD3 R9, PT, PT, R18, R8, R39.reuse ;  /* 0x0000000812097210 */ /* 0x121fe40007ffe027 */
[----:B------:R-:W-:-:S07]  /*0a60*/  IADD3 R38, PT, PT, R10, R38, R39 ;  /* 0x000000260a267210 */ /* 0x000fce0007ffe027 */
[----:B------:R-:W-:Y:S05]  /*0a70*/  @P1 BRA `(.L_x_3) ;  /* 0x0000000c00541947 */ /* 0x000fea0003800000 */
[----:B------:R-:W0:Y:S01]  /*0a80*/  LDC.64 R10, c[0x0][0x390] ;  /* 0x0000e400ff0a7b82 */ /* 0x000e220000000a00 */
[----:B------:R-:W-:-:S05]  /*0a90*/  IMAD.MOV.U32 R8, RZ, RZ, 0x65 ;  /* 0x00000065ff087424 */ /* 0x000fca00078e00ff */
[----:B0-----:R0:W-:Y:S01]  /*0aa0*/  ST.E.64.STRONG.GPU desc[UR12][R10.64+0x100], R8 ;  /* 0x000100080a007985 */ /* 0x0011e2000c10fb0c */
[----:B------:R-:W-:Y:S05]  /*0ab0*/  BRA `(.L_x_3) ;  /* 0x0000000c00447947 */ /* 0x000fea0003800000 */
.L_x_2:
        /* <DEDUP_REMOVED lines=20> */
[----:B-----5:R-:W0:Y:S02]  /*0c00*/  SHFL.UP P0, R39, R40, 0x10, RZ ;  /* 0x0600000028277989 */ /* 0x020e2400000000ff */
[----:B0-----:R-:W-:Y:S01]  /*0c10*/  @P0 IMAD.IADD R39, R40, 0x1, R39 ;  /* 0x0000000128270824 */ /* 0x001fe200078e0227 */
[----:B------:R-:W-:-:S04]  /*0c20*/  ISETP.NE.AND P0, PT, R36, 0x2, PT ;  /* 0x000000022400780c */ /* 0x000fc80003f05270 */
[----:B------:R-:W-:Y:S01]  /*0c30*/  @!P1 STS [R42+0x10], R39 ;  /* 0x000010272a009388 */ /* 0x000fe20000000800 */
[----:B------:R-:W-:Y:S01]  /*0c40*/  BAR.SYNC.DEFER_BLOCKING 0x0 ;  /* 0x0000000000007b1d */ /* 0x000fe20000010000 */
[----:B------:R-:W-:-:S05]  /*0c50*/  ISETP.NE.AND P1, PT, R36, 0xc, PT ;  /* 0x0000000c2400780c */ /* 0x000fca0003f25270 */
[----:B------:R-:W0:Y:S04]  /*0c60*/  LDS.128 R8, [UR4+0x10] ;  /* 0x00001004ff087984 */ /* 0x000e280008000c00 */
[----:B------:R-:W1:Y:S04]  /*0c70*/  LDS.128 R12, [UR4+0x20] ;  /* 0x00002004ff0c7984 */ /* 0x000e680008000c00 */
[----:B------:R-:W2:Y:S01]  /*0c80*/  LDS.128 R16, [UR4+0x30] ;  /* 0x00003004ff107984 */ /* 0x000ea20008000c00 */
[----:B0-----:R-:W-:-:S04]  /*0c90*/  IMAD.IADD R9, R8, 0x1, R9 ;  /* 0x0000000108097824 */ /* 0x001fc800078e0209 */
[----:B------:R-:W-:Y:S01]  /*0ca0*/  IMAD.IADD R10, R10, 0x1, R9 ;  /* 0x000000010a0a7824 */ /* 0x000fe200078e0209 */
[----:B------:R-:W-:Y:S02]  /*0cb0*/  SEL R8, R9, R8, !P0 ;  /* 0x0000000809087207 */ /* 0x000fe40004000000 */
[----:B------:R-:W-:Y:S01]  /*0cc0*/  ISETP.NE.AND P0, PT, R36, 0x3, PT ;  /* 0x000000032400780c */ /* 0x000fe20003f05270 */
[----:B------:R-:W-:Y:S01]  /*0cd0*/  IMAD.IADD R11, R11, 0x1, R10 ;  /* 0x000000010b0b7824 */ /* 0x000fe200078e020a */
[----:B------:R-:W0:Y:S02]  /*0ce0*/  LDS R9, [UR4+0x40] ;  /* 0x00004004ff097984 */ /* 0x000e240008000800 */
        /* <DEDUP_REMOVED lines=13> */
[----:B------:R-:W-:-:S03]  /*0dc0*/  IMAD.IADD R17, R17, 0x1, R16 ;  /* 0x0000000111117824 */ /* 0x000fc600078e0210 */
[----:B------:R-:W-:Y:S01]  /*0dd0*/  SEL R8, R14, R8, !P0 ;  /* 0x000000080e087207 */ /* 0x000fe20004000000 */
[----:B------:R-:W-:Y:S01]  /*0de0*/  IMAD.IADD R18, R18, 0x1, R17 ;  /* 0x0000000112127824 */ /* 0x000fe200078e0211 */
[----:B------:R-:W-:-:S03]  /*0df0*/  ISETP.NE.AND P0, PT, R36, 0x8, PT ;  /* 0x000000082400780c */ /* 0x000fc60003f05270 */
[----:B------:R-:W-:Y:S01]  /*0e00*/  IMAD.IADD R19, R19, 0x1, R18 ;  /* 0x0000000113137824 */ /* 0x000fe200078e0212 */
[----:B------:R-:W-:Y:S02]  /*0e10*/  SEL R8, R15, R8, !P0 ;  /* 0x000000080f087207 */ /* 0x000fe40004000000 */
[----:B------:R-:W-:-:S04]  /*0e20*/  ISETP.NE.AND P0, PT, R36, 0x9, PT ;  /* 0x000000092400780c */ /* 0x000fc80003f05270 */
[----:B------:R-:W-:Y:S02]  /*0e30*/  SEL R8, R16, R8, !P0 ;  /* 0x0000000810087207 */ /* 0x000fe40004000000 */
[----:B------:R-:W-:Y:S01]  /*0e40*/  ISETP.NE.AND P0, PT, R36, 0xa, PT ;  /* 0x0000000a2400780c */ /* 0x000fe20003f05270 */
[----:B0-----:R-:W-:-:S03]  /*0e50*/  IMAD.IADD R9, R19, 0x1, R9 ;  /* 0x0000000113097824 */ /* 0x001fc600078e0209 */
[----:B------:R-:W-:Y:S01]  /*0e60*/  SEL R8, R17, R8, !P0 ;  /* 0x0000000811087207 */ /* 0x000fe20004000000 */
[----:B------:R-:W-:Y:S01]  /*0e70*/  IMAD.IADD R17, R39, 0x1, -R38 ;  /* 0x0000000127117824 */ /* 0x000fe200078e0a26 */
[----:B------:R-:W-:-:S04]  /*0e80*/  ISETP.NE.AND P0, PT, R36, 0xb, PT ;  /* 0x0000000b2400780c */ /* 0x000fc80003f05270 */
[----:B------:R-:W-:Y:S02]  /*0e90*/  SEL R8, R18, R8, !P0 ;  /* 0x0000000812087207 */ /* 0x000fe40004000000 */
[----:B------:R-:W-:Y:S02]  /*0ea0*/  ISETP.GT.U32.AND P0, PT, R35, 0x1f, PT ;  /* 0x0000001f2300780c */ /* 0x000fe40003f04070 */
[----:B------:R-:W-:Y:S02]  /*0eb0*/  SEL R11, R17, RZ, P2 ;  /* 0x000000ff110b7207 */ /* 0x000fe40001000000 */
[----:B------:R-:W-:Y:S02]  /*0ec0*/  SEL R8, R19, R8, !P1 ;  /* 0x0000000813087207 */ /* 0x000fe40004800000 */
[----:B------:R-:W-:-:S03]  /*0ed0*/  ISETP.GE.U32.AND P1, PT, R35, 0x20, PT ;  /* 0x000000202300780c */ /* 0x000fc60003f26070 */
[----:B------:R-:W-:-:S05]  /*0ee0*/  IMAD.IADD R38, R8, 0x1, R11 ;  /* 0x0000000108267824 */ /* 0x000fca00078e020b */
[----:B------:R-:W-:Y:S01]  /*0ef0*/  SEL R17, R17, R38, !P1 ;  /* 0x0000002611117207 */ /* 0x000fe20004800000 */
[----:B------:R-:W-:Y:S06]  /*0f00*/  @P0 BRA `(.L_x_4) ;  /* 0x00000008000c0947 */ /* 0x000fec0003800000 */
[----:B------:R-:W0:Y:S01]  /*0f10*/  LDC.64 R14, c[0x0][0x390] ;  /* 0x0000e400ff0e7b82 */ /* 0x000e220000000a00 */
[----:B------:R-:W-:Y:S01]  /*0f20*/  ISETP.NE.AND P1, PT, R35, RZ, PT ;  /* 0x000000ff2300720c */ /* 0x000fe20003f25270 */
[----:B------:R-:W-:Y:S01]  /*0f30*/  IMAD.U32 R45, RZ, RZ, UR6 ;  /* 0x00000006ff2d7e24 */ /* 0x000fe2000f8e00ff */
[----:B------:R-:W-:-:S05]  /*0f40*/  LOP3.LUT R18, RZ, R35, RZ, 0x33, !PT ;  /* 0x00000023ff127212 */ /* 0x000fca00078e33ff */
[----:B------:R-:W-:-:S06]  /*0f50*/  VIADD R18, R18, UR6 ;  /* 0x0000000612127c36 */ /* 0x000fcc0008000000 */
[----:B------:R-:W-:Y:S01]  /*0f60*/  @!P1 IMAD.MOV.U32 R8, RZ, RZ, 0x64 ;  /* 0x00000064ff089424 */ /* 0x000fe200078e00ff */
[----:B------:R1:W-:Y:S01]  /*0f70*/  @!P1 STS [UR4+0xc], R9 ;  /* 0x00000c09ff009988 */ /* 0x0003e20008000804 */
[----:B0-----:R-:W-:-:S04]  /*0f80*/  IMAD.WIDE R44, R45, 0x8, R14 ;  /* 0x000000082d2c7825 */ /* 0x001fc800078e020e */
[----:B------:R-:W-:Y:S01]  /*0f90*/  IMAD.WIDE R14, R18, 0x8, R14 ;  /* 0x00000008120e7825 */ /* 0x000fe200078e020e */
[----:B------:R1:W-:Y:S01]  /*0fa0*/  @!P1 ST.E.64.STRONG.GPU desc[UR12][R44.64+0x100], R8 ;  /* 0x000100082c009985 */ /* 0x0003e2000c10fb0c */
[----:B------:R-:W-:Y:S05]  /*0fb0*/  NANOSLEEP 0x226 ;  /* 0x000002260000795d */ /* 0x000fea0003800000 */
[----:B------:R-:W2:Y:S01]  /*0fc0*/  LD.E.64.STRONG.GPU R12, desc[UR12][R14.64+0x100] ;  /* 0x0001000c0e0c7980 */ /* 0x000ea2000c10fb00 */
[----:B------:R-:W-:Y:S01]  /*0fd0*/  UMOV UR5, 0xffffffff ;  /* 0xffffffff00057882 */ /* 0x000fe20000000000 */
[----:B--2---:R-:W-:Y:S02]  /*0fe0*/  ISETP.NE.AND P0, PT, R12, 0x63, PT ;  /* 0x000000630c00780c */ /* 0x004fe40003f05270 */
[----:B-1----:R-:W-:Y:S11]  /*0ff0*/  BRA.DIV UR5, `(.L_x_5) ;  /* 0x0000002e05bc7947 */ /* 0x002ff6000b800000 */
[----:B------:R-:W-:-:S13]  /*1000*/  VOTE.ANY P0, !P0 ;  /* 0x0000000000ff7806 */ /* 0x000fda0004000100 */
.L_x_34:
[----:B------:R-:W-:Y:S05]  /*1010*/  @!P0 BRA `(.L_x_6) ;  /* 0x0000000000248947 */ /* 0x000fea0003800000 */
[----:B------:R-:W-:-:S07]  /*1020*/  IMAD.MOV.U32 R8, RZ, RZ, 0x1de ;  /* 0x000001deff087424 */ /* 0x000fce00078e00ff */
.L_x_8:
[----:B------:R-:W-:Y:S05]  /*1030*/  NANOSLEEP R8 ;  /* 0x000000080000735d */ /* 0x000fea0003800000 */
[----:B------:R-:W2:Y:S01]  /*1040*/  LD.E.64.STRONG.GPU R12, desc[UR12][R14.64+0x100] ;  /* 0x0001000c0e0c7980 */ /* 0x000ea2000c10fb00 */
[----:B------:R-:W-:Y:S01]  /*1050*/  UMOV UR5, 0xffffffff ;  /* 0xffffffff00057882 */ /* 0x000fe20000000000 */
[----:B------:R-:W-:Y:S02]  /*1060*/  SHF.R.U32.HI R8, RZ, 0x1, R8 ;  /* 0x00000001ff087819 */ /* 0x000fe40000011608 */
[----:B--2---:R-:W-:Y:S01]  /*1070*/  ISETP.NE.AND P0, PT, R12, 0x63, PT ;  /* 0x000000630c00780c */ /* 0x004fe20003f05270 */
[----:B------:R-:W-:-:S12]  /*1080*/  BRA.DIV UR5, `(.L_x_7) ;  /* 0x0000002e05b87947 */ /* 0x000fd8000b800000 */
[----:B------:R-:W-:-:S13]  /*1090*/  VOTE.ANY P0, !P0 ;  /* 0x0000000000ff7806 */ /* 0x000fda0004000100 */
.L_x_37:
[----:B------:R-:W-:Y:S05]  /*10a0*/  @P0 BRA `(.L_x_8) ;  /* 0xfffffffc00e00947 */ /* 0x000fea000383ffff */
.L_x_6:
[----:B------:R-:W-:Y:S01]  /*10b0*/  UMOV UR5, 0xffffffff ;  /* 0xffffffff00057882 */ /* 0x000fe20000000000 */
[----:B------:R-:W-:Y:S02]  /*10c0*/  ISETP.NE.AND P0, PT, R12, 0x65, PT ;  /* 0x000000650c00780c */ /* 0x000fe40003f05270 */
[----:B------:R-:W-:Y:S11]  /*10d0*/  BRA.DIV UR5, `(.L_x_9) ;  /* 0x0000002e05c47947 */ /* 0x000ff6000b800000 */
[----:B------:R-:W0:Y:S01]  /*10e0*/  S2R R8, SR_GEMASK ;  /* 0x0000000000087919 */ /* 0x000e220000003c00 */
[----:B------:R-:W-:Y:S01]  /*10f0*/  VOTE.ANY R10, PT, !P0 ;  /* 0x00000000000a7806 */ /* 0x000fe200040e0100 */
[C---:B------:R-:W-:Y:S02]  /*1100*/  VIADD R38, R37.reuse, 0x2 ;  /* 0x0000000225267836 */ /* 0x040fe40000000000 */
[----:B------:R-:W-:Y:S01]  /*1110*/  VIADD R39, R37, 0x10 ;  /* 0x0000001025277836 */ /* 0x000fe20000000000 */
[----:B0-----:R-:W-:-:S05]  /*1120*/  LOP3.LUT R10, R10, 0x80000000, R8, 0xec, !PT ;  /* 0x800000000a0a7812 */ /* 0x001fca00078eec08 */
[----:B------:R-:W-:-:S05]  /*1130*/  VIADD R11, R10, 0xffffffff ;  /* 0xffffffff0a0b7836 */ /* 0x000fca0000000000 */
[----:B------:R-:W-:-:S04]  /*1140*/  LOP3.LUT R11, R10, R11, RZ, 0xc, !PT ;  /* 0x0000000b0a0b7212 */ /* 0x000fc800078e0cff */
[----:B------:R-:W0:Y:S02]  /*1150*/  POPC R15, R11 ;  /* 0x0000000b000f7309 */ /* 0x000e240000000000 */
[----:B0-----:R-:W0:Y:S01]  /*1160*/  SHFL.DOWN PT, R16, R13, 0x1, R15 ;  /* 0x082000000d107989 */ /* 0x001e2200000e000f */
[-C--:B------:R-:W-:Y:S02]  /*1170*/  ISETP.GE.AND P0, PT, R37, R15.reuse, PT ;  /* 0x0000000f2500720c */ /* 0x080fe40003f06270 */
[-C--:B------:R-:W-:Y:S02]  /*1180*/  ISETP.GT.AND P2, PT, R39, R15.reuse, PT ;  /* 0x0000000f2700720c */ /* 0x080fe40003f44270 */
[----:B0-----:R-:W-:Y:S02]  /*1190*/  SEL R16, R16, RZ, !P0 ;  /* 0x000000ff10107207 */ /* 0x001fe40004000000 */
[----:B------:R-:W-:-:S03]  /*11a0*/  ISETP.GT.AND P0, PT, R38, R15, PT ;  /* 0x0000000f2600720c */ /* 0x000fc60003f04270 */
[----:B------:R-:W-:-:S05]  /*11b0*/  IMAD.IADD R36, R16, 0x1, R13 ;  /* 0x0000000110247824 */ /* 0x000fca00078e020d */
[----:B------:R-:W0:Y:S02]  /*11c0*/  SHFL.DOWN PT, R16, R36, 0x2, R15 ;  /* 0x0840000024107989 */ /* 0x000e2400000e000f */
[----:B0-----:R-:W-:-:S05]  /*11d0*/  SEL R19, R16, RZ, !P0 ;  /* 0x000000ff10137207 */ /* 0x001fca0004000000 */
[----:B------:R-:W-:Y:S02]  /*11e0*/  IMAD.IADD R40, R36, 0x1, R19 ;  /* 0x0000000124287824 */ /* 0x000fe400078e0213 */
[C---:B------:R-:W-:Y:S02]  /*11f0*/  VIADD R19, R37.reuse, 0x4 ;  /* 0x0000000425137836 */ /* 0x040fe40000000000 */
[----:B------:R-:W-:Y:S01]  /*1200*/  VIADD R36, R37, 0x8 ;  /* 0x0000000825247836 */ /* 0x000fe20000000000 */
[----:B------:R-:W0:Y:S02]  /*1210*/  SHFL.DOWN PT, R16, R40, 0x4, R15 ;  /* 0x0880000028107989 */ /* 0x000e2400000e000f */
[----:B------:R-:W-:-:S04]  /*1220*/  ISETP.GT.AND P0, PT, R19, R15, PT ;  /* 0x0000000f1300720c */ /* 0x000fc80003f04270 */
[----:B0-----:R-:W-:Y:S02]  /*1230*/  SEL R11, R16, RZ, !P0 ;  /* 0x000000ff100b7207 */ /* 0x001fe40004000000 */
[----:B------:R-:W-:-:S03]  /*1240*/  ISETP.GT.AND P0, PT, R36, R15, PT ;  /* 0x0000000f2400720c */ /* 0x000fc60003f04270 */
[----:B------:R-:W-:Y:S02]  /*1250*/  IMAD.IADD R42, R40, 0x1, R11 ;  /* 0x00000001282a7824 */ /* 0x000fe400078e020b */
[----:B------:R-:W0:Y:S03]  /*1260*/  LDC.64 R10, c[0x0][0x390] ;  /* 0x0000e400ff0a7b82 */ /* 0x000e260000000a00 */
[----:B------:R-:W1:Y:S02]  /*1270*/  SHFL.DOWN PT, R16, R42, 0x8, R15 ;  /* 0x090000002a107989 */ /* 0x000e6400000e000f */
[----:B-1----:R-:W-:Y:S02]  /*1280*/  SEL R41, R16, RZ, !P0 ;  /* 0x000000ff10297207 */ /* 0x002fe40004000000 */
[----:B------:R-:W-:-:S03]  /*1290*/  ISETP.NE.AND P0, PT, R12, 0x65, PT ;  /* 0x000000650c00780c */ /* 0x000fc60003f05270 */
[----:B------:R-:W-:Y:S01]  /*12a0*/  IMAD.IADD R41, R42, 0x1, R41 ;  /* 0x000000012a297824 */ /* 0x000fe200078e0229 */
[----:B0-----:R-:W-:-:S04]  /*12b0*/  IADD3 R42, P3, PT, R10, 0x100, RZ ;  /* 0x000001000a2a7810 */ /* 0x001fc80007f7e0ff */
[----:B------:R-:W0:Y:S01]  /*12c0*/  SHFL.DOWN PT, R16, R41, 0x10, R15 ;  /* 0x0a00000029107989 */ /* 0x000e2200000e000f */
[----:B------:R-:W-:-:S04]  /*12d0*/  IMAD.X R43, RZ, RZ, R11, P3 ;  /* 0x000000ffff2b7224 */ /* 0x000fc800018e060b */
[----:B------:R-:W-:Y:S02]  /*12e0*/  VOTE.ALL P0, P0 ;  /* 0x0000000000ff7806 */ /* 0x000fe40000000000 */
[----:B0-----:R-:W-:-:S05]  /*12f0*/  SEL R16, R16, RZ, !P2 ;  /* 0x000000ff10107207 */ /* 0x001fca0005000000 */
[----:B------:R-:W-:-:S07]  /*1300*/  IMAD.IADD R40, R41, 0x1, R16 ;  /* 0x0000000129287824 */ /* 0x000fce00078e0210 */
.L_x_46:
[----:B------:R-:W-:Y:S05]  /*1310*/  @!P0 BRA `(.L_x_10) ;  /* 0x0000000000cc8947 */ /* 0x000fea0003800000 */
[----:B------:R-:W-:-:S07]  /*1320*/  IMAD.MOV.U32 R11, RZ, RZ, 0x1de ;  /* 0x000001deff0b7424 */ /* 0x000fce00078e00ff */
.L_x_16:
[----:B------:R-:W-:-:S05]  /*1330*/  IMAD.WIDE R14, R18, 0x8, R42 ;  /* 0x00000008120e7825 */ /* 0x000fca00078e022a */
[----:B------:R-:W2:Y:S01]  /*1340*/  LD.E.64.STRONG.GPU R12, desc[UR12][R14.64+-0x100] ;  /* 0xffff000c0e0c7980 */ /* 0x000ea2000c10fb00 */
[----:B------:R-:W-:Y:S05]  /*1350*/  YIELD ;  /* 0x0000000000007946 */ /* 0x000fea0003800000 */
[----:B------:R-:W-:Y:S01]  /*1360*/  UMOV UR5, 0xffffffff ;  /* 0xffffffff00057882 */ /* 0x000fe20000000000 */
[----:B------:R-:W-:Y:S02]  /*1370*/  SHF.R.U32.HI R11, RZ, 0x1, R11 ;  /* 0x00000001ff0b7819 */ /* 0x000fe4000001160b */
[----:B--2---:R-:W-:Y:S01]  /*1380*/  ISETP.NE.AND P0, PT, R12, 0x63, PT ;  /* 0x000000630c00780c */ /* 0x004fe20003f05270 */
[----:B------:R-:W-:-:S12]  /*1390*/  BRA.DIV UR5, `(.L_x_11) ;  /* 0x0000003205147947 */ /* 0x000fd8000b800000 */
[----:B------:R-:W-:-:S13]  /*13a0*/  VOTE.ANY P0, !P0 ;  /* 0x0000000000ff7806 */ /* 0x000fda0004000100 */
.L_x_49:
[----:B------:R-:W-:Y:S05]  /*13b0*/  @!P0 BRA `(.L_x_12) ;  /* 0x0000000000248947 */ /* 0x000fea0003800000 */
[----:B------:R-:W-:-:S07]  /*13c0*/  IMAD.MOV.U32 R16, RZ, RZ, R11 ;  /* 0x000000ffff107224 */ /* 0x000fce00078e000b */
.L_x_14:
[----:B------:R-:W-:Y:S05]  /*13d0*/  NANOSLEEP R16 ;  /* 0x000000100000735d */ /* 0x000fea0003800000 */
[----:B------:R-:W2:Y:S01]  /*13e0*/  LD.E.64.STRONG.GPU R12, desc[UR12][R14.64+-0x100] ;  /* 0xffff000c0e0c7980 */ /* 0x000ea2000c10fb00 */
[----:B------:R-:W-:Y:S01]  /*13f0*/  UMOV UR5, 0xffffffff ;  /* 0xffffffff00057882 */ /* 0x000fe20000000000 */
[----:B------:R-:W-:Y:S02]  /*1400*/  SHF.R.U32.HI R16, RZ, 0x1, R16 ;  /* 0x00000001ff107819 */ /* 0x000fe40000011610 */
[----:B--2---:R-:W-:Y:S01]  /*1410*/  ISETP.NE.AND P0, PT, R12, 0x63, PT ;  /* 0x000000630c00780c */ /* 0x004fe20003f05270 */
[----:B------:R-:W-:-:S12]  /*1420*/  BRA.DIV UR5, `(.L_x_13) ;  /* 0x0000003205107947 */ /* 0x000fd8000b800000 */
[----:B------:R-:W-:-:S13]  /*1430*/  VOTE.ANY P0, !P0 ;  /* 0x0000000000ff7806 */ /* 0x000fda0004000100 */
.L_x_52:
[----:B------:R-:W-:Y:S05]  /*1440*/  @P0 BRA `(.L_x_14) ;  /* 0xfffffffc00e00947 */ /* 0x000fea000383ffff */
.L_x_12:
[----:B------:R-:W-:Y:S01]  /*1450*/  UMOV UR5, 0xffffffff ;  /* 0xffffffff00057882 */ /* 0x000fe20000000000 */
[----:B------:R-:W-:Y:S02]  /*1460*/  ISETP.NE.AND P0, PT, R12, 0x65, PT ;  /* 0x000000650c00780c */ /* 0x000fe40003f05270 */
[----:B------:R-:W-:Y:S11]  /*1470*/  BRA.DIV UR5, `(.L_x_15) ;  /* 0x00000032051c7947 */ /* 0x000ff6000b800000 */
[----:B------:R-:W-:Y:S01]  /*1480*/  VOTE.ANY R10, PT, !P0 ;  /* 0x00000000000a7806 */ /* 0x000fe200040e0100 */
[----:B------:R-:W-:-:S03]  /*1490*/  VIADD R18, R18, 0xffffffe0 ;  /* 0xffffffe012127836 */ /* 0x000fc60000000000 */
[----:B------:R-:W-:-:S05]  /*14a0*/  LOP3.LUT R10, R10, 0x80000000, R8, 0xec, !PT ;  /* 0x800000000a0a7812 */ /* 0x000fca00078eec08 */
[----:B------:R-:W-:-:S05]  /*14b0*/  VIADD R15, R10, 0xffffffff ;  /* 0xffffffff0a0f7836 */ /* 0x000fca0000000000 */
[----:B------:R-:W-:-:S06]  /*14c0*/  LOP3.LUT R15, R10, R15, RZ, 0xc, !PT ;  /* 0x0000000f0a0f7212 */ /* 0x000fcc00078e0cff */
        /* <DEDUP_REMOVED lines=17> */
[----:B------:R-:W-:-:S03]  /*15e0*/  ISETP.NE.AND P0, PT, R12, 0x65, PT ;  /* 0x000000650c00780c */ /* 0x000fc60003f05270 */
[----:B------:R-:W-:-:S05]  /*15f0*/  IMAD.IADD R41, R13, 0x1, R16 ;  /* 0x000000010d297824 */ /* 0x000fca00078e0210 */
[----:B------:R-:W0:Y:S05]  /*1600*/  SHFL.DOWN PT, R16, R41, 0x10, R15 ;  /* 0x0a00000029107989 */ /* 0x000e2a00000e000f */
[----:B------:R-:W-:Y:S02]  /*1610*/  VOTE.ALL P0, P0 ;  /* 0x0000000000ff7806 */ /* 0x000fe40000000000 */
[----:B0-----:R-:W-:-:S04]  /*1620*/  SEL R16, R16, RZ, !P2 ;  /* 0x000000ff10107207 */ /* 0x001fc80005000000 */
[----:B------:R-:W-:-:S07]  /*1630*/  IADD3 R40, PT, PT, R41, R16, R40 ;  /* 0x0000001029287210 */ /* 0x000fce0007ffe028 */
.L_x_61:
[----:B------:R-:W-:Y:S05]  /*1640*/  @P0 BRA `(.L_x_16) ;  /* 0xfffffffc00380947 */ /* 0x000fea000383ffff */
.L_x_10:
[----:B------:R-:W-:Y:S01]  /*1650*/  ISETP.NE.AND P0, PT, R37, RZ, PT ;  /* 0x000000ff2500720c */ /* 0x000fe20003f05270 */
[----:B------:R-:W0:Y:S01]  /*1660*/  @!P1 S2R R11, SR_CgaCtaId ;  /* 0x00000000000b9919 */ /* 0x000e220000008800 */
[----:B------:R-:W-:Y:S01]  /*1670*/  @!P1 MOV R10, 0x400 ;  /* 0x00000400000a9802 */ /* 0x000fe20000000f00 */
[----:B------:R-:W-:Y:S02]  /*1680*/  @!P1 IMAD.IADD R9, R9, 0x1, R40 ;  /* 0x0000000109099824 */ /* 0x000fe400078e0228 */
[----:B------:R-:W-:Y:S02]  /*1690*/  @!P1 IMAD.MOV.U32 R8, RZ, RZ, 0x65 ;  /* 0x00000065ff089424 */ /* 0x000fe400078e00ff */
[----:B------:R-:W-:-:S03]  /*16a0*/  IMAD.MOV.U32 R38, RZ, RZ, R17 ;  /* 0x000000ffff267224 */ /* 0x000fc600078e0011 */
[----:B------:R1:W-:Y:S03]  /*16b0*/  @!P1 ST.E.64.STRONG.GPU desc[UR12][R44.64+0x100], R8 ;  /* 0x000100082c009985 */ /* 0x0003e6000c10fb0c */
[----:B------:R-:W-:Y:S01]  /*16c0*/  @!P0 MOV R12, 0x400 ;  /* 0x00000400000c8802 */ /* 0x000fe20000000f00 */
[----:B------:R-:W2:Y:S01]  /*16d0*/  @!P0 S2R R13, SR_CgaCtaId ;  /* 0x00000000000d8919 */ /* 0x000ea20000008800 */
[----:B------:R-:W-:Y:S01]  /*16e0*/  @!P0 IMAD.MOV.U32 R38, RZ, RZ, R40 ;  /* 0x000000ffff268224 */ /* 0x000fe200078e0028 */
[----:B0-----:R-:W-:-:S05]  /*16f0*/  @!P1 LEA R10, R11, R10, 0x18 ;  /* 0x0000000a0b0a9211 */ /* 0x001fca00078ec0ff */
[----:B------:R1:W-:Y:S04]  /*1700*/  @!P1 STS [R10+0x8], R9 ;  /* 0x000008090a009388 */ /* 0x0003e80000000800 */
[----:B------:R1:W-:Y:S01]  /*1710*/  @!P1 STS [R10+0x4], R40 ;  /* 0x000004280a009388 */ /* 0x0003e20000000800 */
[----:B--2---:R-:W-:-:S05]  /*1720*/  @!P0 LEA R13, R13, R12, 0x18 ;  /* 0x0000000c0d0d8211 */ /* 0x004fca00078ec0ff */
[----:B------:R1:W-:Y:S02]  /*1730*/  @!P0 STS [R13+0x54], R40 ;  /* 0x000054280d008388 */ /* 0x0003e40000000800 */
.L_x_4:
[----:B------:R-:W-:Y:S05]  /*1740*/  WARPSYNC.ALL ;  /* 0x0000000000007948 */ /* 0x000fea0003800000 */
[----:B------:R-:W0:Y:S08]  /*1750*/  S2UR UR7, SR_CgaCtaId ;  /* 0x00000000000779c3 */ /* 0x000e300000008800 */
[----:B------:R-:W-:Y:S01]  /*1760*/  BAR.SYNC.DEFER_BLOCKING 0x0 ;  /* 0x0000000000007b1d */ /* 0x000fe20000010000 */
[----:B------:R-:W-:-:S05]  /*1770*/  ISETP.NE.AND P0, PT, R35, RZ, PT ;  /* 0x000000ff2300720c */ /* 0x000fca0003f05270 */
[----:B------:R-:W-:Y:S02]  /*1780*/  UMOV UR5, 0x400 ;  /* 0x0000040000057882 */ /* 0x000fe40000000000 */
[----:B0-----:R-:W-:-:S09]  /*1790*/  ULEA UR5, UR7, UR5, 0x18 ;  /* 0x0000000507057291 */ /* 0x001fd2000f8ec0ff */
[----:B-1----:R-:W0:Y:S02]  /*17a0*/  LDS R8, [UR5+0x54] ;  /* 0x00005405ff087984 */ /* 0x002e240008000800 */
[----:B0-----:R-:W-:-:S05]  /*17b0*/  SEL R9, R8, RZ, P0 ;  /* 0x000000ff08097207 */ /* 0x001fca0000000000 */
[----:B------:R-:W-:-:S07]  /*17c0*/  IMAD.IADD R38, R9, 0x1, R38 ;  /* 0x0000000109267824 */ /* 0x000fce00078e0226 */
.L_x_3:
[----:B------:R-:W-:Y:S05]  /*17d0*/  BSYNC.RECONVERGENT B0 ;  /* 0x0000000000007941 */ /* 0x000fea0003800200 */
.L_x_1:
[----:B------:R-:W-:Y:S01]  /*17e0*/  IMAD.IADD R32, R32, 0x1, R38 ;  /* 0x0000000120207824 */ /* 0x000fe200078e0226 */
[----:B------:R-:W-:Y:S03]  /*17f0*/  BAR.SYNC.DEFER_BLOCKING 0x0 ;  /* 0x0000000000007b1d */ /* 0x000fe60000010000 */
[----:B------:R-:W-:-:S03]  /*1800*/  IMAD.IADD R29, R29, 0x1, R32 ;  /* 0x000000011d1d7824 */ /* 0x000fc600078e0220 */
[----:B------:R-:W1:Y:S01]  /*1810*/  LDCU.64 UR8, c[0x0][0x388] ;  /* 0x00007100ff0877ac */ /* 0x000e620008000a00 */
[----:B------:R-:W-:-:S04]  /*1820*/  IMAD.IADD R28, R28, 0x1, R29 ;  /* 0x000000011c1c7824 */ /* 0x000fc800078e021d */
[----:B------:R-:W-:-:S04]  /*1830*/  IMAD.IADD R27, R27, 0x1, R28 ;  /* 0x000000011b1b7824 */ /* 0x000fc800078e021c */
[----:B------:R-:W-:-:S04]  /*1840*/  IMAD.IADD R26, R26, 0x1, R27 ;  /* 0x000000011a1a7824 */ /* 0x000fc800078e021b */
[----:B------:R-:W-:-:S04]  /*1850*/  IMAD.IADD R25, R25, 0x1, R26 ;  /* 0x0000000119197824 */ /* 0x000fc800078e021a */
[----:B------:R-:W-:Y:S01]  /*1860*/  IMAD.IADD R24, R24, 0x1, R25 ;  /* 0x0000000118187824 */ /* 0x000fe200078e0219 */
[----:B------:R-:W-:Y:S03]  /*1870*/  STS [R33], R38 ;  /* 0x0000002621007388 */ /* 0x000fe60000000800 */
[----:B------:R-:W-:Y:S01]  /*1880*/  IMAD.IADD R23, R23, 0x1, R24 ;  /* 0x0000000117177824 */ /* 0x000fe200078e0218 */
[----:B------:R-:W-:Y:S03]  /*1890*/  STS [R33+0x4], R32 ;  /* 0x0000042021007388 */ /* 0x000fe60000000800 */
        /* <DEDUP_REMOVED lines=19> */
[----:B------:R-:W-:Y:S04]  /*19d0*/  STS [R33+0x2c], R20 ;  /* 0x00002c1421007388 */ /* 0x000fe80000000800 */
[----:B------:R-:W-:Y:S04]  /*19e0*/  STS [R33+0x30], R7 ;  /* 0x0000300721007388 */ /* 0x000fe80000000800 */
[----:B------:R-:W-:Y:S04]  /*19f0*/  STS [R33+0x34], R6 ;  /* 0x0000340621007388 */ /* 0x000fe80000000800 */
[----:B------:R-:W-:Y:S04]  /*1a00*/  STS [R33+0x38], R5 ;  /* 0x0000380521007388 */ /* 0x000fe80000000800 */
[----:B------:R-:W-:Y:S04]  /*1a10*/  STS [R33+0x3c], R4 ;  /* 0x00003c0421007388 */ /* 0x000fe80000000800 */
[----:B------:R-:W-:Y:S04]  /*1a20*/  STS [R33+0x40], R3 ;  /* 0x0000400321007388 */ /* 0x000fe80000000800 */
[----:B------:R1:W-:Y:S04]  /*1a30*/  STS [R33+0x44], R2 ;  /* 0x0000440221007388 */ /* 0x0003e80000000800 */
[----:B------:R-:W-:Y:S01]  /*1a40*/  STS [R33+0x48], R0 ;  /* 0x0000480021007388 */ /* 0x000fe20000000800 */
[----:B------:R-:W-:-:S03]  /*1a50*/  NOP ;  /* 0x0000000000007918 */ /* 0x000fc60000000000 */
[----:B0-----:R-:W0:Y:S01]  /*1a60*/  LDS R9, [R34] ;  /* 0x0000000022097984 */ /* 0x001e220000000800 */
[----:B-1----:R-:W-:-:S03]  /*1a70*/  IADD3 R2, P0, PT, R31, UR8, RZ ;  /* 0x000000081f027c10 */ /* 0x002fc6000ff1e0ff */
[----:B------:R-:W1:Y:S01]  /*1a80*/  LDS R7, [R34+0x80] ;  /* 0x0000800022077984 */ /* 0x000e620000000800 */
[----:B------:R-:W-:-:S03]  /*1a90*/  IADD3.X R3, PT, PT, R30, UR9, RZ, P0, !PT ;  /* 0x000000091e037c10 */ /* 0x000fc600087fe4ff */
[----:B------:R-:W2:Y:S04]  /*1aa0*/  LDS R11, [R34+0x100] ;  /* 0x00010000220b7984 */ /* 0x000ea80000000800 */
[----:B------:R-:W3:Y:S04]  /*1ab0*/  LDS R13, [R34+0x180] ;  /* 0x00018000220d7984 */ /* 0x000ee80000000800 */
[----:B------:R-:W4:Y:S04]  /*1ac0*/  LDS R5, [R34+0x200] ;  /* 0x0002000022057984 */ /* 0x000f280000000800 */
[----:B------:R-:W5:Y:S04]  /*1ad0*/  LDS R15, [R34+0x280] ;  /* 0x00028000220f7984 */ /* 0x000f680000000800 */
        /* <DEDUP_REMOVED lines=13> */
[----:B0-----:R-:W-:Y:S04]  /*1bb0*/  STG.E desc[UR12][R2.64], R9 ;  /* 0x0000000902007986 */ /* 0x001fe8000c10190c */
[----:B-1----:R-:W-:Y:S04]  /*1bc0*/  STG.E desc[UR12][R2.64+0x80], R7 ;  /* 0x0000800702007986 */ /* 0x002fe8000c10190c */
[----:B--2---:R-:W-:Y:S04]  /*1bd0*/  STG.E desc[UR12][R2.64+0x100], R11 ;  /* 0x0001000b02007986 */ /* 0x004fe8000c10190c */
[----:B---3--:R-:W-:Y:S04]  /*1be0*/  STG.E desc[UR12][R2.64+0x180], R13 ;  /* 0x0001800d02007986 */ /* 0x008fe8000c10190c */
[----:B----4-:R-:W-:Y:S04]  /*1bf0*/  STG.E desc[UR12][R2.64+0x200], R5 ;  /* 0x0002000502007986 */ /* 0x010fe8000c10190c */
[----:B-----5:R-:W-:Y:S04]  /*1c00*/  STG.E desc[UR12][R2.64+0x280], R15 ;  /* 0x0002800f02007986 */ /* 0x020fe8000c10190c */
[----:B------:R-:W-:Y:S04]  /*1c10*/  STG.E desc[UR12][R2.64+0x300], R17 ;  /* 0x0003001102007986 */ /* 0x000fe8000c10190c */
        /* <DEDUP_REMOVED lines=11> */
[----:B------:R-:W-:Y:S01]  /*1cd0*/  STG.E desc[UR12][R2.64+0x900], R43 ;  /* 0x0009002b02007986 */ /* 0x000fe2000c10190c */
[----:B------:R-:W-:Y:S05]  /*1ce0*/  EXIT ;  /* 0x000000000000794d */ /* 0x000fea0003800000 */
.L_x_0:
[----:B------:R-:W-:-:S04]  /*1cf0*/  ISETP.NE.U32.AND P0, PT, RZ, UR7, PT ;  /* 0x00000007ff007c0c */ /* 0x000fc8000bf05070 */
[----:B------:R-:W-:-:S13]  /*1d00*/  ISETP.NE.AND.EX P0, PT, RZ, UR4, PT, P0 ;  /* 0x00000004ff007c0c */ /* 0x000fda000bf05300 */
[----:B------:R-:W-:Y:S05]  /*1d10*/  @!P0 EXIT ;  /* 0x000000000000894d */ /* 0x000fea0003800000 */
[----:B------:R-:W0:Y:S02]  /*1d20*/  LDCU.64 UR4, c[0x0][0x380] ;  /* 0x00007000ff0477ac */ /* 0x000e240008000a00 */
[----:B0-----:R-:W-:-:S06]  /*1d30*/  UIMAD.WIDE UR4, UR6, 0x7b80, UR4 ;  /* 0x00007b80060478a5 */ /* 0x001fcc000f8e0204 */
[----:B------:R-:W-:Y:S02]  /*1d40*/  IMAD.U32 R2, RZ, RZ, UR4 ;  /* 0x00000004ff027e24 */ /* 0x000fe4000f8e00ff */
[----:B------:R-:W-:-:S05]  /*1d50*/  IMAD.U32 R3, RZ, RZ, UR5 ;  /* 0x00000005ff037e24 */ /* 0x000fca000f8e00ff */
[----:B------:R0:W2:Y:S01]  /*1d60*/  LDG.E R0, desc[UR12][R2.64] ;  /* 0x0000000c02007981 */ /* 0x0000a2000c1e1900 */
[----:B------:R-:W3:Y:S02]  /*1d70*/  S2R R31, SR_TID.X ;  /* 0x00000000001f7919 */ /* 0x000ee40000002100 */
[C---:B---3--:R-:W-:Y:S02]  /*1d80*/  LOP3.LUT R30, R31.reuse, 0x1f, RZ, 0xc0, !PT ;  /* 0x0000001f1f1e7812 */ /* 0x048fe400078ec0ff */
[----:B------:R-:W-:-:S05]  /*1d90*/  LOP3.LUT R5, R31, 0x3e0, RZ, 0xc0, !PT ;  /* 0x000003e01f057812 */ /* 0x000fca00078ec0ff */
[----:B------:R-:W-:-:S04]  /*1da0*/  IMAD R30, R5, 0x13, R30 ;  /* 0x00000013051e7824 */ /* 0x000fc800078e021e */
[C---:B------:R-:W-:Y:S01]  /*1db0*/  VIADD R4, R30.reuse, 0x20 ;  /* 0x000000201e047836 */ /* 0x040fe20000000000 */
[C---:B------:R-:W-:Y:S01]  /*1dc0*/  ISETP.GE.U32.AND P1, PT, R30.reuse, UR7, PT ;  /* 0x000000071e007c0c */ /* 0x040fe2000bf26070 */
[C---:B------:R-:W-:Y:S01]  /*1dd0*/  VIADD R5, R30.reuse, 0x40 ;  /* 0x000000401e057836 */ /* 0x040fe20000000000 */
[C---:B0-----:R-:W-:Y:S01]  /*1de0*/  LEA R2, P0, R30.reuse, UR4, 0x2 ;  /* 0x000000041e027c11 */ /* 0x041fe2000f8010ff */
[----:B------:R-:W-:Y:S01]  /*1df0*/  VIADD R3, R30, 0x80 ;  /* 0x000000801e037836 */ /* 0x000fe20000000000 */
[----:B------:R-:W-:Y:S01]  /*1e00*/  ISETP.GE.U32.AND P2, PT, R4, UR7, PT ;  /* 0x0000000704007c0c */ /* 0x000fe2000bf46070 */
[C---:B------:R-:W-:Y:S01]  /*1e10*/  VIADD R4, R30.reuse, 0xa0 ;  /* 0x000000a01e047836 */ /* 0x040fe20000000000 */
[----:B------:R-:W-:Y:S01]  /*1e20*/  ISETP.GE.U32.AND P3, PT, R5, UR7, PT ;  /* 0x0000000705007c0c */ /* 0x000fe2000bf66070 */
[----:B------:R-:W-:Y:S01]  /*1e30*/  VIADD R5, R30, 0xc0 ;  /* 0x000000c01e057836 */ /* 0x000fe20000000000 */
[----:B------:R-:W-:Y:S01]  /*1e40*/  ISETP.GE.U32.AND P5, PT, R3, UR7, PT ;  /* 0x0000000703007c0c */ /* 0x000fe2000bfa6070 */
[----:B------:R-:W-:Y:S01]  /*1e50*/  IMAD.X R3, RZ, RZ, UR5, P0 ;  /* 0x00000005ff037e24 */ /* 0x000fe200080e06ff */
[----:B------:R-:W-:Y:S01]  /*1e60*/  ISETP.GE.U32.AND P6, PT, R4, UR7, PT ;  /* 0x0000000704007c0c */ /* 0x000fe2000bfc6070 */
[C---:B------:R-:W-:Y:S01]  /*1e70*/  VIADD R6, R30.reuse, 0x60 ;  /* 0x000000601e067836 */ /* 0x040fe20000000000 */
[----:B------:R-:W-:Y:S01]  /*1e80*/  ISETP.GE.U32.AND P0, PT, R5, UR7, PT ;  /* 0x0000000705007c0c */ /* 0x000fe2000bf06070 */
[----:B------:R-:W-:-:S02]  /*1e90*/  VIADD R5, R30, 0xe0 ;  /* 0x000000e01e057836 */ /* 0x000fc40000000000 */
[----:B------:R-:W-:Y:S01]  /*1ea0*/  VIADD R37, R30, 0x100 ;  /* 0x000001001e257836 */ /* 0x000fe20000000000 */
[----:B------:R-:W-:Y:S01]  /*1eb0*/  ISETP.GE.U32.AND P4, PT, R6, UR7, PT ;  /* 0x0000000706007c0c */ /* 0x000fe2000bf86070 */
[C---:B------:R-:W-:Y:S02]  /*1ec0*/  VIADD R7, R30.reuse, 0x140 ;  /* 0x000001401e077836 */ /* 0x040fe40000000000 */
[C---:B------:R-:W-:Y:S02]  /*1ed0*/  VIADD R36, R30.reuse, 0x120 ;  /* 0x000001201e247836 */ /* 0x040fe40000000000 */
[C---:B------:R-:W-:Y:S02]  /*1ee0*/  VIADD R35, R30.reuse, 0x220 ;  /* 0x000002201e237836 */ /* 0x040fe40000000000 */
[----:B------:R-:W-:Y:S02]  /*1ef0*/  VIADD R34, R30, 0x240 ;  /* 0x000002401e227836 */ /* 0x000fe40000000000 */
[----:B--2---:R-:W-:-:S02]  /*1f00*/  IMAD.MOV.U32 R4, RZ, RZ, R0 ;  /* 0x000000ffff047224 */ /* 0x004fc400078e0000 */
[----:B------:R-:W2:Y:S02]  /*1f10*/  @!P1 LDG.E R0, desc[UR12][R2.64] ;  /* 0x0000000c02009981 */ /* 0x000ea4000c1e1900 */
[--C-:B------:R-:W-:Y:S01]  /*1f20*/  IMAD.MOV.U32 R12, RZ, RZ, R4.reuse ;  /* 0x000000ffff0c7224 */ /* 0x100fe200078e0004 */
[----:B------:R-:W-:Y:S01]  /*1f30*/  ISETP.GE.U32.AND P1, PT, R5, UR7, PT ;  /* 0x0000000705007c0c */ /* 0x000fe2000bf26070 */
[--C-:B------:R-:W-:Y:S02]  /*1f40*/  IMAD.MOV.U32 R8, RZ, RZ, R4.reuse ;  /* 0x000000ffff087224 */ /* 0x100fe400078e0004 */
[C---:B------:R-:W-:Y:S02]  /*1f50*/  VIADD R5, R30.reuse, 0x160 ;  /* 0x000001601e057836 */ /* 0x040fe40000000000 */
[--C-:B------:R-:W-:Y:S01]  /*1f60*/  IMAD.MOV.U32 R6, RZ, RZ, R4.reuse ;  /* 0x000000ffff067224 */ /* 0x100fe200078e0004 */
[----:B------:R-:W3:Y:S01]  /*1f70*/  @!P5 LDG.E R12, desc[UR12][R2.64+0x200] ;  /* 0x0002000c020cd981 */ /* 0x000ee2000c1e1900 */
[--C-:B------:R-:W-:Y:S01]  /*1f80*/  IMAD.MOV.U32 R14, RZ, RZ, R4.reuse ;  /* 0x000000ffff0e7224 */ /* 0x100fe200078e0004 */
[----:B------:R-:W-:Y:S01]  /*1f90*/  ISETP.GE.U32.AND P5, PT, R37, UR7, PT ;  /* 0x0000000725007c0c */ /* 0x000fe2000bfa6070 */
[----:B------:R-:W-:Y:S01]  /*1fa0*/  IMAD.MOV.U32 R16, RZ, RZ, R4 ;  /* 0x000000ffff107224 */ /* 0x000fe200078e0004 */
[----:B------:R-:W4:Y:S01]  /*1fb0*/  @!P3 LDG.E R8, desc[UR12][R2.64+0x100] ;  /* 0x0001000c0208b981 */ /* 0x000f22000c1e1900 */
[----:B------:R-:W-:Y:S01]  /*1fc0*/  ISETP.GE.U32.AND P3, PT, R5, UR7, PT ;  /* 0x0000000705007c0c */ /* 0x000fe2000bf66070 */
[----:B------:R-:W-:-:S02]  /*1fd0*/  VIADD R5, R30, 0x1a0 ;  /* 0x000001a01e057836 */ /* 0x000fc40000000000 */
[----:B------:R-:W4:Y:S01]  /*1fe0*/  @!P2 LDG.E R6, desc[UR12][R2.64+0x80] ;  /* 0x0000800c0206a981 */ /* 0x000f22000c1e1900 */
[----:B------:R-:W-:Y:S01]  /*1ff0*/  ISETP.GE.U32.AND P2, PT, R7, UR7, PT ;  /* 0x0000000707007c0c */ /* 0x000fe2000bf46070 */
[--C-:B------:R-:W-:Y:S02]  /*2000*/  IMAD.MOV.U32 R10, RZ, RZ, R4.reuse ;  /* 0x000000ffff0a7224 */ /* 0x100fe400078e0004 */
[----:B------:R-:W4:Y:S01]  /*2010*/  @!P6 LDG.E R14, desc[UR12][R2.64+0x280] ;  /* 0x0002800c020ee981 */ /* 0x000f22000c1e1900 */
[----:B------:R-:W-:Y:S01]  /*2020*/  ISETP.GE.U32.AND P6, PT, R36, UR7, PT ;  /* 0x0000000724007c0c */ /* 0x000fe2000bfc6070 */
[----:B------:R-:W-:Y:S02]  /*2030*/  IMAD.MOV.U32 R20, RZ, RZ, R4 ;  /* 0x000000ffff147224 */ /* 0x000fe400078e0004 */
[----:B------:R-:W4:Y:S01]  /*2040*/  @!P0 LDG.E R16, desc[UR12][R2.64+0x300] ;  /* 0x0003000c02108981 */ /* 0x000f22000c1e1900 */
[----:B------:R-:W-:Y:S01]  /*2050*/  ISETP.GE.U32.AND P0, PT, R5, UR7, PT ;  /* 0x0000000705007c0c */ /* 0x000fe2000bf06070 */
[----:B------:R-:W-:-:S02]  /*2060*/  VIADD R7, R30, 0x180 ;  /* 0x000001801e077836 */ /* 0x000fc40000000000 */
[C---:B------:R-:W-:Y:S01]  /*2070*/  VIADD R5, R30.reuse, 0x1e0 ;  /* 0x000001e01e057836 */ /* 0x040fe20000000000 */
[----:B------:R-:W4:Y:S01]  /*2080*/  @!P4 LDG.E R10, desc[UR12][R2.64+0x180] ;  /* 0x0001800c020ac981 */ /* 0x000f22000c1e1900 */
[--C-:B------:R-:W-:Y:S01]  /*2090*/  IMAD.MOV.U32 R18, RZ, RZ, R4.reuse ;  /* 0x000000ffff127224 */ /* 0x100fe200078e0004 */
[----:B------:R-:W-:Y:S01]  /*20a0*/  ISETP.GE.U32.AND P4, PT, R7, UR7, PT ;  /* 0x0000000707007c0c */ /* 0x000fe2000bf86070 */
[--C-:B------:R-:W-:Y:S01]  /*20b0*/  IMAD.MOV.U32 R22, RZ, RZ, R4.reuse ;  /* 0x000000ffff167224 */ /* 0x100fe200078e0004 */
[----:B------:R-:W4:Y:S01]  /*20c0*/  @!P5 LDG.E R20, desc[UR12][R2.64+0x400] ;  /* 0x0004000c0214d981 */ /* 0x000f22000c1e1900 */
[--C-:B------:R-:W-:Y:S01]  /*20d0*/  IMAD.MOV.U32 R24, RZ, RZ, R4.reuse ;  /* 0x000000ffff187224 */ /* 0x100fe200078e0004 */
[----:B------:R-:W-:Y:S01]  /*20e0*/  ISETP.GE.U32.AND P5, PT, R5, UR7, PT ;  /* 0x0000000705007c0c */ /* 0x000fe2000bfa6070 */
[----:B------:R-:W-:Y:S01]  /*20f0*/  IMAD.MOV.U32 R26, RZ, RZ, R4 ;  /* 0x000000ffff1a7224 */ /* 0x000fe200078e0004 */
[----:B------:R-:W4:Y:S01]  /*2100*/  @!P1 LDG.E R18, desc[UR12][R2.64+0x380] ;  /* 0x0003800c02129981 */ /* 0x000f22000c1e1900 */
[----:B------:R-:W-:-:S02]  /*2110*/  VIADD R7, R30, 0x1c0 ;  /* 0x000001c01e077836 */ /* 0x000fc40000000000 */
[----:B------:R-:W-:Y:S01]  /*2120*/  VIADD R5, R30, 0x200 ;  /* 0x000002001e057836 */ /* 0x000fe20000000000 */
[----:B------:R-:W4:Y:S02]  /*2130*/  @!P6 LDG.E R22, desc[UR12][R2.64+0x480] ;  /* 0x0004800c0216e981 */ /* 0x000f24000c1e1900 */
[----:B------:R-:W-:Y:S02]  /*2140*/  ISETP.GE.U32.AND P1, PT, R7, UR7, PT ;  /* 0x0000000707007c0c */ /* 0x000fe4000bf26070 */
[----:B------:R-:W4:Y:S01]  /*2150*/  @!P2 LDG.E R24, desc[UR12][R2.64+0x500] ;  /* 0x0005000c0218a981 */ /* 0x000f22000c1e1900 */
[----:B------:R-:W-:Y:S02]  /*2160*/  ISETP.GE.U32.AND P6, PT, R5, UR7, PT ;  /* 0x0000000705007c0c */ /* 0x000fe4000bfc6070 */
[----:B------:R-:W-:Y:S01]  /*2170*/  ISETP.GE.U32.AND P2, PT, R35, UR7, PT ;  /* 0x0000000723007c0c */ /* 0x000fe2000bf46070 */
[----:B------:R-:W4:Y:S01]  /*2180*/  @!P3 LDG.E R26, desc[UR12][R2.64+0x580] ;  /* 0x0005800c021ab981 */ /* 0x000f22000c1e1900 */
[----:B------:R-:W-:Y:S01]  /*2190*/  ISETP.GE.U32.AND P3, PT, R34, UR7, PT ;  /* 0x0000000722007c0c */ /* 0x000fe2000bf66070 */
[----:B------:R-:W-:-:S02]  /*21a0*/  IMAD.MOV.U32 R28, RZ, RZ, R4 ;  /* 0x000000ffff1c7224 */ /* 0x000fc400078e0004 */
[--C-:B------:R-:W-:Y:S02]  /*21b0*/  IMAD.MOV.U32 R40, RZ, RZ, R4.reuse ;  /* 0x000000ffff287224 */ /* 0x100fe400078e0004 */
[--C-:B------:R-:W-:Y:S02]  /*21c0*/  IMAD.MOV.U32 R42, RZ, RZ, R4.reuse ;  /* 0x000000ffff2a7224 */ /* 0x100fe400078e0004 */
[--C-:B------:R-:W-:Y:S01]  /*21d0*/  IMAD.MOV.U32 R44, RZ, RZ, R4.reuse ;  /* 0x000000ffff2c7224 */ /* 0x100fe200078e0004 */
[----:B------:R-:W4:Y:S01]  /*21e0*/  @!P4 LDG.E R28, desc[UR12][R2.64+0x600] ;  /* 0x0006000c021cc981 */ /* 0x000f22000c1e1900 */
[--C-:B------:R-:W-:Y:S02]  /*21f0*/  IMAD.MOV.U32 R5, RZ, RZ, R4.reuse ;  /* 0x000000ffff057224 */ /* 0x100fe400078e0004 */
[----:B------:R-:W-:Y:S01]  /*2200*/  IMAD.MOV.U32 R7, RZ, RZ, R4 ;  /* 0x000000ffff077224 */ /* 0x000fe200078e0004 */
[----:B------:R-:W4:Y:S04]  /*2210*/  @!P0 LDG.E R40, desc[UR12][R2.64+0x680] ;  /* 0x0006800c02288981 */ /* 0x000f28000c1e1900 */
[----:B------:R-:W4:Y:S04]  /*2220*/  @!P1 LDG.E R42, desc[UR12][R2.64+0x700] ;  /* 0x0007000c022a9981 */ /* 0x000f28000c1e1900 */
[----:B------:R-:W4:Y:S04]  /*2230*/  @!P5 LDG.E R44, desc[UR12][R2.64+0x780] ;  /* 0x0007800c022cd981 */ /* 0x000f28000c1e1900 */
[----:B------:R-:W4:Y:S04]  /*2240*/  @!P6 LDG.E R5, desc[UR12][R2.64+0x800] ;  /* 0x0008000c0205e981 */ /* 0x000f28000c1e1900 */
[----:B------:R-:W4:Y:S04]  /*2250*/  @!P2 LDG.E R7, desc[UR12][R2.64+0x880] ;  /* 0x0008800c0207a981 */ /* 0x000f28000c1e1900 */
[----:B------:R-:W4:Y:S01]  /*2260*/  @!P3 LDG.E R4, desc[UR12][R2.64+0x900] ;  /* 0x0009000c0204b981 */ /* 0x000f22000c1e1900 */
[----:B------:R-:W0:Y:S01]  /*2270*/  S2R R38, SR_LANEID ;  /* 0x0000000000267919 */ /* 0x000e220000000000 */
[----:B------:R-:W1:Y:S01]  /*2280*/  S2UR UR5, SR_CgaCtaId ;  /* 0x00000000000579c3 */ /* 0x000e620000008800 */
[----:B------:R-:W-:Y:S01]  /*2290*/  SHF.R.U32.HI R41, RZ, 0x5, R31 ;  /* 0x00000005ff297819 */ /* 0x000fe2000001161f */
[----:B------:R-:W-:-:S02]  /*22a0*/  UMOV UR4, 0x400 ;  /* 0x0000040000047882 */ /* 0x000fc40000000000 */
[----:B-1----:R-:W-:Y:S02]  /*22b0*/  ULEA UR4, UR5, UR4, 0x18 ;  /* 0x0000000405047291 */ /* 0x002fe4000f8ec0ff */
[----:B0-----:R-:W-:-:S05]  /*22c0*/  IMAD R29, R41, 0x260, R38 ;  /* 0x00000260291d7824 */ /* 0x001fca00078e0226 */
[----:B------:R-:W-:Y:S01]  /*22d0*/  LEA R29, R29, UR4, 0x2 ;  /* 0x000000041d1d7c11 */ /* 0x000fe2000f8e10ff */
[----:B------:R-:W-:-:S04]  /*22e0*/  UISETP.NE.AND UP0, UPT, UR6, URZ, UPT ;  /* 0x000000ff0600728c */ /* 0x000fc8000bf05270 */
[----:B--2---:R-:W-:Y:S04]  /*22f0*/  STS [R29], R0 ;  /* 0x000000001d007388 */ /* 0x004fe80000000800 */
[----:B---3--:R-:W-:Y:S04]  /*2300*/  STS [R29+0x200], R12 ;  /* 0x0002000c1d007388 */ /* 0x008fe80000000800 */
[----:B----4-:R0:W-:Y:S04]  /*2310*/  STS [R29+0x100], R8 ;  /* 0x000100081d007388 */ /* 0x0101e80000000800 */
[----:B------:R1:W-:Y:S01]  /*2320*/  STS [R29+0x80], R6 ;  /* 0x000080061d007388 */ /* 0x0003e20000000800 */
[----:B0-----:R-:W-:-:S03]  /*2330*/  IMAD R8, R38, 0x48, R29 ;  /* 0x0000004826087824 */ /* 0x001fc600078e021d */
        /* <DEDUP_REMOVED lines=16> */
[----:B------:R1:W0:Y:S04]  /*2440*/  LDS R32, [R8] ;  /* 0x0000000008207984 */ /* 0x0002280000000800 */
        /* <DEDUP_REMOVED lines=19> */
[----:B--234-:R-:W-:Y:S05]  /*2580*/  BRA.U UP0, `(.L_x_17) ;  /* 0x0000000500047547 */ /* 0x01cfea000b800000 */
[----:B01----:R-:W-:Y:S02]  /*2590*/  IADD3 R8, PT, PT, R28, R33, R32 ;  /* 0x000000211c087210 */ /* 0x003fe40007ffe020 */
[----:B------:R-:W-:Y:S02]  /*25a0*/  ISETP.NE.AND P1, PT, R38, 0x1f, PT ;  /* 0x0000001f2600780c */ /* 0x000fe40003f25270 */
[----:B------:R-:W-:Y:S02]  /*25b0*/  IADD3 R8, PT, PT, R26, R27, R8 ;  /* 0x0000001b1a087210 */ /* 0x000fe40007ffe008 */
[----:B------:R-:W-:Y:S02]  /*25c0*/  ISETP.NE.AND P2, PT, R41, 0xc, PT ;  /* 0x0000000c2900780c */ /* 0x000fe40003f45270 */
        /* <DEDUP_REMOVED lines=47> */
[----:B------:R-:W-:-:S04]  /*28c0*/  ISETP.NE.AND P0, PT, R41, 0x8, PT ;  /* 0x000000082900780c */ /* 0x000fc80003f05270 */
[----:B------:R-:W-:Y:S02]  /*28d0*/  SEL R8, R15, R8, !P0 ;  /* 0x000000080f087207 */ /* 0x000fe40004000000 */
[C---:B------:R-:W-:Y:S02]  /*28e0*/  ISETP.NE.AND P0, PT, R41.reuse, 0xa, PT ;  /* 0x0000000a2900780c */ /* 0x040fe40003f05270 */
[----:B------:R-:W-:Y:S02]  /*28f0*/  SEL R8, R16, R8, !P1 ;  /* 0x0000000810087207 */ /* 0x000fe40004800000 */
[----:B------:R-:W-:Y:S02]  /*2900*/  ISETP.NE.AND P1, PT, R41, 0xb, PT ;  /* 0x0000000b2900780c */ /* 0x000fe40003f25270 */
[----:B------:R-:W-:Y:S02]  /*2910*/  SEL R8, R17, R8, !P0 ;  /* 0x0000000811087207 */ /* 0x000fe40004000000 */
[----:B------:R-:W-:-:S02]  /*2920*/  ISETP.GE.U32.AND P0, PT, R31, 0x20, PT ;  /* 0x000000201f00780c */ /* 0x000fc40003f06070 */
[----:B------:R-:W-:Y:S01]  /*2930*/  SEL R8, R18, R8, !P1 ;  /* 0x0000000812087207 */ /* 0x000fe20004800000 */
[----:B------:R-:W-:Y:S01]  /*2940*/  @!P2 IMAD.IADD R8, R19, 0x1, R18 ;  /* 0x000000011308a824 */ /* 0x000fe200078e0212 */
[----:B------:R-:W-:-:S04]  /*2950*/  ISETP.NE.AND P1, PT, R38, RZ, PT ;  /* 0x000000ff2600720c */ /* 0x000fc80003f25270 */
[----:B------:R-:W-:Y:S02]  /*2960*/  SEL R40, R40, RZ, P1 ;  /* 0x000000ff28287207 */ /* 0x000fe40000800000 */
[----:B------:R-:W-:-:S04]  /*2970*/  SEL R8, R8, RZ, P0 ;  /* 0x000000ff08087207 */ /* 0x000fc80000000000 */
[----:B-----5:R-:W-:Y:S01]  /*2980*/  IADD3 R39, PT, PT, R8, R40, R39 ;  /* 0x0000002808277210 */ /* 0x020fe20007ffe027 */
[----:B------:R-:W-:Y:S06]  /*2990*/  BRA `(.L_x_18) ;  /* 0x0000000c00547947 */ /* 0x000fec0003800000 */
.L_x_17:
[----:B01----:R-:W-:Y:S02]  /*29a0*/  IADD3 R8, PT, PT, R28, R33, R32 ;  /* 0x000000211c087210 */ /* 0x003fe40007ffe020 */
[----:B------:R-:W-:Y:S02]  /*29b0*/  ISETP.NE.AND P1, PT, R38, 0x1f, PT ;  /* 0x0000001f2600780c */ /* 0x000fe40003f25270 */
        /* <DEDUP_REMOVED lines=9> */
[----:B-----5:R-:W-:-:S05]  /*2a50*/  IADD3 R39, PT, PT, R9, R0, R8 ;  /* 0x0000000009277210 */ /* 0x020fca0007ffe008 */
        /* <DEDUP_REMOVED lines=28> */
[----:B------:R-:W-:Y:S01]  /*2c20*/  IMAD.IADD R14, R14, 0x1, R13 ;  /* 0x000000010e0e7824 */ /* 0x000fe200078e020d */
[----:B------:R-:W0:Y:S02]  /*2c30*/  LDS R11, [UR4+0x40] ;  /* 0x00004004ff0b7984 */ /* 0x000e240008000800 */
        /* <DEDUP_REMOVED lines=14> */
[----:B------:R-:W-:-:S04]  /*2d20*/  ISETP.NE.AND P0, PT, R41, 0xa, PT ;  /* 0x0000000a2900780c */ /* 0x000fc80003f05270 */
[----:B------:R-:W-:Y:S01]  /*2d30*/  SEL R8, R17, R8, !P0 ;  /* 0x0000000811087207 */ /* 0x000fe20004000000 */
[----:B------:R-:W-:Y:S01]  /*2d40*/  IMAD.IADD R17, R40, 0x1, -R39 ;  /* 0x0000000128117824 */ /* 0x000fe200078e0a27 */
[----:B------:R-:W-:-:S04]  /*2d50*/  ISETP.NE.AND P0, PT, R41, 0xb, PT ;  /* 0x0000000b2900780c */ /* 0x000fc80003f05270 */
[----:B------:R-:W-:Y:S02]  /*2d60*/  SEL R8, R18, R8, !P0 ;  /* 0x0000000812087207 */ /* 0x000fe40004000000 */
[----:B------:R-:W-:Y:S01]  /*2d70*/  ISETP.GT.U32.AND P0, PT, R31, 0x1f, PT ;  /* 0x0000001f1f00780c */ /* 0x000fe20003f04070 */
[----:B0-----:R-:W-:Y:S01]  /*2d80*/  IMAD.IADD R11, R19, 0x1, R11 ;  /* 0x00000001130b7824 */ /* 0x001fe200078e020b */
        /* <DEDUP_REMOVED lines=22> */
.L_x_64:
[----:B------:R-:W-:Y:S05]  /*2ef0*/  @!P0 BRA `(.L_x_21) ;  /* 0x0000000000248947 */ /* 0x000fea0003800000 */
[----:B------:R-:W-:-:S07]  /*2f00*/  IMAD.MOV.U32 R14, RZ, RZ, 0x1de ;  /* 0x000001deff0e7424 */ /* 0x000fce00078e00ff */
.L_x_23:
[----:B------:R-:W-:Y:S05]  /*2f10*/  NANOSLEEP R14 ;  /* 0x0000000e0000735d */ /* 0x000fea0003800000 */
[----:B------:R-:W2:Y:S01]  /*2f20*/  LD.E.64.STRONG.GPU R8, desc[UR12][R12.64+0x100] ;  /* 0x0001000c0c087980 */ /* 0x000ea2000c10fb00 */
[----:B------:R-:W-:Y:S01]  /*2f30*/  UMOV UR5, 0xffffffff ;  /* 0xffffffff00057882 */ /* 0x000fe20000000000 */
[----:B------:R-:W-:Y:S02]  /*2f40*/  SHF.R.U32.HI R14, RZ, 0x1, R14 ;  /* 0x00000001ff0e7819 */ /* 0x000fe4000001160e */
[----:B--2---:R-:W-:Y:S01]  /*2f50*/  ISETP.NE.AND P0, PT, R8, 0x63, PT ;  /* 0x000000630800780c */ /* 0x004fe20003f05270 */
[----:B------:R-:W-:-:S12]  /*2f60*/  BRA.DIV UR5, `(.L_x_22) ;  /* 0x0000001a05607947 */ /* 0x000fd8000b800000 */
[----:B------:R-:W-:-:S13]  /*2f70*/  VOTE.ANY P0, !P0 ;  /* 0x0000000000ff7806 */ /* 0x000fda0004000100 */
.L_x_67:
[----:B------:R-:W-:Y:S05]  /*2f80*/  @P0 BRA `(.L_x_23) ;  /* 0xfffffffc00e00947 */ /* 0x000fea000383ffff */
.L_x_21:
[----:B------:R-:W-:Y:S01]  /*2f90*/  UMOV UR5, 0xffffffff ;  /* 0xffffffff00057882 */ /* 0x000fe20000000000 */
[----:B------:R-:W-:Y:S02]  /*2fa0*/  ISETP.NE.AND P2, PT, R8, 0x65, PT ;  /* 0x000000650800780c */ /* 0x000fe40003f45270 */
[----:B------:R-:W-:Y:S11]  /*2fb0*/  BRA.DIV UR5, `(.L_x_24) ;  /* 0x0000001a056c7947 */ /* 0x000ff6000b800000 */
[----:B------:R-:W0:Y:S01]  /*2fc0*/  S2R R19, SR_GEMASK ;  /* 0x0000000000137919 */ /* 0x000e220000003c00 */
[----:B------:R-:W-:-:S04]  /*2fd0*/  VOTE.ANY R10, PT, !P2 ;  /* 0x00000000000a7806 */ /* 0x000fc800050e0100 */
[----:B0-----:R-:W-:-:S05]  /*2fe0*/  LOP3.LUT R10, R10, 0x80000000, R19, 0xec, !PT ;  /* 0x800000000a0a7812 */ /* 0x001fca00078eec13 */
[----:B------:R-:W-:-:S05]  /*2ff0*/  VIADD R13, R10, 0xffffffff ;  /* 0xffffffff0a0d7836 */ /* 0x000fca0000000000 */
[----:B------:R-:W-:Y:S01]  /*3000*/  LOP3.LUT R13, R10, R13, RZ, 0xc, !PT ;  /* 0x0000000d0a0d7212 */ /* 0x000fe200078e0cff */
[----:B------:R-:W-:-:S03]  /*3010*/  VIADD R10, R38, 0x2 ;  /* 0x00000002260a7836 */ /* 0x000fc60000000000 */
[----:B------:R-:W0:Y:S02]  /*3020*/  POPC R15, R13 ;  /* 0x0000000d000f7309 */ /* 0x000e240000000000 */
[----:B0-----:R-:W0:Y:S01]  /*3030*/  SHFL.DOWN PT, R16, R9, 0x1, R15 ;  /* 0x0820000009107989 */ /* 0x001e2200000e000f */
[----:B------:R-:W-:-:S04]  /*3040*/  ISETP.GE.AND P0, PT, R38, R15, PT ;  /* 0x0000000f2600720c */ /* 0x000fc80003f06270 */
[----:B0-----:R-:W-:Y:S02]  /*3050*/  SEL R16, R16, RZ, !P0 ;  /* 0x000000ff10107207 */ /* 0x001fe40004000000 */
[----:B------:R-:W-:Y:S01]  /*3060*/  ISETP.GT.AND P0, PT, R10, R15, PT ;  /* 0x0000000f0a00720c */ /* 0x000fe20003f04270 */
[----:B------:R-:W-:Y:S02]  /*3070*/  VIADD R10, R38, 0x4 ;  /* 0x00000004260a7836 */ /* 0x000fe40000000000 */
[----:B------:R-:W-:-:S05]  /*3080*/  IMAD.IADD R12, R16, 0x1, R9 ;  /* 0x00000001100c7824 */ /* 0x000fca00078e0209 */
[----:B------:R-:W0:Y:S02]  /*3090*/  SHFL.DOWN PT, R16, R12, 0x2, R15 ;  /* 0x084000000c107989 */ /* 0x000e2400000e000f */
[----:B0-----:R-:W-:Y:S02]  /*30a0*/  SEL R39, R16, RZ, !P0 ;  /* 0x000000ff10277207 */ /* 0x001fe40004000000 */
[----:B------:R-:W-:Y:S01]  /*30b0*/  ISETP.GT.AND P0, PT, R10, R15, PT ;  /* 0x0000000f0a00720c */ /* 0x000fe20003f04270 */
[----:B------:R-:W-:Y:S02]  /*30c0*/  VIADD R10, R38, 0x8 ;  /* 0x00000008260a7836 */ /* 0x000fe40000000000 */
[----:B------:R-:W-:Y:S02]  /*30d0*/  IMAD.IADD R40, R12, 0x1, R39 ;  /* 0x000000010c287824 */ /* 0x000fe400078e0227 */
[----:B------:R-:W0:Y:S03]  /*30e0*/  LDC.64 R12, c[0x0][0x390] ;  /* 0x0000e400ff0c7b82 */ /* 0x000e260000000a00 */
[----:B------:R-:W1:Y:S02]  /*30f0*/  SHFL.DOWN PT, R16, R40, 0x4, R15 ;  /* 0x0880000028107989 */ /* 0x000e6400000e000f */
[----:B-1----:R-:W-:-:S02]  /*3100*/  SEL R9, R16, RZ, !P0 ;  /* 0x000000ff10097207 */ /* 0x002fc40004000000 */
[----:B------:R-:W-:-:S03]  /*3110*/  ISETP.GT.AND P0, PT, R10, R15, PT ;  /* 0x0000000f0a00720c */ /* 0x000fc60003f04270 */
[----:B------:R-:W-:Y:S01]  /*3120*/  IMAD.IADD R9, R40, 0x1, R9 ;  /* 0x0000000128097824 */ /* 0x000fe200078e0209 */
[----:B0-----:R-:W-:-:S04]  /*3130*/  IADD3 R40, P3, PT, R12, 0x100, RZ ;  /* 0x000001000c287810 */ /* 0x001fc80007f7e0ff */
[----:B------:R-:W0:Y:S01]  /*3140*/  SHFL.DOWN PT, R16, R9, 0x8, R15 ;  /* 0x0900000009107989 */ /* 0x000e2200000e000f */
[----:B------:R-:W-:Y:S01]  /*3150*/  IMAD.X R41, RZ, RZ, R13, P3 ;  /* 0x000000ffff297224 */ /* 0x000fe200018e060d */
[----:B0-----:R-:W-:Y:S02]  /*3160*/  SEL R16, R16, RZ, !P0 ;  /* 0x000000ff10107207 */ /* 0x001fe40004000000 */
[----:B------:R-:W-:Y:S01]  /*3170*/  ISETP.NE.AND P0, PT, R8, 0x65, PT ;  /* 0x000000650800780c */ /* 0x000fe20003f05270 */
[----:B------:R-:W-:Y:S02]  /*3180*/  VIADD R8, R38, 0x10 ;  /* 0x0000001026087836 */ /* 0x000fe40000000000 */
[----:B------:R-:W-:-:S03]  /*3190*/  IMAD.IADD R44, R9, 0x1, R16 ;  /* 0x00000001092c7824 */ /* 0x000fc600078e0210 */
[----:B------:R-:W-:Y:S02]  /*31a0*/  ISETP.GT.AND P2, PT, R8, R15, PT ;  /* 0x0000000f0800720c */ /* 0x000fe40003f44270 */
[----:B------:R-:W0:Y:S05]  /*31b0*/  SHFL.DOWN PT, R16, R44, 0x10, R15 ;  /* 0x0a0000002c107989 */ /* 0x000e2a00000e000f */
[----:B------:R-:W-:Y:S02]  /*31c0*/  VOTE.ALL P0, P0 ;  /* 0x0000000000ff7806 */ /* 0x000fe40000000000 */
[----:B0-----:R-:W-:-:S05]  /*31d0*/  SEL R9, R16, RZ, !P2 ;  /* 0x000000ff10097207 */ /* 0x001fca0005000000 */
[----:B------:R-:W-:-:S07]  /*31e0*/  IMAD.IADD R12, R44, 0x1, R9 ;  /* 0x000000012c0c7824 */ /* 0x000fce00078e0209 */
.L_x_76:
[----:B------:R-:W-:Y:S05]  /*31f0*/  @!P0 BRA `(.L_x_25) ;  /* 0x0000000000dc8947 */ /* 0x000fea0003800000 */
[----:B------:R-:W-:-:S07]  /*3200*/  IMAD.MOV.U32 R39, RZ, RZ, 0x1de ;  /* 0x000001deff277424 */ /* 0x000fce00078e00ff */
.L_x_31:
        /* <DEDUP_REMOVED lines=8> */
.L_x_79:
[----:B------:R-:W-:Y:S05]  /*3290*/  @!P0 BRA `(.L_x_27) ;  /* 0x0000000000248947 */ /* 0x000fea0003800000 */
[----:B------:R-:W-:-:S07]  /*32a0*/  IMAD.MOV.U32 R13, RZ, RZ, R39 ;  /* 0x000000ffff0d7224 */ /* 0x000fce00078e0027 */
.L_x_29:
[----:B------:R-:W-:Y:S05]  /*32b0*/  NANOSLEEP R13 ;  /* 0x0000000d0000735d */ /* 0x000fea0003800000 */
[----:B------:R-:W2:Y:S01]  /*32c0*/  LD.E.64.STRONG.GPU R8, desc[UR12][R14.64+-0x100] ;  /* 0xffff000c0e087980 */ /* 0x000ea2000c10fb00 */
[----:B------:R-:W-:Y:S01]  /*32d0*/  UMOV UR5, 0xffffffff ;  /* 0xffffffff00057882 */ /* 0x000fe20000000000 */
[----:B------:R-:W-:Y:S02]  /*32e0*/  SHF.R.U32.HI R13, RZ, 0x1, R13 ;  /* 0x00000001ff0d7819 */ /* 0x000fe4000001160d */
[----:B--2---:R-:W-:Y:S01]  /*32f0*/  ISETP.NE.AND P0, PT, R8, 0x63, PT ;  /* 0x000000630800780c */ /* 0x004fe20003f05270 */
[----:B------:R-:W-:-:S12]  /*3300*/  BRA.DIV UR5, `(.L_x_28) ;  /* 0x0000001a05bc7947 */ /* 0x000fd8000b800000 */
[----:B------:R-:W-:-:S13]  /*3310*/  VOTE.ANY P0, !P0 ;  /* 0x0000000000ff7806 */ /* 0x000fda0004000100 */
.L_x_82:
[----:B------:R-:W-:Y:S05]  /*3320*/  @P0 BRA `(.L_x_29) ;  /* 0xfffffffc00e00947 */ /* 0x000fea000383ffff */
.L_x_27:
[----:B------:R-:W-:Y:S01]  /*3330*/  UMOV UR5, 0xffffffff ;  /* 0xffffffff00057882 */ /* 0x000fe20000000000 */
[----:B------:R-:W-:Y:S02]  /*3340*/  ISETP.NE.AND P0, PT, R8, 0x65, PT ;  /* 0x000000650800780c */ /* 0x000fe40003f05270 */
[----:B------:R-:W-:Y:S11]  /*3350*/  BRA.DIV UR5, `(.L_x_30) ;  /* 0x0000001a05c87947 */ /* 0x000ff6000b800000 */
[----:B------:R-:W-:Y:S01]  /*3360*/  VOTE.ANY R10, PT, !P0 ;  /* 0x00000000000a7806 */ /* 0x000fe200040e0100 */
[----:B------:R-:W-:-:S03]  /*3370*/  VIADD R18, R18, 0xffffffe0 ;  /* 0xffffffe012127836 */ /* 0x000fc60000000000 */
[----:B------:R-:W-:-:S05]  /*3380*/  LOP3.LUT R10, R10, 0x80000000, R19, 0xec, !PT ;  /* 0x800000000a0a7812 */ /* 0x000fca00078eec13 */
        /* <DEDUP_REMOVED lines=14> */
[----:B------:R-:W-:-:S05]  /*3470*/  IMAD.IADD R45, R44, 0x1, R45 ;  /* 0x000000012c2d7824 */ /* 0x000fca00078e022d */
[----:B------:R-:W0:Y:S02]  /*3480*/  SHFL.DOWN PT, R16, R45, 0x4, R15 ;  /* 0x088000002d107989 */ /* 0x000e2400000e000f */
[----:B0-----:R-:W-:Y:S02]  /*3490*/  SEL R16, R16, RZ, !P0 ;  /* 0x000000ff10107207 */ /* 0x001fe40004000000 */
[----:B------:R-:W-:-:S03]  /*34a0*/  ISETP.GT.AND P0, PT, R10, R15, PT ;  /* 0x0000000f0a00720c */ /* 0x000fc60003f04270 */
[----:B------:R-:W-:-:S05]  /*34b0*/  IMAD.IADD R9, R45, 0x1, R16 ;  /* 0x000000012d097824 */ /* 0x000fca00078e0210 */
[----:B------:R-:W0:Y:S02]  /*34c0*/  SHFL.DOWN PT, R16, R9, 0x8, R15 ;  /* 0x0900000009107989 */ /* 0x000e2400000e000f */
[----:B0-----:R-:W-:Y:S02]  /*34d0*/  SEL R16, R16, RZ, !P0 ;  /* 0x000000ff10107207 */ /* 0x001fe40004000000 */
[----:B------:R-:W-:Y:S01]  /*34e0*/  ISETP.NE.AND P0, PT, R8, 0x65, PT ;  /* 0x000000650800780c */ /* 0x000fe20003f05270 */
[----:B------:R-:W-:Y:S02]  /*34f0*/  VIADD R8, R38, 0x10 ;  /* 0x0000001026087836 */ /* 0x000fe40000000000 */
[----:B------:R-:W-:-:S03]  /*3500*/  IMAD.IADD R44, R9, 0x1, R16 ;  /* 0x00000001092c7824 */ /* 0x000fc600078e0210 */
[----:B------:R-:W-:Y:S02]  /*3510*/  ISETP.GT.AND P2, PT, R8, R15, PT ;  /* 0x0000000f0800720c */ /* 0x000fe40003f44270 */
[----:B------:R-:W0:Y:S05]  /*3520*/  SHFL.DOWN PT, R16, R44, 0x10, R15 ;  /* 0x0a0000002c107989 */ /* 0x000e2a00000e000f */
[----:B------:R-:W-:Y:S02]  /*3530*/  VOTE.ALL P0, P0 ;  /* 0x0000000000ff7806 */ /* 0x000fe40000000000 */
[----:B0-----:R-:W-:-:S04]  /*3540*/  SEL R13, R16, RZ, !P2 ;  /* 0x000000ff100d7207 */ /* 0x001fc80005000000 */
[----:B------:R-:W-:-:S07]  /*3550*/  IADD3 R12, PT, PT, R44, R13, R12 ;  /* 0x0000000d2c0c7210 */ /* 0x000fce0007ffe00c */
.L_x_91:
[----:B------:R-:W-:Y:S05]  /*3560*/  @P0 BRA `(.L_x_31) ;  /* 0xfffffffc00280947 */ /* 0x000fea000383ffff */
.L_x_25:
[----:B------:R-:W-:Y:S01]  /*3570*/  ISETP.NE.AND P0, PT, R38, RZ, PT ;  /* 0x000000ff2600720c */ /* 0x000fe20003f05270 */
[----:B------:R-:W0:Y:S01]  /*3580*/  @!P1 S2R R9, SR_CgaCtaId ;  /* 0x0000000000099919 */ /* 0x000e220000008800 */
[----:B------:R-:W-:Y:S01]  /*3590*/  @!P1 MOV R8, 0x400 ;  /* 0x0000040000089802 */ /* 0x000fe20000000f00 */
[----:B------:R-:W-:Y:S02]  /*35a0*/  @!P1 IMAD.IADD R11, R11, 0x1, R12 ;  /* 0x000000010b0b9824 */ /* 0x000fe400078e020c */
[----:B------:R-:W-:-:S05]  /*35b0*/  @!P1 IMAD.MOV.U32 R10, RZ, RZ, 0x65 ;  /* 0x00000065ff0a9424 */ /* 0x000fca00078e00ff */
[----:B------:R1:W-:Y:S03]  /*35c0*/  @!P1 ST.E.64.STRONG.GPU desc[UR12][R42.64+0x100], R10 ;  /* 0x0001000a2a009985 */ /* 0x0003e6000c10fb0c */
[----:B------:R-:W-:Y:S01]  /*35d0*/  @!P0 MOV R13, 0x400 ;  /* 0x00000400000d8802 */ /* 0x000fe20000000f00 */
[----:B------:R-:W2:Y:S01]  /*35e0*/  @!P0 S2R R14, SR_CgaCtaId ;  /* 0x00000000000e8919 */ /* 0x000ea20000008800 */
[----:B0-----:R-:W-:Y:S01]  /*35f0*/  @!P1 LEA R9, R9, R8, 0x18 ;  /* 0x0000000809099211 */ /* 0x001fe200078ec0ff */
[----:B------:R-:W-:Y:S02]  /*3600*/  IMAD.MOV.U32 R8, RZ, RZ, R17 ;  /* 0x000000ffff087224 */ /* 0x000fe400078e0011 */
[----:B------:R-:W-:Y:S02]  /*3610*/  @!P0 IMAD.MOV.U32 R8, RZ, RZ, R12 ;  /* 0x000000ffff088224 */ /* 0x000fe400078e000c */
[----:B------:R1:W-:Y:S04]  /*3620*/  @!P1 STS [R9+0x8], R11 ;  /* 0x0000080b09009388 */ /* 0x0003e80000000800 */
[----:B------:R1:W-:Y:S01]  /*3630*/  @!P1 STS [R9+0x4], R12 ;  /* 0x0000040c09009388 */ /* 0x0003e20000000800 */
[----:B--2---:R-:W-:-:S05]  /*3640*/  @!P0 LEA R13, R14, R13, 0x18 ;  /* 0x0000000d0e0d8211 */ /* 0x004fca00078ec0ff */
[----:B------:R1:W-:Y:S02]  /*3650*/  @!P0 STS [R13+0x54], R12 ;  /* 0x0000540c0d008388 */ /* 0x0003e40000000800 */
.L_x_19:
        /* <DEDUP_REMOVED lines=9> */
.L_x_18:
[----:B------:R-:W-:Y:S01]  /*36f0*/  IMAD.IADD R32, R32, 0x1, R39 ;  /* 0x0000000120207824 */ /* 0x000fe200078e0227 */
[----:B------:R-:W0:Y:S01]  /*3700*/  S2R R8, SR_LANEID ;  /* 0x0000000000087919 */ /* 0x000e220000000000 */
[----:B------:R-:W-:Y:S02]  /*3710*/  BAR.SYNC.DEFER_BLOCKING 0x0 ;  /* 0x0000000000007b1d */ /* 0x000fe40000010000 */
[----:B------:R-:W-:Y:S01]  /*3720*/  IMAD.IADD R33, R33, 0x1, R32 ;  /* 0x0000000121217824 */ /* 0x000fe200078e0220 */
[----:B------:R-:W-:Y:S01]  /*3730*/  ISETP.NE.AND P0, PT, R31, RZ, PT ;  /* 0x000000ff1f00720c */ /* 0x000fe20003f05270 */
[----:B------:R-:W-:Y:S02]  /*3740*/  IMAD.U32 R12, RZ, RZ, UR7 ;  /* 0x00000007ff0c7e24 */ /* 0x000fe4000f8e00ff */
[----:B------:R-:W-:Y:S01]  /*3750*/  IMAD.IADD R28, R28, 0x1, R33 ;  /* 0x000000011c1c7824 */ /* 0x000fe200078e0221 */
[----:B------:R-:W1:Y:S03]  /*3760*/  LDCU.64 UR8, c[0x0][0x388] ;  /* 0x00007100ff0877ac */ /* 0x000e660008000a00 */
[----:B------:R-:W-:-:S04]  /*3770*/  IMAD.IADD R27, R27, 0x1, R28 ;  /* 0x000000011b1b7824 */ /* 0x000fc800078e021c */
[----:B------:R-:W-:-:S04]  /*3780*/  IMAD.IADD R26, R26, 0x1, R27 ;  /* 0x000000011a1a7824 */ /* 0x000fc800078e021b */
[----:B------:R-:W-:-:S04]  /*3790*/  IMAD.IADD R25, R25, 0x1, R26 ;  /* 0x0000000119197824 */ /* 0x000fc800078e021a */
[----:B------:R-:W-:-:S04]  /*37a0*/  IMAD.IADD R24, R24, 0x1, R25 ;  /* 0x0000000118187824 */ /* 0x000fc800078e0219 */
[----:B------:R-:W-:Y:S02]  /*37b0*/  IMAD.IADD R23, R23, 0x1, R24 ;  /* 0x0000000117177824 */ /* 0x000fe400078e0218 */
[----:B0-----:R-:W-:Y:S02]  /*37c0*/  IMAD R8, R8, 0x48, R29 ;  /* 0x0000004808087824 */ /* 0x001fe400078e021d */
[----:B------:R-:W-:-:S03]  /*37d0*/  IMAD.IADD R22, R22, 0x1, R23 ;  /* 0x0000000116167824 */ /* 0x000fc600078e0217 */
[----:B------:R-:W-:Y:S01]  /*37e0*/  STS [R8], R39 ;  /* 0x0000002708007388 */ /* 0x000fe20000000800 */
[----:B------:R-:W-:-:S03]  /*37f0*/  IMAD.IADD R21, R21, 0x1, R22 ;  /* 0x0000000115157824 */ /* 0x000fc600078e0216 */
[----:B------:R-:W-:Y:S01]  /*3800*/  STS [R8+0x4], R32 ;  /* 0x0000042008007388 */ /* 0x000fe20000000800 */
        /* <DEDUP_REMOVED lines=15> */
[----:B------:R-:W-:Y:S04]  /*3900*/  STS [R8+0x24], R22 ;  /* 0x0000241608007388 */ /* 0x000fe80000000800 */
        /* <DEDUP_REMOVED lines=8> */
[----:B------:R0:W-:Y:S01]  /*3990*/  STS [R8+0x48], R0 ;  /* 0x0000480008007388 */ /* 0x0001e20000000800 */
[----:B------:R-:W-:-:S03]  /*39a0*/  NOP ;  /* 0x0000000000007918 */ /* 0x000fc60000000000 */
[----:B------:R-:W-:Y:S04]  /*39b0*/  LDS R39, [R29] ;  /* 0x000000001d277984 */ /* 0x000fe80000000800 */
[----:B------:R-:W-:Y:S04]  /*39c0*/  LDS R41, [R29+0x80] ;  /* 0x000080001d297984 */ /* 0x000fe80000000800 */
        /* <DEDUP_REMOVED lines=17> */
[----:B------:R2:W-:Y:S01]  /*3ae0*/  @!P0 STS [UR4+0x7b80], R12 ;  /* 0x007b800cff008988 */ /* 0x0005e20008000804 */
[----:B------:R-:W-:Y:S01]  /*3af0*/  BAR.SYNC.DEFER_BLOCKING 0x0 ;  /* 0x0000000000007b1d */ /* 0x000fe20000010000 */
[----:B0-----:R-:W-:-:S05]  /*3b00*/  IADD3 R0, P0, PT, R30, UR10, RZ ;  /* 0x0000000a1e007c10 */ /* 0x001fca000ff1e0ff */
[----:B------:R-:W0:Y:S01]  /*3b10*/  S2R R2, SR_TID.X ;  /* 0x0000000000027919 */ /* 0x000e220000002100 */
[----:B------:R-:W3:Y:S01]  /*3b20*/  LDS R31, [UR4+0x7b80] ;  /* 0x007b8004ff1f7984 */ /* 0x000ee20008000800 */
[C---:B0-----:R-:W-:Y:S02]  /*3b30*/  LOP3.LUT R3, R2.reuse, 0x3e0, RZ, 0xc0, !PT ;  /* 0x000003e002037812 */ /* 0x041fe400078ec0ff */
[----:B------:R-:W-:-:S05]  /*3b40*/  LOP3.LUT R2, R2, 0x1f, RZ, 0xc0, !PT ;  /* 0x0000001f02027812 */ /* 0x000fca00078ec0ff */
[----:B------:R-:W-:Y:S02]  /*3b50*/  IMAD R8, R3, 0x13, R2 ;  /* 0x0000001303087824 */ /* 0x000fe400078e0202 */
[----:B------:R-:W-:Y:S01]  /*3b60*/  IMAD.X R3, RZ, RZ, UR11, P0 ;  /* 0x0000000bff037e24 */ /* 0x000fe200080e06ff */
[----:B-1----:R-:W-:Y:S01]  /*3b70*/  LEA R2, P0, R0, UR8, 0x2 ;  /* 0x0000000800027c11 */ /* 0x002fe2000f8010ff */
[C---:B------:R-:W-:Y:S02]  /*3b80*/  VIADD R10, R8.reuse, 0x20 ;  /* 0x00000020080a7836 */ /* 0x040fe40000000000 */
[----:B--2---:R-:W-:Y:S01]  /*3b90*/  VIADD R12, R8, 0xa0 ;  /* 0x000000a0080c7836 */ /* 0x004fe20000000000 */
[----:B------:R-:W-:Y:S01]  /*3ba0*/  LEA.HI.X R3, R0, UR9, R3, 0x2, P0 ;  /* 0x0000000900037c11 */ /* 0x000fe200080f1403 */
[----:B------:R-:W-:Y:S01]  /*3bb0*/  VIADD R0, R8, 0x40 ;  /* 0x0000004008007836 */ /* 0x000fe20000000000 */
[-C--:B---3--:R-:W-:Y:S02]  /*3bc0*/  ISETP.GE.AND P1, PT, R30, R31.reuse, PT ;  /* 0x0000001f1e00720c */ /* 0x088fe40003f26270 */
[-C--:B------:R-:W-:Y:S01]  /*3bd0*/  ISETP.GE.AND P2, PT, R10, R31.reuse, PT ;  /* 0x0000001f0a00720c */ /* 0x080fe20003f46270 */
[----:B------:R-:W-:Y:S01]  /*3be0*/  VIADD R10, R8, 0x60 ;  /* 0x00000060080a7836 */ /* 0x000fe20000000000 */
[-C--:B------:R-:W-:Y:S01]  /*3bf0*/  ISETP.GE.AND P3, PT, R0, R31.reuse, PT ;  /* 0x0000001f0000720c */ /* 0x080fe20003f66270 */
[----:B------:R-:W-:Y:S01]  /*3c00*/  VIADD R0, R8, 0x80 ;  /* 0x0000008008007836 */ /* 0x000fe20000000000 */
[----:B------:R-:W-:-:S02]  /*3c10*/  ISETP.GE.AND P6, PT, R12, R31, PT ;  /* 0x0000001f0c00720c */ /* 0x000fc40003fc6270 */
[-C--:B------:R-:W-:Y:S01]  /*3c20*/  ISETP.GE.AND P4, PT, R10, R31.reuse, PT ;  /* 0x0000001f0a00720c */ /* 0x080fe20003f86270 */
[----:B------:R-:W-:Y:S01]  /*3c30*/  VIADD R10, R8, 0xc0 ;  /* 0x000000c0080a7836 */ /* 0x000fe20000000000 */
[-C--:B------:R-:W-:Y:S01]  /*3c40*/  ISETP.GE.AND P5, PT, R0, R31.reuse, PT ;  /* 0x0000001f0000720c */ /* 0x080fe20003fa6270 */
[----:B------:R-:W-:Y:S02]  /*3c50*/  VIADD R0, R8, 0xe0 ;  /* 0x000000e008007836 */ /* 0x000fe40000000000 */
[----:B------:R0:W-:Y:S01]  /*3c60*/  @!P1 STG.E desc[UR12][R2.64], R39 ;  /* 0x0000002702009986 */ /* 0x0001e2000c10190c */
[-C--:B------:R-:W-:Y:S01]  /*3c70*/  ISETP.GE.AND P0, PT, R10, R31.reuse, PT ;  /* 0x0000001f0a00720c */ /* 0x080fe20003f06270 */
[----:B------:R-:W-:Y:S01]  /*3c80*/  VIADD R10, R8, 0x160 ;  /* 0x00000160080a7836 */ /* 0x000fe20000000000 */
[-C--:B------:R-:W-:Y:S01]  /*3c90*/  ISETP.GE.AND P1, PT, R0, R31.reuse, PT ;  /* 0x0000001f0000720c */ /* 0x080fe20003f26270 */
[----:B------:R-:W-:Y:S01]  /*3ca0*/  VIADD R0, R8, 0x140 ;  /* 0x0000014008007836 */ /* 0x000fe20000000000 */
[----:B------:R0:W-:Y:S01]  /*3cb0*/  @!P2 STG.E desc[UR12][R2.64+0x80], R41 ;  /* 0x000080290200a986 */ /* 0x0001e2000c10190c */
[----:B------:R-:W-:-:S03]  /*3cc0*/  ISETP.GE.AND P2, PT, R37, R31, PT ;  /* 0x0000001f2500720c */ /* 0x000fc60003f46270 */
[----:B------:R0:W-:Y:S01]  /*3cd0*/  @!P3 STG.E desc[UR12][R2.64+0x100], R43 ;  /* 0x0001002b0200b986 */ /* 0x0001e2000c10190c */
[----:B------:R-:W-:-:S03]  /*3ce0*/  ISETP.GE.AND P3, PT, R36, R31, PT ;  /* 0x0000001f2400720c */ /* 0x000fc60003f66270 */
[----:B------:R0:W-:Y:S01]  /*3cf0*/  @!P4 STG.E desc[UR12][R2.64+0x180], R45 ;  /* 0x0001802d0200c986 */ /* 0x0001e2000c10190c */
[-C--:B------:R-:W-:Y:S01]  /*3d00*/  ISETP.GE.AND P4, PT, R0, R31.reuse, PT ;  /* 0x0000001f0000720c */ /* 0x080fe20003f86270 */
[----:B------:R-:W-:Y:S02]  /*3d10*/  VIADD R0, R8, 0x180 ;  /* 0x0000018008007836 */ /* 0x000fe40000000000 */
[----:B------:R0:W-:Y:S01]  /*3d20*/  @!P5 STG.E desc[UR12][R2.64+0x200], R4 ;  /* 0x000200040200d986 */ /* 0x0001e2000c10190c */
[-C--:B------:R-:W-:Y:S01]  /*3d30*/  ISETP.GE.AND P5, PT, R10, R31.reuse, PT ;  /* 0x0000001f0a00720c */ /* 0x080fe20003fa6270 */
[----:B------:R-:W-:Y:S02]  /*3d40*/  VIADD R10, R8, 0x1a0 ;  /* 0x000001a0080a7836 */ /* 0x000fe40000000000 */
[----:B------:R0:W-:Y:S01]  /*3d50*/  @!P6 STG.E desc[UR12][R2.64+0x280], R6 ;  /* 0x000280060200e986 */ /* 0x0001e2000c10190c */
[----:B------:R-:W-:Y:S01]  /*3d60*/  ISETP.GE.AND P6, PT, R0, R31, PT ;  /* 0x0000001f0000720c */ /* 0x000fe20003fc6270 */
[----:B------:R-:W-:-:S02]  /*3d70*/  VIADD R0, R8, 0x1c0 ;  /* 0x000001c008007836 */ /* 0x000fc40000000000 */
[----:B------:R0:W-:Y:S01]  /*3d80*/  @!P0 STG.E desc[UR12][R2.64+0x300], R33 ;  /* 0x0003002102008986 */ /* 0x0001e2000c10190c */
[-C--:B------:R-:W-:Y:S01]  /*3d90*/  ISETP.GE.AND P0, PT, R10, R31.reuse, PT ;  /* 0x0000001f0a00720c */ /* 0x080fe20003f06270 */
[C---:B------:R-:W-:Y:S02]  /*3da0*/  VIADD R10, R8.reuse, 0x1e0 ;  /* 0x000001e0080a7836 */ /* 0x040fe40000000000 */
[----:B------:R-:W-:Y:S01]  /*3db0*/  VIADD R8, R8, 0x200 ;  /* 0x0000020008087836 */ /* 0x000fe20000000000 */
[----:B------:R0:W-:Y:S01]  /*3dc0*/  @!P1 STG.E desc[UR12][R2.64+0x380], R25 ;  /* 0x0003801902009986 */ /* 0x0001e2000c10190c */
[----:B------:R-:W-:-:S03]  /*3dd0*/  ISETP.GE.AND P1, PT, R0, R31, PT ;  /* 0x0000001f0000720c */ /* 0x000fc60003f26270 */
        /* <DEDUP_REMOVED lines=8> */
[----:B------:R0:W-:Y:S04]  /*3e60*/  @!P6 STG.E desc[UR12][R2.64+0x600], R15 ;  /* 0x0006000f0200e986 */ /* 0x0001e8000c10190c */
[----:B------:R0:W-:Y:S04]  /*3e70*/  @!P0 STG.E desc[UR12][R2.64+0x680], R13 ;  /* 0x0006800d02008986 */ /* 0x0001e8000c10190c */
[----:B------:R0:W-:Y:S04]  /*3e80*/  @!P1 STG.E desc[UR12][R2.64+0x700], R11 ;  /* 0x0007000b02009986 */ /* 0x0001e8000c10190c */
[----:B------:R0:W-:Y:S04]  /*3e90*/  @!P2 STG.E desc[UR12][R2.64+0x780], R9 ;  /* 0x000780090200a986 */ /* 0x0001e8000c10190c */
[----:B------:R0:W-:Y:S04]  /*3ea0*/  @!P3 STG.E desc[UR12][R2.64+0x800], R7 ;  /* 0x000800070200b986 */ /* 0x0001e8000c10190c */
[----:B------:R0:W-:Y:S01]  /*3eb0*/  @!P4 STG.E desc[UR12][R2.64+0x880], R5 ;  /* 0x000880050200c986 */ /* 0x0001e2000c10190c */
[----:B------:R-:W-:Y:S05]  /*3ec0*/  @P5 EXIT ;  /* 0x000000000000594d */ /* 0x000fea0003800000 */
[----:B------:R-:W-:Y:S01]  /*3ed0*/  STG.E desc[UR12][R2.64+0x900], R27 ;  /* 0x0009001b02007986 */ /* 0x000fe2000c10190c */
[----:B------:R-:W-:Y:S05]  /*3ee0*/  EXIT ;  /* 0x000000000000794d */ /* 0x000fea0003800000 */
.L_x_5:
[----:B------:R-:W-:Y:S01]  /*3ef0*/  BSSY B1, `(.L_x_32) ;  /* 0x0000006000017945 */ /* 0x000fe20003800000 */
[----:B------:R-:W-:Y:S01]  /*3f00*/  PLOP3.LUT P0, PT, P0, PT, PT, 0x8, 0x80 ;  /* 0x000000000080781c */ /* 0x000fe2000070e170 */
[----:B------:R-:W-:-:S12]  /*3f10*/  IMAD.MOV.U32 R10, RZ, RZ, -0x1 ;  /* 0xffffffffff0a7424 */ /* 0x000fd800078e00ff */
[----:B------:R-:W-:Y:S05]  /*3f20*/  WARPSYNC.COLLECTIVE R10, `(.L_x_33) ;  /* 0x000000000a087348 */ /* 0x000fea0003c00000 */
[----:B------:R-:W-:Y:S01]  /*3f30*/  VOTE.ANY P0, P0 ;  /* 0x0000000000ff7806 */ /* 0x000fe20000000100 */
[----:B------:R-:W-:-:S12]  /*3f40*/  ENDCOLLECTIVE ;  /* 0x000000000000791b */ /* 0x000fd80003800000 */
.L_x_33:
[----:B------:R-:W-:Y:S05]  /*3f50*/  BSYNC B1 ;  /* 0x0000000000017941 */ /* 0x000fea0003800000 */
.L_x_32:
[----:B------:R-:W-:Y:S05]  /*3f60*/  BRA `(.L_x_34) ;  /* 0xffffffd000287947 */ /* 0x000fea000383ffff */
.L_x_7:
[----:B------:R-:W-:Y:S01]  /*3f70*/  BSSY B1, `(.L_x_35) ;  /* 0x0000006000017945 */ /* 0x000fe20003800000 */
[----:B------:R-:W-:Y:S01]  /*3f80*/  PLOP3.LUT P0, PT, P0, PT, PT, 0x8, 0x80 ;  /* 0x000000000080781c */ /* 0x000fe2000070e170 */
[----:B------:R-:W-:-:S12]  /*3f90*/  IMAD.MOV.U32 R10, RZ, RZ, -0x1 ;  /* 0xffffffffff0a7424 */ /* 0x000fd800078e00ff */
[----:B------:R-:W-:Y:S05]  /*3fa0*/  WARPSYNC.COLLECTIVE R10, `(.L_x_36) ;  /* 0x000000000a087348 */ /* 0x000fea0003c00000 */
[----:B------:R-:W-:Y:S01]  /*3fb0*/  VOTE.ANY P0, P0 ;  /* 0x0000000000ff7806 */ /* 0x000fe20000000100 */
[----:B------:R-:W-:-:S12]  /*3fc0*/  ENDCOLLECTIVE ;  /* 0x000000000000791b */ /* 0x000fd80003800000 */
.L_x_36:
[----:B------:R-:W-:Y:S05]  /*3fd0*/  BSYNC B1 ;  /* 0x0000000000017941 */ /* 0x000fea0003800000 */
.L_x_35:
[----:B------:R-:W-:Y:S05]  /*3fe0*/  BRA `(.L_x_37) ;  /* 0xffffffd0002c7947 */ /* 0x000fea000383ffff */
.L_x_9:
[----:B------:R-:W0:Y:S01]  /*3ff0*/  S2R R8, SR_GEMASK ;  /* 0x0000000000087919 */ /* 0x000e220000003c00 */
[----:B------:R-:W-:Y:S01]  /*4000*/  BSSY B1, `(.L_x_38) ;  /* 0x0000006000017945 */ /* 0x000fe20003800000 */
[----:B------:R-:W-:Y:S01]  /*4010*/  PLOP3.LUT P2, PT, P0, PT, PT, 0x8, 0x80 ;  /* 0x000000000080781c */ /* 0x000fe2000074e170 */
[----:B------:R-:W-:-:S12]  /*4020*/  IMAD.MOV.U32 R10, RZ, RZ, -0x1 ;  /* 0xffffffffff0a7424 */ /* 0x000fd800078e00ff */
[----:B0-----:R-:W-:Y:S05]  /*4030*/  WARPSYNC.COLLECTIVE R10, `(.L_x_39) ;  /* 0x000000000a087348 */ /* 0x001fea0003c00000 */
[----:B------:R-:W-:Y:S01]  /*4040*/  VOTE.ANY R10, PT, P2 ;  /* 0x00000000000a7806 */ /* 0x000fe200010e0100 */
[----:B0-----:R-:W-:Y:S06]  /*4050*/  ENDCOLLECTIVE ;  /* 0x000000000000791b */ /* 0x001fec0003800000 */
.L_x_39:
[----:B------:R-:W-:Y:S05]  /*4060*/  BSYNC B1 ;  /* 0x0000000000017941 */ /* 0x000fea0003800000 */
.L_x_38:
[----:B------:R-:W-:Y:S01]  /*4070*/  LOP3.LUT R10, R10, 0x80000000, R8, 0xec, !PT ;  /* 0x800000000a0a7812 */ /* 0x000fe200078eec08 */
[----:B------:R-:W-:Y:S01]  /*4080*/  IMAD.MOV.U32 R14, RZ, RZ, 0x1 ;  /* 0x00000001ff0e7424 */ /* 0x000fe200078e00ff */
[----:B------:R-:W-:Y:S01]  /*4090*/  ISETP.NE.AND P0, PT, R12, 0x65, PT ;  /* 0x000000650c00780c */ /* 0x000fe20003f05270 */
[C---:B------:R-:W-:Y:S02]  /*40a0*/  VIADD R38, R37.reuse, 0x2 ;  /* 0x0000000225267836 */ /* 0x040fe40000000000 */
[C---:B------:R-:W-:Y:S02]  /*40b0*/  VIADD R11, R10.reuse, 0xffffffff ;  /* 0xffffffff0a0b7836 */ /* 0x040fe40000000000 */
[C---:B------:R-:W-:Y:S02]  /*40c0*/  VIADD R19, R37.reuse, 0x4 ;  /* 0x0000000425137836 */ /* 0x040fe40000000000 */
[----:B------:R-:W-:Y:S01]  /*40d0*/  VIADD R39, R37, 0x10 ;  /* 0x0000001025277836 */ /* 0x000fe20000000000 */
[----:B------:R-:W-:Y:S01]  /*40e0*/  LOP3.LUT R11, R10, R11, RZ, 0xc, !PT ;  /* 0x0000000b0a0b7212 */ /* 0x000fe200078e0cff */
[----:B------:R-:W-:-:S03]  /*40f0*/  IMAD.MOV.U32 R10, RZ, RZ, -0x1 ;  /* 0xffffffffff0a7424 */ /* 0x000fc600078e00ff */
[----:B------:R0:W1:Y:S04]  /*4100*/  POPC R15, R11 ;  /* 0x0000000b000f7309 */ /* 0x0000680000000000 */
[----:B01----:R-:W-:Y:S05]  /*4110*/  WARPSYNC.COLLECTIVE R10, `(.L_x_40) ;  /* 0x000000000a087348 */ /* 0x003fea0003c00000 */
[----:B-1----:R1:W2:Y:S02]  /*4120*/  SHFL.DOWN P2, R16, R13, R14, R15 ;  /* 0x0800000e0d107389 */ /* 0x0022a4000004000f */
[----:B012---:R-:W-:Y:S05]  /*4130*/  ENDCOLLECTIVE ;  /* 0x000000000000791b */ /* 0x007fea0003800000 */
.L_x_40:
[----:B------:R-:W-:Y:S01]  /*4140*/  IMAD.MOV.U32 R14, RZ, RZ, 0x2 ;  /* 0x00000002ff0e7424 */ /* 0x000fe200078e00ff */
[----:B------:R-:W-:-:S04]  /*4150*/  ISETP.GE.AND P2, PT, R37, R15, PT ;  /* 0x0000000f2500720c */ /* 0x000fc80003f46270 */
[----:B------:R-:W-:-:S05]  /*4160*/  SEL R16, R16, RZ, !P2 ;  /* 0x000000ff10107207 */ /* 0x000fca0005000000 */
[----:B------:R-:W-:-:S04]  /*4170*/  IMAD.IADD R36, R16, 0x1, R13 ;  /* 0x0000000110247824 */ /* 0x000fc800078e020d */
[----:B------:R-:W-:-:S07]  /*4180*/  IMAD.MOV.U32 R13, RZ, RZ, R36 ;  /* 0x000000ffff0d7224 */ /* 0x000fce00078e0024 */
[----:B------:R-:W-:Y:S05]  /*4190*/  WARPSYNC.COLLECTIVE R10, `(.L_x_41) ;  /* 0x000000000a087348 */ /* 0x000fea0003c00000 */
[----:B------:R0:W1:Y:S02]  /*41a0*/  SHFL.DOWN P2, R16, R13, R14, R15 ;  /* 0x0800000e0d107389 */ /* 0x000064000004000f */
[----:B01----:R-:W-:Y:S05]  /*41b0*/  ENDCOLLECTIVE ;  /* 0x000000000000791b */ /* 0x003fea0003800000 */
.L_x_41:
[----:B------:R-:W-:Y:S01]  /*41c0*/  IMAD.MOV.U32 R14, RZ, RZ, 0x4 ;  /* 0x00000004ff0e7424 */ /* 0x000fe200078e00ff */
[----:B------:R-:W-:-:S04]  /*41d0*/  ISETP.GT.AND P2, PT, R38, R15, PT ;  /* 0x0000000f2600720c */ /* 0x000fc80003f44270 */
[----:B------:R-:W-:-:S05]  /*41e0*/  SEL R11, R16, RZ, !P2 ;  /* 0x000000ff100b7207 */ /* 0x000fca0005000000 */
[----:B------:R-:W-:Y:S02]  /*41f0*/  IMAD.IADD R40, R36, 0x1, R11 ;  /* 0x0000000124287824 */ /* 0x000fe400078e020b */
[----:B------:R-:W-:Y:S02]  /*4200*/  VIADD R36, R37, 0x8 ;  /* 0x0000000825247836 */ /* 0x000fe40000000000 */
[----:B------:R-:W-:-:S07]  /*4210*/  IMAD.MOV.U32 R13, RZ, RZ, R40 ;  /* 0x000000ffff0d7224 */ /* 0x000fce00078e0028 */
[----:B------:R-:W-:Y:S05]  /*4220*/  WARPSYNC.COLLECTIVE R10, `(.L_x_42) ;  /* 0x000000000a087348 */ /* 0x000fea0003c00000 */
[----:B------:R0:W1:Y:S02]  /*4230*/  SHFL.DOWN P2, R16, R13, R14, R15 ;  /* 0x0800000e0d107389 */ /* 0x000064000004000f */
[----:B01----:R-:W-:Y:S05]  /*4240*/  ENDCOLLECTIVE ;  /* 0x000000000000791b */ /* 0x003fea0003800000 */
.L_x_42:
[----:B------:R-:W-:Y:S01]  /*4250*/  IMAD.MOV.U32 R14, RZ, RZ, 0x8 ;  /* 0x00000008ff0e7424 */ /* 0x000fe200078e00ff */
[----:B------:R-:W-:-:S04]  /*4260*/  ISETP.GT.AND P2, PT, R19, R15, PT ;  /* 0x0000000f1300720c */ /* 0x000fc80003f44270 */
[----:B------:R-:W-:-:S05]  /*4270*/  SEL R11, R16, RZ, !P2 ;  /* 0x000000ff100b7207 */ /* 0x000fca0005000000 */
[----:B------:R-:W-:-:S04]  /*4280*/  IMAD.IADD R42, R40, 0x1, R11 ;  /* 0x00000001282a7824 */ /* 0x000fc800078e020b */
[----:B------:R-:W-:-:S07]  /*4290*/  IMAD.MOV.U32 R13, RZ, RZ, R42 ;  /* 0x000000ffff0d7224 */ /* 0x000fce00078e002a */
[----:B------:R-:W-:Y:S05]  /*42a0*/  WARPSYNC.COLLECTIVE R10, `(.L_x_43) ;  /* 0x000000000a087348 */ /* 0x000fea0003c00000 */
[----:B------:R0:W1:Y:S02]  /*42b0*/  SHFL.DOWN P2, R16, R13, R14, R15 ;  /* 0x0800000e0d107389 */ /* 0x000064000004000f */
[----:B01----:R-:W-:Y:S05]  /*42c0*/  ENDCOLLECTIVE ;  /* 0x000000000000791b */ /* 0x003fea0003800000 */
.L_x_43:
        /* <DEDUP_REMOVED lines=8> */
.L_x_44:
[----:B------:R-:W-:Y:S05]  /*4350*/  WARPSYNC.COLLECTIVE R10, `(.L_x_45) ;  /* 0x000000000a087348 */ /* 0x000fea0003c00000 */
[----:B------:R-:W-:Y:S01]  /*4360*/  VOTE.ALL P0, P0 ;  /* 0x0000000000ff7806 */ /* 0x000fe20000000000 */
[----:B------:R-:W-:-:S12]  /*4370*/  ENDCOLLECTIVE ;  /* 0x000000000000791b */ /* 0x000fd80003800000 */
.L_x_45:
[----:B------:R-:W0:Y:S01]  /*4380*/  LDC.64 R12, c[0x0][0x390] ;  /* 0x0000e400ff0c7b82 */ /* 0x000e220000000a00 */
[----:B------:R-:W-:-:S04]  /*4390*/  ISETP.GT.AND P2, PT, R39, R15, PT ;  /* 0x0000000f2700720c */ /* 0x000fc80003f44270 */
[----:B------:R-:W-:-:S05]  /*43a0*/  SEL R16, R16, RZ, !P2 ;  /* 0x000000ff10107207 */ /* 0x000fca0005000000 */
[----:B------:R-:W-:Y:S01]  /*43b0*/  IMAD.IADD R40, R41, 0x1, R16 ;  /* 0x0000000129287824 */ /* 0x000fe200078e0210 */
[----:B0-----:R-:W-:-:S05]  /*43c0*/  IADD3 R42, P2, PT, R12, 0x100, RZ ;  /* 0x000001000c2a7810 */ /* 0x001fca0007f5e0ff */
[----:B------:R-:W-:Y:S01]  /*43d0*/  IMAD.X R43, RZ, RZ, R13, P2 ;  /* 0x000000ffff2b7224 */ /* 0x000fe200010e060d */
[----:B------:R-:W-:Y:S07]  /*43e0*/  BRA `(.L_x_46) ;  /* 0xffffffcc00c87947 */ /* 0x000fee000383ffff */
.L_x_11:
[----:B------:R-:W-:Y:S01]  /*43f0*/  BSSY B1, `(.L_x_47) ;  /* 0x0000006000017945 */ /* 0x000fe20003800000 */
[----:B------:R-:W-:Y:S01]  /*4400*/  PLOP3.LUT P0, PT, P0, PT, PT, 0x8, 0x80 ;  /* 0x000000000080781c */ /* 0x000fe2000070e170 */
[----:B------:R-:W-:-:S12]  /*4410*/  IMAD.MOV.U32 R10, RZ, RZ, -0x1 ;  /* 0xffffffffff0a7424 */ /* 0x000fd800078e00ff */
[----:B------:R-:W-:Y:S05]  /*4420*/  WARPSYNC.COLLECTIVE R10, `(.L_x_48) ;  /* 0x000000000a087348 */ /* 0x000fea0003c00000 */
[----:B------:R-:W-:Y:S01]  /*4430*/  VOTE.ANY P0, P0 ;  /* 0x0000000000ff7806 */ /* 0x000fe20000000100 */
[----:B------:R-:W-:-:S12]  /*4440*/  ENDCOLLECTIVE ;  /* 0x000000000000791b */ /* 0x000fd80003800000 */
.L_x_48:
[----:B------:R-:W-:Y:S05]  /*4450*/  BSYNC B1 ;  /* 0x0000000000017941 */ /* 0x000fea0003800000 */
.L_x_47:
[----:B------:R-:W-:Y:S05]  /*4460*/  BRA `(.L_x_49) ;  /* 0xffffffcc00d07947 */ /* 0x000fea000383ffff */
.L_x_13:
[----:B------:R-:W-:Y:S01]  /*4470*/  BSSY B1, `(.L_x_50) ;  /* 0x0000006000017945 */ /* 0x000fe20003800000 */
[----:B------:R-:W-:Y:S01]  /*4480*/  PLOP3.LUT P0, PT, P0, PT, PT, 0x8, 0x80 ;  /* 0x000000000080781c */ /* 0x000fe2000070e170 */
[----:B------:R-:W-:-:S12]  /*4490*/  IMAD.MOV.U32 R10, RZ, RZ, -0x1 ;  /* 0xffffffffff0a7424 */ /* 0x000fd800078e00ff */
[----:B------:R-:W-:Y:S05]  /*44a0*/  WARPSYNC.COLLECTIVE R10, `(.L_x_51) ;  /* 0x000000000a087348 */ /* 0x000fea0003c00000 */
[----:B------:R-:W-:Y:S01]  /*44b0*/  VOTE.ANY P0, P0 ;  /* 0x0000000000ff7806 */ /* 0x000fe20000000100 */
[----:B------:R-:W-:-:S12]  /*44c0*/  ENDCOLLECTIVE ;  /* 0x000000000000791b */ /* 0x000fd80003800000 */
.L_x_51:
[----:B------:R-:W-:Y:S05]  /*44d0*/  BSYNC B1 ;  /* 0x0000000000017941 */ /* 0x000fea0003800000 */
.L_x_50:
[----:B------:R-:W-:Y:S05]  /*44e0*/  BRA `(.L_x_52) ;  /* 0xffffffcc00d47947 */ /* 0x000fea000383ffff */
.L_x_15:
[----:B------:R-:W-:Y:S01]  /*44f0*/  BSSY B1, `(.L_x_53) ;  /* 0x0000006000017945 */ /* 0x000fe20003800000 */
[----:B------:R-:W-:Y:S01]  /*4500*/  PLOP3.LUT P2, PT, P0, PT, PT, 0x8, 0x80 ;  /* 0x000000000080781c */ /* 0x000fe2000074e170 */
[----:B------:R-:W-:-:S12]  /*4510*/  IMAD.MOV.U32 R10, RZ, RZ, -0x1 ;  /* 0xffffffffff0a7424 */ /* 0x000fd800078e00ff */
[----:B------:R-:W-:Y:S05]  /*4520*/  WARPSYNC.COLLECTIVE R10, `(.L_x_54) ;  /* 0x000000000a087348 */ /* 0x000fea0003c00000 */
[----:B------:R-:W-:Y:S01]  /*4530*/  VOTE.ANY R10, PT, P2 ;  /* 0x00000000000a7806 */ /* 0x000fe200010e0100 */
[----:B------:R-:W-:Y:S06]  /*4540*/  ENDCOLLECTIVE ;  /* 0x000000000000791b */ /* 0x000fec0003800000 */
.L_x_54:
[----:B------:R-:W-:Y:S05]  /*4550*/  BSYNC B1 ;  /* 0x0000000000017941 */ /* 0x000fea0003800000 */
.L_x_53:
[----:B------:R-:W-:Y:S01]  /*4560*/  LOP3.LUT R10, R10, 0x80000000, R8, 0xec, !PT ;  /* 0x800000000a0a7812 */ /* 0x000fe200078eec08 */
[----:B------:R-:W-:Y:S02]  /*4570*/  IMAD.MOV.U32 R14, RZ, RZ, 0x1 ;  /* 0x00000001ff0e7424 */ /* 0x000fe400078e00ff */
[----:B------:R-:W-:Y:S02]  /*4580*/  VIADD R18, R18, 0xffffffe0 ;  /* 0xffffffe012127836 */ /* 0x000fe40000000000 */
[----:B------:R-:W-:-:S05]  /*4590*/  VIADD R15, R10, 0xffffffff ;  /* 0xffffffff0a0f7836 */ /* 0x000fca0000000000 */
[----:B------:R-:W-:Y:S01]  /*45a0*/  LOP3.LUT R15, R10, R15, RZ, 0xc, !PT ;  /* 0x0000000f0a0f7212 */ /* 0x000fe200078e0cff */
[----:B------:R-:W-:-:S05]  /*45b0*/  IMAD.MOV.U32 R10, RZ, RZ, -0x1 ;  /* 0xffffffffff0a7424 */ /* 0x000fca00078e00ff */
[----:B------:R-:W0:Y:S02]  /*45c0*/  POPC R15, R15 ;  /* 0x0000000f000f7309 */ /* 0x000e240000000000 */
[----:B0-----:R-:W-:Y:S05]  /*45d0*/  WARPSYNC.COLLECTIVE R10, `(.L_x_55) ;  /* 0x000000000a087348 */ /* 0x001fea0003c00000 */
[----:B0-----:R0:W1:Y:S02]  /*45e0*/  SHFL.DOWN P2, R16, R13, R14, R15 ;  /* 0x0800000e0d107389 */ /* 0x001064000004000f */
[----:B01----:R-:W-:Y:S05]  /*45f0*/  ENDCOLLECTIVE ;  /* 0x000000000000791b */ /* 0x003fea0003800000 */
.L_x_55:
[----:B------:R-:W-:Y:S01]  /*4600*/  ISETP.GE.AND P0, PT, R37, R15, PT ;  /* 0x0000000f2500720c */ /* 0x000fe20003f06270 */
[----:B------:R-:W-:-:S03]  /*4610*/  IMAD.MOV.U32 R14, RZ, RZ, 0x2 ;  /* 0x00000002ff0e7424 */ /* 0x000fc600078e00ff */
[----:B------:R-:W-:Y:S02]  /*4620*/  SEL R16, R16, RZ, !P0 ;  /* 0x000000ff10107207 */ /* 0x000fe40004000000 */
[----:B------:R-:W-:-:S03]  /*4630*/  ISETP.GT.AND P0, PT, R38, R15, PT ;  /* 0x0000000f2600720c */ /* 0x000fc60003f04270 */
[----:B------:R-:W-:-:S04]  /*4640*/  IMAD.IADD R41, R16, 0x1, R13 ;  /* 0x0000000110297824 */ /* 0x000fc800078e020d */
[----:B------:R-:W-:-:S07]  /*4650*/  IMAD.MOV.U32 R13, RZ, RZ, R41 ;  /* 0x000000ffff0d7224 */ /* 0x000fce00078e0029 */
[----:B------:R-:W-:Y:S05]  /*4660*/  WARPSYNC.COLLECTIVE R10, `(.L_x_56) ;  /* 0x000000000a087348 */ /* 0x000fea0003c00000 */
[----:B------:R0:W1:Y:S02]  /*4670*/  SHFL.DOWN P2, R16, R13, R14, R15 ;  /* 0x0800000e0d107389 */ /* 0x000064000004000f */
[----:B01----:R-:W-:Y:S05]  /*4680*/  ENDCOLLECTIVE ;  /* 0x000000000000791b */ /* 0x003fea0003800000 */
.L_x_56:
[----:B------:R-:W-:Y:S01]  /*4690*/  IMAD.MOV.U32 R14, RZ, RZ, 0x4 ;  /* 0x00000004ff0e7424 */ /* 0x000fe200078e00ff */
[----:B------:R-:W-:Y:S02]  /*46a0*/  SEL R16, R16, RZ, !P0 ;  /* 0x000000ff10107207 */ /* 0x000fe40004000000 */
[----:B------:R-:W-:-:S03]  /*46b0*/  ISETP.GT.AND P0, PT, R19, R15, PT ;  /* 0x0000000f1300720c */ /* 0x000fc60003f04270 */
[----:B------:R-:W-:-:S04]  /*46c0*/  IMAD.IADD R41, R41, 0x1, R16 ;  /* 0x0000000129297824 */ /* 0x000fc800078e0210 */
[----:B------:R-:W-:-:S07]  /*46d0*/  IMAD.MOV.U32 R13, RZ, RZ, R41 ;  /* 0x000000ffff0d7224 */ /* 0x000fce00078e0029 */
[----:B------:R-:W-:Y:S05]  /*46e0*/  WARPSYNC.COLLECTIVE R10, `(.L_x_57) ;  /* 0x000000000a087348 */ /* 0x000fea0003c00000 */
[----:B------:R0:W1:Y:S02]  /*46f0*/  SHFL.DOWN P2, R16, R13, R14, R15 ;  /* 0x0800000e0d107389 */ /* 0x000064000004000f */
[----:B01----:R-:W-:Y:S05]  /*4700*/  ENDCOLLECTIVE ;  /* 0x000000000000791b */ /* 0x003fea0003800000 */
.L_x_57:
[----:B------:R-:W-:Y:S01]  /*4710*/  IMAD.MOV.U32 R14, RZ, RZ, 0x8 ;  /* 0x00000008ff0e7424 */ /* 0x000fe200078e00ff */
[----:B------:R-:W-:Y:S02]  /*4720*/  SEL R16, R16, RZ, !P0 ;  /* 0x000000ff10107207 */ /* 0x000fe40004000000 */
[----:B------:R-:W-:-:S03]  /*4730*/  ISETP.GT.AND P0, PT, R36, R15, PT ;  /* 0x0000000f2400720c */ /* 0x000fc60003f04270 */
[----:B------:R-:W-:-:S10]  /*4740*/  IMAD.IADD R13, R41, 0x1, R16 ;  /* 0x00000001290d7824 */ /* 0x000fd400078e0210 */
[----:B------:R-:W-:Y:S05]  /*4750*/  WARPSYNC.COLLECTIVE R10, `(.L_x_58) ;  /* 0x000000000a087348 */ /* 0x000fea0003c00000 */
[----:B------:R0:W1:Y:S02]  /*4760*/  SHFL.DOWN P2, R16, R13, R14, R15 ;  /* 0x0800000e0d107389 */ /* 0x000064000004000f */
[----:B01----:R-:W-:Y:S05]  /*4770*/  ENDCOLLECTIVE ;  /* 0x000000000000791b */ /* 0x003fea0003800000 */
.L_x_58:
        /* <DEDUP_REMOVED lines=8> */
.L_x_59:
[----:B------:R-:W-:Y:S02]  /*4800*/  SEL R16, R16, RZ, !P0 ;  /* 0x000000ff10107207 */ /* 0x000fe40004000000 */
[----:B------:R-:W-:Y:S02]  /*4810*/  ISETP.NE.AND P0, PT, R12, 0x65, PT ;  /* 0x000000650c00780c */ /* 0x000fe40003f05270 */
[----:B------:R-:W-:-:S11]  /*4820*/  IADD3 R40, PT, PT, R41, R16, R40 ;  /* 0x0000001029287210 */ /* 0x000fd60007ffe028 */
[----:B------:R-:W-:Y:S05]  /*4830*/  WARPSYNC.COLLECTIVE R10, `(.L_x_60) ;  /* 0x000000000a087348 */ /* 0x000fea0003c00000 */
[----:B------:R-:W-:Y:S01]  /*4840*/  VOTE.ALL P0, P0 ;  /* 0x0000000000ff7806 */ /* 0x000fe20000000000 */
[----:B------:R-:W-:-:S12]  /*4850*/  ENDCOLLECTIVE ;  /* 0x000000000000791b */ /* 0x000fd80003800000 */
.L_x_60:
[----:B------:R-:W-:Y:S05]  /*4860*/  BRA `(.L_x_61) ;  /* 0xffffffcc00747947 */ /* 0x000fea000383ffff */
.L_x_20:
[----:B------:R-:W-:Y:S01]  /*4870*/  BSSY B0, `(.L_x_62) ;  /* 0x0000006000007945 */ /* 0x000fe20003800000 */
[----:B------:R-:W-:Y:S01]  /*4880*/  PLOP3.LUT P0, PT, P0, PT, PT, 0x8, 0x80 ;  /* 0x000000000080781c */ /* 0x000fe2000070e170 */
[----:B------:R-:W-:-:S12]  /*4890*/  IMAD.MOV.U32 R10, RZ, RZ, -0x1 ;  /* 0xffffffffff0a7424 */ /* 0x000fd800078e00ff */
[----:B------:R-:W-:Y:S05]  /*48a0*/  WARPSYNC.COLLECTIVE R10, `(.L_x_63) ;  /* 0x000000000a087348 */ /* 0x000fea0003c00000 */
[----:B------:R-:W-:Y:S01]  /*48b0*/  VOTE.ANY P0, P0 ;  /* 0x0000000000ff7806 */ /* 0x000fe20000000100 */
[----:B------:R-:W-:-:S12]  /*48c0*/  ENDCOLLECTIVE ;  /* 0x000000000000791b */ /* 0x000fd80003800000 */
.L_x_63:
[----:B------:R-:W-:Y:S05]  /*48d0*/  BSYNC B0 ;  /* 0x0000000000007941 */ /* 0x000fea0003800000 */
.L_x_62:
[----:B------:R-:W-:Y:S05]  /*48e0*/  BRA `(.L_x_64) ;  /* 0xffffffe400807947 */ /* 0x000fea000383ffff */
.L_x_22:
[----:B------:R-:W-:Y:S01]  /*48f0*/  BSSY B0, `(.L_x_65) ;  /* 0x0000006000007945 */ /* 0x000fe20003800000 */
[----:B------:R-:W-:Y:S01]  /*4900*/  PLOP3.LUT P0, PT, P0, PT, PT, 0x8, 0x80 ;  /* 0x000000000080781c */ /* 0x000fe2000070e170 */
[----:B------:R-:W-:-:S12]  /*4910*/  IMAD.MOV.U32 R10, RZ, RZ, -0x1 ;  /* 0xffffffffff0a7424 */ /* 0x000fd800078e00ff */
[----:B------:R-:W-:Y:S05]  /*4920*/  WARPSYNC.COLLECTIVE R10, `(.L_x_66) ;  /* 0x000000000a087348 */ /* 0x000fea0003c00000 */
[----:B------:R-:W-:Y:S01]  /*4930*/  VOTE.ANY P0, P0 ;  /* 0x0000000000ff7806 */ /* 0x000fe20000000100 */
[----:B------:R-:W-:-:S12]  /*4940*/  ENDCOLLECTIVE ;  /* 0x000000000000791b */ /* 0x000fd80003800000 */
.L_x_66:
[----:B------:R-:W-:Y:S05]  /*4950*/  BSYNC B0 ;  /* 0x0000000000007941 */ /* 0x000fea0003800000 */
.L_x_65:
[----:B------:R-:W-:Y:S05]  /*4960*/  BRA `(.L_x_67) ;  /* 0xffffffe400847947 */ /* 0x000fea000383ffff */
.L_x_24:
[----:B------:R-:W0:Y:S01]  /*4970*/  S2R R19, SR_GEMASK ;  /* 0x0000000000137919 */ /* 0x000e220000003c00 */
[----:B------:R-:W-:Y:S01]  /*4980*/  BSSY B0, `(.L_x_68) ;  /* 0x0000007000007945 */ /* 0x000fe20003800000 */
[----:B------:R-:W-:Y:S01]  /*4990*/  ISETP.NE.AND P0, PT, R8, 0x65, PT ;  /* 0x000000650800780c */ /* 0x000fe20003f05270 */
[----:B------:R-:W-:Y:S01]  /*49a0*/  IMAD.MOV.U32 R10, RZ, RZ, -0x1 ;  /* 0xffffffffff0a7424 */ /* 0x000fe200078e00ff */
[----:B------:R-:W-:-:S13]  /*49b0*/  PLOP3.LUT P2, PT, P2, PT, PT, 0x8, 0x80 ;  /* 0x000000000080781c */ /* 0x000fda000174e170 */
[----:B0-----:R-:W-:Y:S05]  /*49c0*/  WARPSYNC.COLLECTIVE R10, `(.L_x_69) ;  /* 0x000000000a087348 */ /* 0x001fea0003c00000 */
[----:B------:R-:W-:Y:S01]  /*49d0*/  VOTE.ANY R10, PT, P2 ;  /* 0x00000000000a7806 */ /* 0x000fe200010e0100 */
[----:B0-----:R-:W-:Y:S06]  /*49e0*/  ENDCOLLECTIVE ;  /* 0x000000000000791b */ /* 0x001fec0003800000 */
.L_x_69:
[----:B------:R-:W-:Y:S05]  /*49f0*/  BSYNC B0 ;  /* 0x0000000000007941 */ /* 0x000fea0003800000 */
.L_x_68:
[----:B------:R-:W-:Y:S01]  /*4a00*/  LOP3.LUT R10, R10, 0x80000000, R19, 0xec, !PT ;  /* 0x800000000a0a7812 */ /* 0x000fe200078eec13 */
[----:B------:R-:W-:-:S04]  /*4a10*/  IMAD.MOV.U32 R14, RZ, RZ, 0x1 ;  /* 0x00000001ff0e7424 */ /* 0x000fc800078e00ff */
[----:B------:R-:W-:-:S05]  /*4a20*/  VIADD R13, R10, 0xffffffff ;  /* 0xffffffff0a0d7836 */ /* 0x000fca0000000000 */
[----:B------:R-:W-:Y:S01]  /*4a30*/  LOP3.LUT R8, R10, R13, RZ, 0xc, !PT ;  /* 0x0000000d0a087212 */ /* 0x000fe200078e0cff */
[----:B------:R-:W-:Y:S02]  /*4a40*/  IMAD.MOV.U32 R13, RZ, RZ, R9 ;  /* 0x000000ffff0d7224 */ /* 0x000fe400078e0009 */
[----:B------:R-:W-:Y:S01]  /*4a50*/  IMAD.MOV.U32 R10, RZ, RZ, -0x1 ;  /* 0xffffffffff0a7424 */ /* 0x000fe200078e00ff */
[----:B------:R0:W1:Y:S02]  /*4a60*/  POPC R15, R8 ;  /* 0x00000008000f7309 */ /* 0x0000640000000000 */
[----:B0-----:R-:W-:-:S07]  /*4a70*/  VIADD R8, R38, 0x4 ;  /* 0x0000000426087836 */ /* 0x001fce0000000000 */
[----:B-1----:R-:W-:Y:S05]  /*4a80*/  WARPSYNC.COLLECTIVE R10, `(.L_x_70) ;  /* 0x000000000a087348 */ /* 0x002fea0003c00000 */
[----:B-1----:R0:W1:Y:S02]  /*4a90*/  SHFL.DOWN P2, R16, R13, R14, R15 ;  /* 0x0800000e0d107389 */ /* 0x002064000004000f */
[----:B01----:R-:W-:Y:S05]  /*4aa0*/  ENDCOLLECTIVE ;  /* 0x000000000000791b */ /* 0x003fea0003800000 */
.L_x_70:
[----:B------:R-:W-:Y:S01]  /*4ab0*/  IMAD.MOV.U32 R14, RZ, RZ, 0x2 ;  /* 0x00000002ff0e7424 */ /* 0x000fe200078e00ff */
[----:B------:R-:W-:-:S04]  /*4ac0*/  ISETP.GE.AND P2, PT, R38, R15, PT ;  /* 0x0000000f2600720c */ /* 0x000fc80003f46270 */
[----:B------:R-:W-:Y:S01]  /*4ad0*/  SEL R12, R16, RZ, !P2 ;  /* 0x000000ff100c7207 */ /* 0x000fe20005000000 */
[----:B------:R-:W-:-:S04]  /*4ae0*/  VIADD R16, R38, 0x2 ;  /* 0x0000000226107836 */ /* 0x000fc80000000000 */
[----:B------:R-:W-:Y:S01]  /*4af0*/  IMAD.IADD R12, R12, 0x1, R9 ;  /* 0x000000010c0c7824 */ /* 0x000fe200078e0209 */
[----:B------:R-:W-:-:S03]  /*4b00*/  ISETP.GT.AND P3, PT, R16, R15, PT ;  /* 0x0000000f1000720c */ /* 0x000fc60003f64270 */
[----:B------:R-:W-:-:S10]  /*4b10*/  IMAD.MOV.U32 R13, RZ, RZ, R12 ;  /* 0x000000ffff0d7224 */ /* 0x000fd400078e000c */
[----:B------:R-:W-:Y:S05]  /*4b20*/  WARPSYNC.COLLECTIVE R10, `(.L_x_71) ;  /* 0x000000000a087348 */ /* 0x000fea0003c00000 */
[----:B------:R0:W1:Y:S02]  /*4b30*/  SHFL.DOWN P2, R16, R13, R14, R15 ;  /* 0x0800000e0d107389 */ /* 0x000064000004000f */
[----:B01----:R-:W-:Y:S05]  /*4b40*/  ENDCOLLECTIVE ;  /* 0x000000000000791b */ /* 0x003fea0003800000 */
.L_x_71:
[----:B------:R-:W-:Y:S01]  /*4b50*/  IMAD.MOV.U32 R14, RZ, RZ, 0x4 ;  /* 0x00000004ff0e7424 */ /* 0x000fe200078e00ff */
[----:B------:R-:W-:Y:S02]  /*4b60*/  SEL R9, R16, RZ, !P3 ;  /* 0x000000ff10097207 */ /* 0x000fe40005800000 */
[----:B------:R-:W-:Y:S01]  /*4b70*/  ISETP.GT.AND P3, PT, R8, R15, PT ;  /* 0x0000000f0800720c */ /* 0x000fe20003f64270 */
[----:B------:R-:W-:Y:S02]  /*4b80*/  VIADD R8, R38, 0x8 ;  /* 0x0000000826087836 */ /* 0x000fe40000000000 */
[----:B------:R-:W-:-:S04]  /*4b90*/  IMAD.IADD R40, R12, 0x1, R9 ;  /* 0x000000010c287824 */ /* 0x000fc800078e0209 */
[----:B------:R-:W-:-:S07]  /*4ba0*/  IMAD.MOV.U32 R13, RZ, RZ, R40 ;  /* 0x000000ffff0d7224 */ /* 0x000fce00078e0028 */
[----:B------:R-:W-:Y:S05]  /*4bb0*/  WARPSYNC.COLLECTIVE R10, `(.L_x_72) ;  /* 0x000000000a087348 */ /* 0x000fea0003c00000 */
[----:B------:R0:W1:Y:S02]  /*4bc0*/  SHFL.DOWN P2, R16, R13, R14, R15 ;  /* 0x0800000e0d107389 */ /* 0x000064000004000f */
[----:B01----:R-:W-:Y:S05]  /*4bd0*/  ENDCOLLECTIVE ;  /* 0x000000000000791b */ /* 0x003fea0003800000 */
.L_x_72:
        /* <DEDUP_REMOVED lines=9> */
.L_x_73:
[----:B------:R-:W-:Y:S01]  /*4c70*/  IMAD.MOV.U32 R14, RZ, RZ, 0x10 ;  /* 0x00000010ff0e7424 */ /* 0x000fe200078e00ff */
[----:B------:R-:W-:-:S05]  /*4c80*/  SEL R16, R16, RZ, !P3 ;  /* 0x000000ff10107207 */ /* 0x000fca0005800000 */
[----:B------:R-:W-:-:S04]  /*4c90*/  IMAD.IADD R44, R9, 0x1, R16 ;  /* 0x00000001092c7824 */ /* 0x000fc800078e0210 */
[----:B------:R-:W-:-:S07]  /*4ca0*/  IMAD.MOV.U32 R13, RZ, RZ, R44 ;  /* 0x000000ffff0d7224 */ /* 0x000fce00078e002c */
[----:B------:R-:W-:Y:S05]  /*4cb0*/  WARPSYNC.COLLECTIVE R10, `(.L_x_74) ;  /* 0x000000000a087348 */ /* 0x000fea0003c00000 */
[----:B------:R0:W1:Y:S02]  /*4cc0*/  SHFL.DOWN P2, R16, R13, R14, R15 ;  /* 0x0800000e0d107389 */ /* 0x000064000004000f */
[----:B01----:R-:W-:Y:S05]  /*4cd0*/  ENDCOLLECTIVE ;  /* 0x000000000000791b */ /* 0x003fea0003800000 */
.L_x_74:
[----:B------:R-:W-:Y:S05]  /*4ce0*/  WARPSYNC.COLLECTIVE R10, `(.L_x_75) ;  /* 0x000000000a087348 */ /* 0x000fea0003c00000 */
[----:B------:R-:W-:Y:S01]  /*4cf0*/  VOTE.ALL P0, P0 ;  /* 0x0000000000ff7806 */ /* 0x000fe20000000000 */
[----:B------:R-:W-:-:S12]  /*4d00*/  ENDCOLLECTIVE ;  /* 0x000000000000791b */ /* 0x000fd80003800000 */
.L_x_75:
[----:B------:R-:W-:-:S04]  /*4d10*/  ISETP.GT.AND P2, PT, R8, R15, PT ;  /* 0x0000000f0800720c */ /* 0x000fc80003f44270 */
[----:B------:R-:W-:-:S05]  /*4d20*/  SEL R9, R16, RZ, !P2 ;  /* 0x000000ff10097207 */ /* 0x000fca0005000000 */
[----:B------:R-:W-:Y:S02]  /*4d30*/  IMAD.IADD R12, R44, 0x1, R9 ;  /* 0x000000012c0c7824 */ /* 0x000fe400078e0209 */
[----:B------:R-:W0:Y:S02]  /*4d40*/  LDC.64 R8, c[0x0][0x390] ;  /* 0x0000e400ff087b82 */ /* 0x000e240000000a00 */
[----:B0-----:R-:W-:-:S05]  /*4d50*/  IADD3 R40, P2, PT, R8, 0x100, RZ ;  /* 0x0000010008287810 */ /* 0x001fca0007f5e0ff */
[----:B------:R-:W-:Y:S01]  /*4d60*/  IMAD.X R41, RZ, RZ, R9, P2 ;  /* 0x000000ffff297224 */ /* 0x000fe200010e0609 */
[----:B------:R-:W-:Y:S07]  /*4d70*/  BRA `(.L_x_76) ;  /* 0xffffffe4001c7947 */ /* 0x000fee000383ffff */
.L_x_26:
[----:B------:R-:W-:Y:S01]  /*4d80*/  BSSY B0, `(.L_x_77) ;  /* 0x0000006000007945 */ /* 0x000fe20003800000 */
[----:B------:R-:W-:Y:S01]  /*4d90*/  PLOP3.LUT P0, PT, P0, PT, PT, 0x8, 0x80 ;  /* 0x000000000080781c */ /* 0x000fe2000070e170 */
[----:B------:R-:W-:-:S12]  /*4da0*/  IMAD.MOV.U32 R10, RZ, RZ, -0x1 ;  /* 0xffffffffff0a7424 */ /* 0x000fd800078e00ff */
[----:B------:R-:W-:Y:S05]  /*4db0*/  WARPSYNC.COLLECTIVE R10, `(.L_x_78) ;  /* 0x000000000a087348 */ /* 0x000fea0003c00000 */
[----:B------:R-:W-:Y:S01]  /*4dc0*/  VOTE.ANY P0, P0 ;  /* 0x0000000000ff7806 */ /* 0x000fe20000000100 */
[----:B------:R-:W-:-:S12]  /*4dd0*/  ENDCOLLECTIVE ;  /* 0x000000000000791b */ /* 0x000fd80003800000 */
.L_x_78:
[----:B------:R-:W-:Y:S05]  /*4de0*/  BSYNC B0 ;  /* 0x0000000000007941 */ /* 0x000fea0003800000 */
.L_x_77:
[----:B------:R-:W-:Y:S05]  /*4df0*/  BRA `(.L_x_79) ;  /* 0xffffffe400247947 */ /* 0x000fea000383ffff */
.L_x_28:
[----:B------:R-:W-:Y:S01]  /*4e00*/  BSSY B0, `(.L_x_80) ;  /* 0x0000006000007945 */ /* 0x000fe20003800000 */
[----:B------:R-:W-:Y:S01]  /*4e10*/  PLOP3.LUT P0, PT, P0, PT, PT, 0x8, 0x80 ;  /* 0x000000000080781c */ /* 0x000fe2000070e170 */
[----:B------:R-:W-:-:S12]  /*4e20*/  IMAD.MOV.U32 R10, RZ, RZ, -0x1 ;  /* 0xffffffffff0a7424 */ /* 0x000fd800078e00ff */
[----:B------:R-:W-:Y:S05]  /*4e30*/  WARPSYNC.COLLECTIVE R10, `(.L_x_81) ;  /* 0x000000000a087348 */ /* 0x000fea0003c00000 */
[----:B------:R-:W-:Y:S01]  /*4e40*/  VOTE.ANY P0, P0 ;  /* 0x0000000000ff7806 */ /* 0x000fe20000000100 */
[----:B------:R-:W-:-:S12]  /*4e50*/  ENDCOLLECTIVE ;  /* 0x000000000000791b */ /* 0x000fd80003800000 */
.L_x_81:
[----:B------:R-:W-:Y:S05]  /*4e60*/  BSYNC B0 ;  /* 0x0000000000007941 */ /* 0x000fea0003800000 */
.L_x_80:
[----:B------:R-:W-:Y:S05]  /*4e70*/  BRA `(.L_x_82) ;  /* 0xffffffe400287947 */ /* 0x000fea000383ffff */
.L_x_30:
[----:B------:R-:W-:Y:S01]  /*4e80*/  BSSY B0, `(.L_x_83) ;  /* 0x0000006000007945 */ /* 0x000fe20003800000 */
[----:B------:R-:W-:Y:S01]  /*4e90*/  PLOP3.LUT P2, PT, P0, PT, PT, 0x8, 0x80 ;  /* 0x000000000080781c */ /* 0x000fe2000074e170 */
[----:B------:R-:W-:-:S12]  /*4ea0*/  IMAD.MOV.U32 R10, RZ, RZ, -0x1 ;  /* 0xffffffffff0a7424 */ /* 0x000fd800078e00ff */
[----:B------:R-:W-:Y:S05]  /*4eb0*/  WARPSYNC.COLLECTIVE R10, `(.L_x_84) ;  /* 0x000000000a087348 */ /* 0x000fea0003c00000 */
[----:B------:R-:W-:Y:S01]  /*4ec0*/  VOTE.ANY R10, PT, P2 ;  /* 0x00000000000a7806 */ /* 0x000fe200010e0100 */
[----:B------:R-:W-:Y:S06]  /*4ed0*/  ENDCOLLECTIVE ;  /* 0x000000000000791b */ /* 0x000fec0003800000 */
.L_x_84:
[----:B------:R-:W-:Y:S05]  /*4ee0*/  BSYNC B0 ;  /* 0x0000000000007941 */ /* 0x000fea0003800000 */
.L_x_83:
[----:B------:R-:W-:Y:S01]  /*4ef0*/  LOP3.LUT R10, R10, 0x80000000, R19, 0xec, !PT ;  /* 0x800000000a0a7812 */ /* 0x000fe200078eec13 */
[----:B------:R-:W-:Y:S02]  /*4f00*/  IMAD.MOV.U32 R14, RZ, RZ, 0x1 ;  /* 0x00000001ff0e7424 */ /* 0x000fe400078e00ff */
[----:B------:R-:W-:Y:S02]  /*4f10*/  VIADD R18, R18, 0xffffffe0 ;  /* 0xffffffe012127836 */ /* 0x000fe40000000000 */
[----:B------:R-:W-:-:S05]  /*4f20*/  VIADD R13, R10, 0xffffffff ;  /* 0xffffffff0a0d7836 */ /* 0x000fca0000000000 */
[----:B------:R-:W-:Y:S01]  /*4f30*/  LOP3.LUT R45, R10, R13, RZ, 0xc, !PT ;  /* 0x0000000d0a2d7212 */ /* 0x000fe200078e0cff */
[----:B------:R-:W-:Y:S02]  /*4f40*/  IMAD.MOV.U32 R13, RZ, RZ, R9 ;  /* 0x000000ffff0d7224 */ /* 0x000fe400078e0009 */
[----:B------:R-:W-:Y:S01]  /*4f50*/  IMAD.MOV.U32 R10, RZ, RZ, -0x1 ;  /* 0xffffffffff0a7424 */ /* 0x000fe200078e00ff */
[----:B------:R0:W1:Y:S06]  /*4f60*/  POPC R15, R45 ;  /* 0x0000002d000f7309 */ /* 0x00006c0000000000 */
[----:B01----:R-:W-:Y:S05]  /*4f70*/  WARPSYNC.COLLECTIVE R10, `(.L_x_85) ;  /* 0x000000000a087348 */ /* 0x003fea0003c00000 */
[----:B-1----:R1:W2:Y:S02]  /*4f80*/  SHFL.DOWN P2, R16, R13, R14, R15 ;  /* 0x0800000e0d107389 */ /* 0x0022a4000004000f */
[----:B012---:R-:W-:Y:S05]  /*4f90*/  ENDCOLLECTIVE ;  /* 0x000000000000791b */ /* 0x007fea0003800000 */
.L_x_85:
[----:B------:R-:W-:Y:S01]  /*4fa0*/  ISETP.GE.AND P0, PT, R38, R15, PT ;  /* 0x0000000f2600720c */ /* 0x000fe20003f06270 */
[----:B------:R-:W-:-:S03]  /*4fb0*/  IMAD.MOV.U32 R14, RZ, RZ, 0x2 ;  /* 0x00000002ff0e7424 */ /* 0x000fc600078e00ff */
[----:B------:R-:W-:-:S05]  /*4fc0*/  SEL R16, R16, RZ, !P0 ;  /* 0x000000ff10107207 */ /* 0x000fca0004000000 */
[----:B------:R-:W-:Y:S02]  /*4fd0*/  IMAD.IADD R44, R16, 0x1, R9 ;  /* 0x00000001102c7824 */ /* 0x000fe400078e0209 */
[----:B------:R-:W-:Y:S02]  /*4fe0*/  VIADD R16, R38, 0x2 ;  /* 0x0000000226107836 */ /* 0x000fe40000000000 */
[----:B------:R-:W-:-:S03]  /*4ff0*/  IMAD.MOV.U32 R13, RZ, RZ, R44 ;  /* 0x000000ffff0d7224 */ /* 0x000fc600078e002c */
[----:B------:R-:W-:-:S13]  /*5000*/  ISETP.GT.AND P0, PT, R16, R15, PT ;  /* 0x0000000f1000720c */ /* 0x000fda0003f04270 */
[----:B------:R-:W-:Y:S05]  /*5010*/  WARPSYNC.COLLECTIVE R10, `(.L_x_86) ;  /* 0x000000000a087348 */ /* 0x000fea0003c00000 */
[----:B------:R0:W1:Y:S02]  /*5020*/  SHFL.DOWN P2, R16, R13, R14, R15 ;  /* 0x0800000e0d107389 */ /* 0x000064000004000f */
[----:B01----:R-:W-:Y:S05]  /*5030*/  ENDCOLLECTIVE ;  /* 0x000000000000791b */ /* 0x003fea0003800000 */
.L_x_86:
[----:B------:R-:W-:Y:S01]  /*5040*/  IMAD.MOV.U32 R14, RZ, RZ, 0x4 ;  /* 0x00000004ff0e7424 */ /* 0x000fe200078e00ff */
        /* <DEDUP_REMOVED lines=8> */
.L_x_87:
[----:B------:R-:W-:Y:S01]  /*50d0*/  IMAD.MOV.U32 R14, RZ, RZ, 0x8 ;  /* 0x00000008ff0e7424 */ /* 0x000fe200078e00ff */
        /* <DEDUP_REMOVED lines=8> */
.L_x_88:
        /* <DEDUP_REMOVED lines=9> */
.L_x_89:
[----:B------:R-:W-:Y:S02]  /*51f0*/  SEL R9, R16, RZ, !P0 ;  /* 0x000000ff10097207 */ /* 0x000fe40004000000 */
[----:B------:R-:W-:Y:S02]  /*5200*/  ISETP.NE.AND P0, PT, R8, 0x65, PT ;  /* 0x000000650800780c */ /* 0x000fe40003f05270 */
[----:B------:R-:W-:-:S11]  /*5210*/  IADD3 R12, PT, PT, R44, R9, R12 ;  /* 0x000000092c0c7210 */ /* 0x000fd60007ffe00c */
[----:B------:R-:W-:Y:S05]  /*5220*/  WARPSYNC.COLLECTIVE R10, `(.L_x_90) ;  /* 0x000000000a087348 */ /* 0x000fea0003c00000 */
[----:B------:R-:W-:Y:S01]  /*5230*/  VOTE.ALL P0, P0 ;  /* 0x0000000000ff7806 */ /* 0x000fe20000000000 */
[----:B------:R-:W-:-:S12]  /*5240*/  ENDCOLLECTIVE ;  /* 0x000000000000791b */ /* 0x000fd80003800000 */
.L_x_90:
[----:B------:R-:W-:Y:S05]  /*5250*/  BRA `(.L_x_91) ;  /* 0xffffffe000c07947 */ /* 0x000fea000383ffff */
.L_x_92:
[----:B------:R-:W-:-:S00]  /*5260*/  BRA `(.L_x_92) ;  /* 0xfffffffc00fc7947 */ /* 0x000fc0000383ffff */
[----:B------:R-:W-:-:S00]  /*5270*/  NOP ;  /* 0x0000000000007918 */ /* 0x000fc00000000000 */
        /* <DEDUP_REMOVED lines=8> */
.L_x_321:


//--------------------- .text._ZN3cub18CUB_300001_SM_10006detail4scan16DeviceScanKernelINS2_10policy_hubIiiijN4cuda3std3__44plusIvEEE10Policy1000EN6thrust24THRUST_300001_SM_1000_NS10device_ptrIiEESF_NS0_13ScanTileStateIiLb1EEES9_NS1_10InputValueIiPiEEjiLb0EiEEvT0_T1_T2_iT3_T4_T5_ --------------------------
	.section	.text._ZN3cub18CUB_300001_SM_10006detail4scan16DeviceScanKernelINS2_10policy_hubIiiijN4cuda3std3__44plusIvEEE10Policy1000EN6thrust24THRUST_300001_SM_1000_NS10device_ptrIiEESF_NS0_13ScanTileStateIiLb1EEES9_NS1_10InputValueIiPiEEjiLb0EiEEvT0_T1_T2_iT3_T4_T5_,"ax",@progbits
	.align	128
        .global         _ZN3cub18CUB_300001_SM_10006detail4scan16DeviceScanKernelINS2_10policy_hubIiiijN4cuda3std3__44plusIvEEE10Policy1000EN6thrust24THRUST_300001_SM_1000_NS10device_ptrIiEESF_NS0_13ScanTileStateIiLb1EEES9_NS1_10InputValueIiPiEEjiLb0EiEEvT0_T1_T2_iT3_T4_T5_
        .type           _ZN3cub18CUB_300001_SM_10006detail4scan16DeviceScanKernelINS2_10policy_hubIiiijN4cuda3std3__44plusIvEEE10Policy1000EN6thrust24THRUST_300001_SM_1000_NS10device_ptrIiEESF_NS0_13ScanTileStateIiLb1EEES9_NS1_10InputValueIiPiEEjiLb0EiEEvT0_T1_T2_iT3_T4_T5_,@function
        .size           _ZN3cub18CUB_300001_SM_10006detail4scan16DeviceScanKernelINS2_10policy_hubIiiijN4cuda3std3__44plusIvEEE10Policy1000EN6thrust24THRUST_300001_SM_1000_NS10device_ptrIiEESF_NS0_13ScanTileStateIiLb1EEES9_NS1_10InputValueIiPiEEjiLb0EiEEvT0_T1_T2_iT3_T4_T5_,(.L_x_322 - _ZN3cub18CUB_300001_SM_10006detail4scan16DeviceScanKernelINS2_10policy_hubIiiijN4cuda3std3__44plusIvEEE10Policy1000EN6thrust24THRUST_300001_SM_1000_NS10device_ptrIiEESF_NS0_13ScanTileStateIiLb1EEES9_NS1_10InputValueIiPiEEjiLb0EiEEvT0_T1_T2_iT3_T4_T5_)
        .other          _ZN3cub18CUB_300001_SM_10006detail4scan16DeviceScanKernelINS2_10policy_hubIiiijN4cuda3std3__44plusIvEEE10Policy1000EN6thrust24THRUST_300001_SM_1000_NS10device_ptrIiEESF_NS0_13ScanTileStateIiLb1EEES9_NS1_10InputValueIiPiEEjiLb0EiEEvT0_T1_T2_iT3_T4_T5_,@"STO_CUDA_ENTRY STV_DEFAULT"
_ZN3cub18CUB_300001_SM_10006detail4scan16DeviceScanKernelINS2_10policy_hubIiiijN4cuda3std3__44plusIvEEE10Policy1000EN6thrust24THRUST_300001_SM_1000_NS10device_ptrIiEESF_NS0_13ScanTileStateIiLb1EEES9_NS1_10InputValueIiPiEEjiLb0EiEEvT0_T1_T2_iT3_T4_T5_:
.text._ZN3cub18CUB_300001_SM_10006detail4scan16DeviceScanKernelINS2_10policy_hubIiiijN4cuda3std3__44plusIvEEE10Policy1000EN6thrust24THRUST_300001_SM_1000_NS10device_ptrIiEESF_NS0_13ScanTileStateIiLb1EEES9_NS1_10InputValueIiPiEEjiLb0EiEEvT0_T1_T2_iT3_T4_T5_:
[----:B------:R-:W-:Y:S01]  /*0000*/  LDC R1, c[0x0][0x37c] ;  /* 0x0000df00ff017b82 */ /* 0x000fe20000000800 */
[----:B------:R-:W0:Y:S07]  /*0010*/  LDCU UR4, c[0x0][0x3a0] ;  /* 0x00007400ff0477ac */ /* 0x000e2e0008000800 */
[----:B------:R-:W1:Y:S01]  /*0020*/  LDC R42, c[0x0][0x398] ;  /* 0x0000e600ff2a7b82 */ /* 0x000e620000000800 */
[----:B------:R-:W2:Y:S01]  /*0030*/  LDCU.64 UR8, c[0x0][0x358] ;  /* 0x00006b00ff0877ac */ /* 0x000ea20008000a00 */
[----:B------:R-:W3:Y:S01]  /*0040*/  LDCU UR5, c[0x0][0x3b0] ;  /* 0x00007600ff0577ac */ /* 0x000ee20008000800 */
[----:B0-----:R-:W-:-:S06]  /*0050*/  UPRMT UR4, UR4, 0x7770, URZ ;  /* 0x0000777004047896 */ /* 0x001fcc00080000ff */
[----:B------:R-:W-:-:S13]  /*0060*/  ISETP.NE.AND P0, PT, RZ, UR4, PT ;  /* 0x00000004ff007c0c */ /* 0x000fda000bf05270 */
[----:B------:R-:W2:Y:S02]  /*0070*/  @P0 LDC.64 R2, c[0x0][0x3a8] ;  /* 0x0000ea00ff020b82 */ /* 0x000ea40000000a00 */
[----:B--2---:R0:W5:Y:S06]  /*0080*/  @P0 LDG.E R44, desc[UR8][R2.64] ;  /* 0x00000008022c0981 */ /* 0x00416c000c1e1900 */
[----:B------:R-:W1:Y:S02]  /*0090*/  S2UR UR4, SR_CTAID.X ;  /* 0x00000000000479c3 */ /* 0x000e640000002500 */
[----:B-1----:R-:W-:-:S04]  /*00a0*/  VIADD R42, R42, UR4 ;  /* 0x000000042a2a7c36 */ /* 0x002fc80008000000 */
[----:B------:R-:W-:-:S05]  /*00b0*/  IMAD R7, R42, 0x2100, RZ ;  /* 0x000021002a077824 */ /* 0x000fca00078e02ff */
[----:B---3--:R-:W-:Y:S01]  /*00c0*/  IADD3 R0, PT, PT, -R7, UR5, RZ ;  /* 0x0000000507007c10 */ /* 0x008fe2000fffe1ff */
[----:B------:R-:W1:Y:S03]  /*00d0*/  @!P0 LDC R44, c[0x0][0x3a8] ;  /* 0x0000ea00ff2c8b82 */ /* 0x000e660000000800 */
[----:B------:R-:W-:-:S13]  /*00e0*/  ISETP.GE.U32.AND P0, PT, R0, 0x2101, PT ;  /* 0x000021010000780c */ /* 0x000fda0003f06070 */
[----:B0-----:R-:W-:Y:S05]  /*00f0*/  @!P0 BRA `(.L_x_93) ;  /* 0x0000001c00ac8947 */ /* 0x001fea0003800000 */
[----:B------:R-:W0:Y:S01]  /*0100*/  S2R R16, SR_TID.X ;  /* 0x0000000000107919 */ /* 0x000e220000002100 */
[----:B------:R-:W2:Y:S01]  /*0110*/  LDCU.64 UR4, c[0x0][0x380] ;  /* 0x00007000ff0477ac */ /* 0x000ea20008000a00 */
[C---:B0-----:R-:W-:Y:S02]  /*0120*/  LOP3.LUT R0, R16.reuse, 0x1f, RZ, 0xc0, !PT ;  /* 0x0000001f10007812 */ /* 0x041fe400078ec0ff */
[----:B------:R-:W-:-:S05]  /*0130*/  LOP3.LUT R3, R16, 0x3e0, RZ, 0xc0, !PT ;  /* 0x000003e010037812 */ /* 0x000fca00078ec0ff */
[----:B------:R-:W-:-:S05]  /*0140*/  IMAD R0, R3, 0x16, R0 ;  /* 0x0000001603007824 */ /* 0x000fca00078e0200 */
[----:B------:R-:W-:-:S05]  /*0150*/  IADD3 R0, P0, PT, R7, R0, RZ ;  /* 0x0000000007007210 */ /* 0x000fca0007f1e0ff */
[----:B------:R-:W-:Y:S02]  /*0160*/  IMAD.X R3, RZ, RZ, RZ, P0 ;  /* 0x000000ffff037224 */ /* 0x000fe400000e06ff */
        /* <DEDUP_REMOVED lines=30> */
[----:B------:R-:W-:Y:S01]  /*0350*/  ISETP.NE.AND P0, PT, R42, RZ, PT ;  /* 0x000000ff2a00720c */ /* 0x000fe20003f05270 */
        /* <DEDUP_REMOVED lines=28> */
[----:B------:R0:W1:Y:S04]  /*0520*/  LDS.64 R36, [R27] ;  /* 0x000000001b247984 */ /* 0x0000680000000a00 */
[----:B------:R0:W2:Y:S04]  /*0530*/  LDS.64 R34, [R27+0x8] ;  /* 0x000008001b227984 */ /* 0x0000a80000000a00 */
[----:B------:R0:W3:Y:S04]  /*0540*/  LDS.64 R32, [R27+0x10] ;  /* 0x000010001b207984 */ /* 0x0000e80000000a00 */
[----:B------:R0:W4:Y:S04]  /*0550*/  LDS.64 R18, [R27+0x18] ;  /* 0x000018001b127984 */ /* 0x0001280000000a00 */
[----:B------:R0:W0:Y:S04]  /*0560*/  LDS.64 R14, [R27+0x20] ;  /* 0x000020001b0e7984 */ /* 0x0000280000000a00 */
[----:B------:R0:W0:Y:S04]  /*0570*/  LDS.64 R12, [R27+0x28] ;  /* 0x000028001b0c7984 */ /* 0x0000280000000a00 */
[----:B------:R0:W0:Y:S04]  /*0580*/  LDS.64 R10, [R27+0x30] ;  /* 0x000030001b0a7984 */ /* 0x0000280000000a00 */
[----:B------:R0:W0:Y:S04]  /*0590*/  LDS.64 R8, [R27+0x38] ;  /* 0x000038001b087984 */ /* 0x0000280000000a00 */
[----:B------:R0:W0:Y:S04]  /*05a0*/  LDS.64 R6, [R27+0x40] ;  /* 0x000040001b067984 */ /* 0x0000280000000a00 */
[----:B------:R0:W0:Y:S04]  /*05b0*/  LDS.64 R4, [R27+0x48] ;  /* 0x000048001b047984 */ /* 0x0000280000000a00 */
[----:B------:R0:W0:Y:S01]  /*05c0*/  LDS.64 R2, [R27+0x50] ;  /* 0x000050001b027984 */ /* 0x0000220000000a00 */
[----:B------:R-:W-:Y:S06]  /*05d0*/  BAR.SYNC.DEFER_BLOCKING 0x0 ;  /* 0x0000000000007b1d */ /* 0x000fec0000010000 */
[----:B-1----:R-:W-:Y:S05]  /*05e0*/  @P0 BRA `(.L_x_95) ;  /* 0x00000004001c0947 */ /* 0x002fea0003800000 */
[----:B0-2---:R-:W-:Y:S02]  /*05f0*/  IADD3 R17, PT, PT, R34, R37, R36 ;  /* 0x0000002522117210 */ /* 0x005fe40007ffe024 */
[C---:B------:R-:W-:Y:S02]  /*0600*/  ISETP.NE.AND P1, PT, R39.reuse, 0x1f, PT ;  /* 0x0000001f2700780c */ /* 0x040fe40003f25270 */
[----:B---3--:R-:W-:Y:S02]  /*0610*/  IADD3 R17, PT, PT, R32, R35, R17 ;  /* 0x0000002320117210 */ /* 0x008fe40007ffe011 */
[----:B------:R-:W-:Y:S02]  /*0620*/  ISETP.NE.AND P2, PT, R39, RZ, PT ;  /* 0x000000ff2700720c */ /* 0x000fe40003f45270 */
[----:B----4-:R-:W-:-:S04]  /*0630*/  IADD3 R17, PT, PT, R18, R33, R17 ;  /* 0x0000002112117210 */ /* 0x010fc80007ffe011 */
[----:B------:R-:W-:-:S03]  /*0640*/  IADD3 R17, PT, PT, R14, R19, R17 ;  /* 0x000000130e117210 */ /* 0x000fc60007ffe011 */
[----:B------:R-:W-:Y:S02]  /*0650*/  @!P1 LEA R43, R40, UR4, 0x2 ;  /* 0x00000004282b9c11 */ /* 0x000fe4000f8e10ff */
[----:B------:R-:W-:-:S04]  /*0660*/  IADD3 R17, PT, PT, R12, R15, R17 ;  /* 0x0000000f0c117210 */ /* 0x000fc80007ffe011 */
[----:B------:R-:W-:-:S04]  /*0670*/  IADD3 R17, PT, PT, R10, R13, R17 ;  /* 0x0000000d0a117210 */ /* 0x000fc80007ffe011 */
[----:B------:R-:W-:-:S04]  /*0680*/  IADD3 R17, PT, PT, R8, R11, R17 ;  /* 0x0000000b08117210 */ /* 0x000fc80007ffe011 */
[----:B------:R-:W-:-:S04]  /*0690*/  IADD3 R17, PT, PT, R6, R9, R17 ;  /* 0x0000000906117210 */ /* 0x000fc80007ffe011 */
[----:B------:R-:W-:-:S04]  /*06a0*/  IADD3 R17, PT, PT, R4, R7, R17 ;  /* 0x0000000704117210 */ /* 0x000fc80007ffe011 */
[----:B------:R-:W-:-:S05]  /*06b0*/  IADD3 R20, PT, PT, R2, R5, R17 ;  /* 0x0000000502147210 */ /* 0x000fca0007ffe011 */
[----:B------:R-:W-:-:S05]  /*06c0*/  IMAD.IADD R3, R3, 0x1, R20 ;  /* 0x0000000103037824 */ /* 0x000fca00078e0214 */
        /* <DEDUP_REMOVED lines=37> */
[----:B------:R-:W-:Y:S02]  /*0920*/  SEL R20, R26, R20, !P0 ;  /* 0x000000141a147207 */ /* 0x000fe40004000000 */
[----:B------:R-:W-:-:S04]  /*0930*/  ISETP.NE.AND P0, PT, R40, 0x8, PT ;  /* 0x000000082800780c */ /* 0x000fc80003f05270 */
[----:B------:R-:W-:Y:S02]  /*0940*/  SEL R20, R27, R20, !P0 ;  /* 0x000000141b147207 */ /* 0x000fe40004000000 */
[----:B------:R-:W-:Y:S02]  /*0950*/  ISETP.NE.AND P0, PT, R40, 0xa, PT ;  /* 0x0000000a2800780c */ /* 0x000fe40003f05270 */
[----:B------:R-:W-:Y:S02]  /*0960*/  SEL R20, R28, R20, !P1 ;  /* 0x000000141c147207 */ /* 0x000fe40004800000 */
[----:B------:R-:W-:Y:S02]  /*0970*/  ISETP.NE.AND P1, PT, R40, 0xb, PT ;  /* 0x0000000b2800780c */ /* 0x000fe40003f25270 */
[----:B------:R-:W-:Y:S01]  /*0980*/  SEL R20, R29, R20, !P0 ;  /* 0x000000141d147207 */ /* 0x000fe20004000000 */
[----:B------:R-:W-:Y:S01]  /*0990*/  IMAD.IADD R29, R30, 0x1, R29 ;  /* 0x000000011e1d7824 */ /* 0x000fe200078e021d */
[----:B------:R-:W-:-:S04]  /*09a0*/  ISETP.GE.U32.AND P0, PT, R16, 0x20, PT ;  /* 0x000000201000780c */ /* 0x000fc80003f06070 */
[----:B------:R-:W-:Y:S02]  /*09b0*/  SEL R20, R29, R20, !P1 ;  /* 0x000000141d147207 */ /* 0x000fe40004800000 */
[----:B------:R-:W-:Y:S02]  /*09c0*/  ISETP.NE.AND P1, PT, R16, RZ, PT ;  /* 0x000000ff1000720c */ /* 0x000fe40003f25270 */
[----:B------:R-:W-:Y:S02]  /*09d0*/  SEL R16, R3, RZ, P2 ;  /* 0x000000ff03107207 */ /* 0x000fe40001000000 */
[----:B------:R-:W-:Y:S02]  /*09e0*/  SEL R3, R20, RZ, P0 ;  /* 0x000000ff14037207 */ /* 0x000fe40000000000 */
[--C-:B-----5:R-:W-:Y:S02]  /*09f0*/  IADD3 R31, PT, PT, R29, R31, R44.reuse ;  /* 0x0000001f1d1f7210 */ /* 0x120fe40007ffe02c */
[----:B------:R-:W-:-:S05]  /*0a00*/  IADD3 R44, PT, PT, R3, R16, R44 ;  /* 0x00000010032c7210 */ /* 0x000fca0007ffe02c */
[----:B------:R-:W-:Y:S05]  /*0a10*/  @P1 BRA `(.L_x_96) ;  /* 0x0000000c00f41947 */ /* 0x000fea0003800000 */
[----:B------:R-:W0:Y:S01]  /*0a20*/  LDC.64 R16, c[0x0][0x390] ;  /* 0x0000e400ff107b82 */ /* 0x000e220000000a00 */
[----:B------:R-:W-:-:S05]  /*0a30*/  IMAD.MOV.U32 R30, RZ, RZ, 0x65 ;  /* 0x00000065ff1e7424 */ /* 0x000fca00078e00ff */
[----:B0-----:R0:W-:Y:S01]  /*0a40*/  ST.E.64.STRONG.GPU desc[UR8][R16.64+0x100], R30 ;  /* 0x0001001e10007985 */ /* 0x0011e2000c10fb08 */
[----:B------:R-:W-:Y:S05]  /*0a50*/  BRA `(.L_x_96) ;  /* 0x0000000c00e47947 */ /* 0x000fea0003800000 */
.L_x_95:
        /* <DEDUP_REMOVED lines=57> */
[----:B------:R-:W-:Y:S02]  /*0df0*/  ISETP.NE.AND P0, PT, R40, 0xa, PT ;  /* 0x0000000a2800780c */ /* 0x000fe40003f05270 */
[----:B------:R-:W-:Y:S02]  /*0e00*/  SEL R20, R28, R20, !P1 ;  /* 0x000000141c147207 */ /* 0x000fe40004800000 */
[----:B------:R-:W-:Y:S02]  /*0e10*/  ISETP.NE.AND P1, PT, R40, 0xb, PT ;  /* 0x0000000b2800780c */ /* 0x000fe40003f25270 */
[----:B------:R-:W-:Y:S02]  /*0e20*/  SEL R20, R29, R20, !P0 ;  /* 0x000000141d147207 */ /* 0x000fe40004000000 */
[----:B------:R-:W-:-:S02]  /*0e30*/  ISETP.GT.U32.AND P0, PT, R16, 0x1f, PT ;  /* 0x0000001f1000780c */ /* 0x000fc40003f04070 */
[----:B------:R-:W-:Y:S02]  /*0e40*/  SEL R20, R30, R20, !P1 ;  /* 0x000000141e147207 */ /* 0x000fe40004800000 */
[----:B------:R-:W-:-:S03]  /*0e50*/  ISETP.GE.U32.AND P1, PT, R16, 0x20, PT ;  /* 0x000000201000780c */ /* 0x000fc60003f26070 */
[----:B------:R-:W-:-:S05]  /*0e60*/  IMAD.IADD R20, R20, 0x1, R17 ;  /* 0x0000000114147824 */ /* 0x000fca00078e0211 */
[----:B------:R-:W-:Y:S01]  /*0e70*/  SEL R23, R3, R20, !P1 ;  /* 0x0000001403177207 */ /* 0x000fe20004800000 */
[----:B------:R-:W-:Y:S06]  /*0e80*/  @P0 BRA `(.L_x_97) ;  /* 0x0000000800b00947 */ /* 0x000fec0003800000 */
[----:B------:R-:W0:Y:S01]  /*0e90*/  LDC.64 R20, c[0x0][0x390] ;  /* 0x0000e400ff147b82 */ /* 0x000e220000000a00 */
[----:B------:R-:W-:Y:S02]  /*0ea0*/  ISETP.NE.AND P1, PT, R16, RZ, PT ;  /* 0x000000ff1000720c */ /* 0x000fe40003f25270 */
[----:B------:R-:W-:-:S05]  /*0eb0*/  LOP3.LUT R3, RZ, R16, RZ, 0x33, !PT ;  /* 0x00000010ff037212 */ /* 0x000fca00078e33ff */
[----:B------:R-:W-:-:S06]  /*0ec0*/  IMAD.IADD R40, R42, 0x1, R3 ;  /* 0x000000012a287824 */ /* 0x000fcc00078e0203 */
        /* <DEDUP_REMOVED lines=11> */
.L_x_127:
[----:B------:R-:W-:Y:S05]  /*0f80*/  @!P0 BRA `(.L_x_99) ;  /* 0x0000000000748947 */ /* 0x000fea0003800000 */
[----:B------:R-:W-:-:S07]  /*0f90*/  IMAD.MOV.U32 R3, RZ, RZ, 0x3b8 ;  /* 0x000003b8ff037424 */ /* 0x000fce00078e00ff */
.L_x_101:
[----:B------:R-:W-:Y:S02]  /*0fa0*/  VIADD R27, R3, 0x1 ;  /* 0x00000001031b7836 */ /* 0x000fe40000000000 */
[----:B------:R-:W-:Y:S02]  /*0fb0*/  IMAD R42, R42, 0x41a7, RZ ;  /* 0x000041a72a2a7824 */ /* 0x000fe400078e02ff */
[----:B------:R-:W0:Y:S01]  /*0fc0*/  I2F.U32.RP R22, R27 ;  /* 0x0000001b00167306 */ /* 0x000e220000209000 */
[----:B------:R-:W-:Y:S01]  /*0fd0*/  IMAD.MOV R29, RZ, RZ, -R27 ;  /* 0x000000ffff1d7224 */ /* 0x000fe200078e0a1b */
[----:B------:R-:W-:Y:S02]  /*0fe0*/  ISETP.NE.U32.AND P2, PT, R27, RZ, PT ;  /* 0x000000ff1b00720c */ /* 0x000fe40003f45070 */
[----:B------:R-:W-:-:S04]  /*0ff0*/  LOP3.LUT R42, R42, 0x7fffffff, RZ, 0xc0, !PT ;  /* 0x7fffffff2a2a7812 */ /* 0x000fc800078ec0ff */
[----:B0-----:R-:W0:Y:S02]  /*1000*/  MUFU.RCP R22, R22 ;  /* 0x0000001600167308 */ /* 0x001e240000001000 */
[----:B0-----:R-:W-:-:S06]  /*1010*/  VIADD R20, R22, 0xffffffe ;  /* 0x0ffffffe16147836 */ /* 0x001fcc0000000000 */
[----:B------:R0:W1:Y:S02]  /*1020*/  F2I.FTZ.U32.TRUNC.NTZ R21, R20 ;  /* 0x0000001400157305 */ /* 0x000064000021f000 */
[----:B0-----:R-:W-:Y:S02]  /*1030*/  IMAD.MOV.U32 R20, RZ, RZ, RZ ;  /* 0x000000ffff147224 */ /* 0x001fe400078e00ff */
[----:B-1----:R-:W-:-:S04]  /*1040*/  IMAD R29, R29, R21, RZ ;  /* 0x000000151d1d7224 */ /* 0x002fc800078e02ff */
[----:B------:R-:W-:-:S06]  /*1050*/  IMAD.HI.U32 R21, R21, R29, R20 ;  /* 0x0000001d15157227 */ /* 0x000fcc00078e0014 */
[----:B------:R-:W-:-:S04]  /*1060*/  IMAD.HI.U32 R21, R21, R42, RZ ;  /* 0x0000002a15157227 */ /* 0x000fc800078e00ff */
[----:B------:R-:W-:-:S04]  /*1070*/  IMAD.MOV R21, RZ, RZ, -R21 ;  /* 0x000000ffff157224 */ /* 0x000fc800078e0a15 */
[----:B------:R-:W-:-:S05]  /*1080*/  IMAD R22, R27, R21, R42 ;  /* 0x000000151b167224 */ /* 0x000fca00078e022a */
[----:B------:R-:W-:-:S13]  /*1090*/  ISETP.GE.U32.AND P0, PT, R22, R27, PT ;  /* 0x0000001b1600720c */ /* 0x000fda0003f06070 */
[----:B------:R-:W-:-:S05]  /*10a0*/  @P0 IMAD.IADD R22, R22, 0x1, -R27 ;  /* 0x0000000116160824 */ /* 0x000fca00078e0a1b */
[----:B------:R-:W-:-:S13]  /*10b0*/  ISETP.GE.U32.AND P0, PT, R22, R27, PT ;  /* 0x0000001b1600720c */ /* 0x000fda0003f06070 */
[----:B------:R-:W-:Y:S01]  /*10c0*/  @P0 IMAD.IADD R22, R22, 0x1, -R27 ;  /* 0x0000000116160824 */ /* 0x000fe200078e0a1b */
[----:B------:R-:W-:-:S04]  /*10d0*/  @!P2 LOP3.LUT R22, RZ, R27, RZ, 0x33, !PT ;  /* 0x0000001bff16a212 */ /* 0x000fc800078e33ff */
[----:B------:R-:W-:Y:S05]  /*10e0*/  NANOSLEEP R22 ;  /* 0x000000160000735d */ /* 0x000fea0003800000 */
[----:B------:R-:W2:Y:S01]  /*10f0*/  LD.E.64.STRONG.GPU R26, desc[UR8][R16.64+0x100] ;  /* 0x00010008101a7980 */ /* 0x000ea2000c10fb00 */
[----:B------:R-:W-:Y:S01]  /*1100*/  UMOV UR5, 0xffffffff ;  /* 0xffffffff00057882 */ /* 0x000fe20000000000 */
[----:B------:R-:W-:Y:S02]  /*1110*/  SHF.R.U32.HI R3, RZ, 0x1, R3 ;  /* 0x00000001ff037819 */ /* 0x000fe40000011603 */
[----:B--2---:R-:W-:Y:S01]  /*1120*/  ISETP.NE.AND P0, PT, R26, 0x63, PT ;  /* 0x000000631a00780c */ /* 0x004fe20003f05270 */
[----:B------:R-:W-:-:S12]  /*1130*/  BRA.DIV UR5, `(.L_x_100) ;  /* 0x0000003605187947 */ /* 0x000fd8000b800000 */
[----:B------:R-:W-:-:S13]  /*1140*/  VOTE.ANY P0, !P0 ;  /* 0x0000000000ff7806 */ /* 0x000fda0004000100 */
.L_x_130:
[----:B------:R-:W-:Y:S05]  /*1150*/  @P0 BRA `(.L_x_101) ;  /* 0xfffffffc00900947 */ /* 0x000fea000383ffff */
.L_x_99:
[----:B------:R-:W-:Y:S01]  /*1160*/  UMOV UR5, 0xffffffff ;  /* 0xffffffff00057882 */ /* 0x000fe20000000000 */
[----:B------:R-:W-:Y:S02]  /*1170*/  ISETP.NE.AND P0, PT, R26, 0x65, PT ;  /* 0x000000651a00780c */ /* 0x000fe40003f05270 */
[----:B------:R-:W-:Y:S11]  /*1180*/  BRA.DIV UR5, `(.L_x_102) ;  /* 0x0000003605247947 */ /* 0x000ff6000b800000 */
[----:B------:R-:W0:Y:S01]  /*1190*/  S2R R30, SR_GEMASK ;  /* 0x00000000001e7919 */ /* 0x000e220000003c00 */
[----:B------:R-:W-:Y:S01]  /*11a0*/  VOTE.ANY R21, PT, !P0 ;  /* 0x0000000000157806 */ /* 0x000fe200040e0100 */
[C---:B------:R-:W-:Y:S02]  /*11b0*/  VIADD R41, R39.reuse, 0x2 ;  /* 0x0000000227297836 */ /* 0x040fe40000000000 */
[C---:B------:R-:W-:Y:S02]  /*11c0*/  VIADD R43, R39.reuse, 0x4 ;  /* 0x00000004272b7836 */ /* 0x040fe40000000000 */
[C---:B------:R-:W-:Y:S02]  /*11d0*/  VIADD R44, R39.reuse, 0x8 ;  /* 0x00000008272c7836 */ /* 0x040fe40000000000 */
[----:B------:R-:W-:Y:S01]  /*11e0*/  VIADD R45, R39, 0x10 ;  /* 0x00000010272d7836 */ /* 0x000fe20000000000 */
[----:B0-----:R-:W-:-:S05]  /*11f0*/  LOP3.LUT R21, R21, 0x80000000, R30, 0xec, !PT ;  /* 0x8000000015157812 */ /* 0x001fca00078eec1e */
[----:B------:R-:W-:-:S05]  /*1200*/  VIADD R16, R21, 0xffffffff ;  /* 0xffffffff15107836 */ /* 0x000fca0000000000 */
[----:B------:R-:W-:-:S04]  /*1210*/  LOP3.LUT R16, R21, R16, RZ, 0xc, !PT ;  /* 0x0000001015107212 */ /* 0x000fc800078e0cff */
[----:B------:R0:W1:Y:S02]  /*1220*/  POPC R20, R16 ;  /* 0x0000001000147309 */ /* 0x0000640000000000 */
[----:B0-----:R-:W0:Y:S01]  /*1230*/  LDC.64 R16, c[0x0][0x390] ;  /* 0x0000e400ff107b82 */ /* 0x001e220000000a00 */
[----:B-1----:R-:W1:Y:S01]  /*1240*/  SHFL.DOWN PT, R22, R27, 0x1, R20 ;  /* 0x082000001b167989 */ /* 0x002e6200000e0014 */
[-C--:B------:R-:W-:Y:S02]  /*1250*/  ISETP.GE.AND P0, PT, R39, R20.reuse, PT ;  /* 0x000000142700720c */ /* 0x080fe40003f06270 */
[----:B------:R-:W-:Y:S02]  /*1260*/  ISETP.GT.AND P2, PT, R45, R20, PT ;  /* 0x000000142d00720c */ /* 0x000fe40003f44270 */
[----:B0-----:R-:W-:Y:S02]  /*1270*/  IADD3 R28, P3, PT, R16, 0x100, RZ ;  /* 0x00000100101c7810 */ /* 0x001fe40007f7e0ff */
[----:B-1----:R-:W-:-:S02]  /*1280*/  SEL R22, R22, RZ, !P0 ;  /* 0x000000ff16167207 */ /* 0x002fc40004000000 */
[----:B------:R-:W-:-:S03]  /*1290*/  ISETP.GT.AND P0, PT, R41, R20, PT ;  /* 0x000000142900720c */ /* 0x000fc60003f04270 */
[----:B------:R-:W-:-:S05]  /*12a0*/  IMAD.IADD R3, R22, 0x1, R27 ;  /* 0x0000000116037824 */ /* 0x000fca00078e021b */
[----:B------:R-:W0:Y:S02]  /*12b0*/  SHFL.DOWN PT, R22, R3, 0x2, R20 ;  /* 0x0840000003167989 */ /* 0x000e2400000e0014 */
[----:B0-----:R-:W-:Y:S02]  /*12c0*/  SEL R22, R22, RZ, !P0 ;  /* 0x000000ff16167207 */ /* 0x001fe40004000000 */
[----:B------:R-:W-:-:S03]  /*12d0*/  ISETP.GT.AND P0, PT, R43, R20, PT ;  /* 0x000000142b00720c */ /* 0x000fc60003f04270 */
[----:B------:R-:W-:Y:S02]  /*12e0*/  IMAD.IADD R29, R3, 0x1, R22 ;  /* 0x00000001031d7824 */ /* 0x000fe400078e0216 */
[----:B------:R-:W-:-:S03]  /*12f0*/  IMAD.X R3, RZ, RZ, R17, P3 ;  /* 0x000000ffff037224 */ /* 0x000fc600018e0611 */
        /* <DEDUP_REMOVED lines=10> */
[----:B0-----:R-:W-:-:S05]  /*13a0*/  SEL R22, R22, RZ, !P2 ;  /* 0x000000ff16167207 */ /* 0x001fca0005000000 */
[----:B------:R-:W-:-:S07]  /*13b0*/  IMAD.IADD R46, R47, 0x1, R22 ;  /* 0x000000012f2e7824 */ /* 0x000fce00078e0216 */
.L_x_139:
[----:B------:R-:W-:Y:S05]  /*13c0*/  @!P0 BRA `(.L_x_103) ;  /* 0x0000000400248947 */ /* 0x000fea0003800000 */
[----:B------:R-:W-:-:S07]  /*13d0*/  IMAD.MOV.U32 R29, RZ, RZ, 0x3b8 ;  /* 0x000003b8ff1d7424 */ /* 0x000fce00078e00ff */
.L_x_109:
[----:B------:R-:W-:Y:S02]  /*13e0*/  IMAD.MOV.U32 R16, RZ, RZ, R28 ;  /* 0x000000ffff107224 */ /* 0x000fe400078e001c */
[----:B------:R-:W-:Y:S02]  /*13f0*/  IMAD.MOV.U32 R17, RZ, RZ, R3 ;  /* 0x000000ffff117224 */ /* 0x000fe400078e0003 */
        /* <DEDUP_REMOVED lines=8> */
.L_x_142:
[----:B------:R-:W-:Y:S05]  /*1480*/  @!P0 BRA `(.L_x_105) ;  /* 0x0000000000748947 */ /* 0x000fea0003800000 */
[----:B------:R-:W-:-:S07]  /*1490*/  IMAD.MOV.U32 R22, RZ, RZ, R29 ;  /* 0x000000ffff167224 */ /* 0x000fce00078e001d */
.L_x_107:
        /* <DEDUP_REMOVED lines=27> */
.L_x_145:
[----:B------:R-:W-:Y:S05]  /*1650*/  @P0 BRA `(.L_x_107) ;  /* 0xfffffffc00900947 */ /* 0x000fea000383ffff */
.L_x_105:
[----:B------:R-:W-:Y:S01]  /*1660*/  UMOV UR5, 0xffffffff ;  /* 0xffffffff00057882 */ /* 0x000fe20000000000 */
[----:B------:R-:W-:Y:S02]  /*1670*/  ISETP.NE.AND P0, PT, R26, 0x65, PT ;  /* 0x000000651a00780c */ /* 0x000fe40003f05270 */
[----:B------:R-:W-:Y:S11]  /*1680*/  BRA.DIV UR5, `(.L_x_108) ;  /* 0x0000003605287947 */ /* 0x000ff6000b800000 */
[----:B------:R-:W-:Y:S01]  /*1690*/  VOTE.ANY R21, PT, !P0 ;  /* 0x0000000000157806 */ /* 0x000fe200040e0100 */
[----:B------:R-:W-:-:S03]  /*16a0*/  VIADD R40, R40, 0xffffffe0 ;  /* 0xffffffe028287836 */ /* 0x000fc60000000000 */
[----:B------:R-:W-:-:S05]  /*16b0*/  LOP3.LUT R21, R21, 0x80000000, R30, 0xec, !PT ;  /* 0x8000000015157812 */ /* 0x000fca00078eec1e */
        /* <DEDUP_REMOVED lines=25> */
.L_x_154:
[----:B------:R-:W-:Y:S05]  /*1850*/  @P0 BRA `(.L_x_109) ;  /* 0xfffffff800e00947 */ /* 0x000fea000383ffff */
.L_x_103:
        /* <DEDUP_REMOVED lines=8> */
[----:B0-----:R-:W-:-:S05]  /*18e0*/  @!P1 LEA R3, R16, R3, 0x18 ;  /* 0x0000000310039211 */ /* 0x001fca00078ec0ff */
[----:B------:R1:W-:Y:S04]  /*18f0*/  @!P1 STS [R3+0x8], R31 ;  /* 0x0000081f03009388 */ /* 0x0003e80000000800 */
[----:B------:R1:W-:Y:S01]  /*1900*/  @!P1 STS [R3+0x4], R46 ;  /* 0x0000042e03009388 */ /* 0x0003e20000000800 */
[----:B--2---:R-:W-:Y:S01]  /*1910*/  @!P0 LEA R17, R20, R17, 0x18 ;  /* 0x0000001114118211 */ /* 0x004fe200078ec0ff */
[----:B------:R-:W-:Y:S02]  /*1920*/  IMAD.MOV.U32 R20, RZ, RZ, R23 ;  /* 0x000000ffff147224 */ /* 0x000fe400078e0017 */
[----:B------:R-:W-:Y:S02]  /*1930*/  @!P0 IMAD.MOV.U32 R20, RZ, RZ, R46 ;  /* 0x000000ffff148224 */ /* 0x000fe400078e002e */
[----:B------:R1:W-:Y:S05]  /*1940*/  @!P0 STS [R17+0x4c], R46 ;  /* 0x00004c2e11008388 */ /* 0x0003ea0000000800 */
.L_x_97:
[----:B------:R-:W-:Y:S05]  /*1950*/  WARPSYNC.ALL ;  /* 0x0000000000007948 */ /* 0x000fea0003800000 */
[----:B------:R-:W0:Y:S08]  /*1960*/  S2UR UR6, SR_CgaCtaId ;  /* 0x00000000000679c3 */ /* 0x000e300000008800 */
[----:B------:R-:W-:Y:S06]  /*1970*/  BAR.SYNC.DEFER_BLOCKING 0x0 ;  /* 0x0000000000007b1d */ /* 0x000fec0000010000 */
[----:B------:R-:W-:Y:S01]  /*1980*/  UMOV UR5, 0x400 ;  /* 0x0000040000057882 */ /* 0x000fe20000000000 */
[----:B------:R-:W2:Y:S01]  /*1990*/  S2R R16, SR_TID.X ;  /* 0x0000000000107919 */ /* 0x000ea20000002100 */
[----:B0-----:R-:W-:-:S09]  /*19a0*/  ULEA UR5, UR6, UR5, 0x18 ;  /* 0x0000000506057291 */ /* 0x001fd2000f8ec0ff */
[----:B-1----:R-:W0:Y:S01]  /*19b0*/  LDS R3, [UR5+0x4c] ;  /* 0x00004c05ff037984 */ /* 0x002e220008000800 */
[----:B--2---:R-:W-:-:S04]  /*19c0*/  ISETP.NE.AND P0, PT, R16, RZ, PT ;  /* 0x000000ff1000720c */ /* 0x004fc80003f05270 */
[----:B0-----:R-:W-:-:S05]  /*19d0*/  SEL R3, R3, RZ, P0 ;  /* 0x000000ff03037207 */ /* 0x001fca0000000000 */
[----:B------:R-:W-:-:S07]  /*19e0*/  IMAD.IADD R44, R3, 0x1, R20 ;  /* 0x00000001032c7824 */ /* 0x000fce00078e0214 */
.L_x_96:
[----:B------:R-:W-:Y:S05]  /*19f0*/  BSYNC.RECONVERGENT B0 ;  /* 0x0000000000007941 */ /* 0x000fea0003800200 */
.L_x_94:
[----:B------:R-:W-:Y:S01]  /*1a00*/  IMAD.IADD R45, R36, 0x1, R44 ;  /* 0x00000001242d7824 */ /* 0x000fe200078e022c */
[----:B------:R-:W1:Y:S01]  /*1a10*/  S2R R3, SR_TID.X ;  /* 0x0000000000037919 */ /* 0x000e620000002100 */
[----:B------:R-:W2:Y:S01]  /*1a20*/  S2UR UR6, SR_CgaCtaId ;  /* 0x00000000000679c3 */ /* 0x000ea20000008800 */
[----:B------:R-:W-:Y:S01]  /*1a30*/  UMOV UR5, 0x400 ;  /* 0x0000040000057882 */ /* 0x000fe20000000000 */
[----:B0-----:R-:W-:Y:S01]  /*1a40*/  IMAD.IADD R16, R37, 0x1, R45 ;  /* 0x0000000125107824 */ /* 0x001fe200078e022d */
[----:B------:R-:W0:Y:S03]  /*1a50*/  S2R R24, SR_LANEID ;  /* 0x0000000000187919 */ /* 0x000e260000000000 */
[----:B------:R-:W-:Y:S02]  /*1a60*/  IMAD.IADD R17, R34, 0x1, R16 ;  /* 0x0000000122117824 */ /* 0x000fe400078e0210 */
[----:B------:R-:W-:Y:S02]  /*1a70*/  BAR.SYNC.DEFER_BLOCKING 0x0 ;  /* 0x0000000000007b1d */ /* 0x000fe40000010000 */
[----:B------:R-:W-:-:S04]  /*1a80*/  IMAD.IADD R22, R35, 0x1, R17 ;  /* 0x0000000123167824 */ /* 0x000fc800078e0211 */
[----:B------:R-:W-:-:S04]  /*1a90*/  IMAD.IADD R23, R32, 0x1, R22 ;  /* 0x0000000120177824 */ /* 0x000fc800078e0216 */
[----:B------:R-:W-:-:S04]  /*1aa0*/  IMAD.IADD R20, R33, 0x1, R23 ;  /* 0x0000000121147824 */ /* 0x000fc800078e0217 */
[----:B------:R-:W-:Y:S01]  /*1ab0*/  IMAD.IADD R21, R18, 0x1, R20 ;  /* 0x0000000112157824 */ /* 0x000fe200078e0214 */
[----:B--2---:R-:W-:-:S03]  /*1ac0*/  ULEA UR5, UR6, UR5, 0x18 ;  /* 0x0000000506057291 */ /* 0x004fc6000f8ec0ff */
[----:B------:R-:W-:Y:S01]  /*1ad0*/  IMAD.IADD R18, R19, 0x1, R21 ;  /* 0x0000000113127824 */ /* 0x000fe200078e0215 */
[----:B------:R-:W2:Y:S03]  /*1ae0*/  LDCU.64 UR6, c[0x0][0x388] ;  /* 0x00007100ff0677ac */ /* 0x000ea60008000a00 */
[----:B------:R-:W-:Y:S01]  /*1af0*/  IMAD.IADD R19, R14, 0x1, R18 ;  /* 0x000000010e137824 */ /* 0x000fe200078e0212 */
[----:B-1----:R-:W-:-:S03]  /*1b00*/  SHF.R.U32.HI R3, RZ, 0x5, R3 ;  /* 0x00000005ff037819 */ /* 0x002fc60000011603 */
[----:B------:R-:W-:Y:S02]  /*1b10*/  IMAD.IADD R14, R15, 0x1, R19 ;  /* 0x000000010f0e7824 */ /* 0x000fe400078e0213 */
[----:B0-----:R-:W-:Y:S02]  /*1b20*/  IMAD R3, R3, 0x2c0, R24 ;  /* 0x000002c003037824 */ /* 0x001fe400078e0218 */
[----:B------:R-:W-:-:S03]  /*1b30*/  IMAD.IADD R15, R12, 0x1, R14 ;  /* 0x000000010c0f7824 */ /* 0x000fc600078e020e */
[----:B------:R-:W-:Y:S01]  /*1b40*/  LEA R49, R3, UR5, 0x2 ;  /* 0x0000000503317c11 */ /* 0x000fe2000f8e10ff */
[----:B------:R-:W-:Y:S01]  /*1b50*/  IMAD.IADD R12, R13, 0x1, R15 ;  /* 0x000000010d0c7824 */ /* 0x000fe200078e020f */
[----:B--2---:R-:W-:-:S03]  /*1b60*/  IADD3 R38, P0, PT, R38, UR6, RZ ;  /* 0x0000000626267c10 */ /* 0x004fc6000ff1e0ff */
[----:B------:R-:W-:Y:S02]  /*1b70*/  IMAD.IADD R13, R10, 0x1, R12 ;  /* 0x000000010a0d7824 */ /* 0x000fe400078e020c */
[----:B------:R-:W-:Y:S01]  /*1b80*/  IMAD R24, R24, 0x54, R49 ;  /* 0x0000005418187824 */ /* 0x000fe200078e0231 */
[----:B------:R-:W-:Y:S01]  /*1b90*/  IADD3.X R39, PT, PT, R0, UR7, RZ, P0, !PT ;  /* 0x0000000700277c10 */ /* 0x000fe200087fe4ff */
[----:B------:R-:W-:-:S03]  /*1ba0*/  IMAD.IADD R10, R11, 0x1, R13 ;  /* 0x000000010b0a7824 */ /* 0x000fc600078e020d */
[----:B------:R-:W-:Y:S01]  /*1bb0*/  STS.64 [R24], R44 ;  /* 0x0000002c18007388 */ /* 0x000fe20000000a00 */
[----:B------:R-:W-:-:S03]  /*1bc0*/  IMAD.IADD R11, R8, 0x1, R10 ;  /* 0x00000001080b7824 */ /* 0x000fc600078e020a */
[----:B------:R-:W-:Y:S01]  /*1bd0*/  STS.64 [R24+0x8], R16 ;  /* 0x0000081018007388 */ /* 0x000fe20000000a00 */
        /* <DEDUP_REMOVED lines=11> */
[----:B------:R-:W-:Y:S04]  /*1c90*/  STS.64 [R24+0x38], R10 ;  /* 0x0000380a18007388 */ /* 0x000fe80000000a00 */
[----:B------:R-:W-:Y:S04]  /*1ca0*/  STS.64 [R24+0x40], R8 ;  /* 0x0000400818007388 */ /* 0x000fe80000000a00 */
[----:B------:R-:W-:Y:S04]  /*1cb0*/  STS.64 [R24+0x48], R6 ;  /* 0x0000480618007388 */ /* 0x000fe80000000a00 */
[----:B------:R-:W-:Y:S01]  /*1cc0*/  STS.64 [R24+0x50], R4 ;  /* 0x0000500418007388 */ /* 0x000fe20000000a00 */
[----:B------:R-:W-:-:S03]  /*1cd0*/  NOP ;  /* 0x0000000000007918 */ /* 0x000fc60000000000 */
[----:B------:R-:W0:Y:S04]  /*1ce0*/  LDS R3, [R49] ;  /* 0x0000000031037984 */ /* 0x000e280000000800 */
[----:B------:R-:W1:Y:S04]  /*1cf0*/  LDS R17, [R49+0x80] ;  /* 0x0000800031117984 */ /* 0x000e680000000800 */
        /* <DEDUP_REMOVED lines=43> */
.L_x_93:
[----:B------:R-:W-:-:S13]  /*1fb0*/  ISETP.NE.AND P0, PT, R0, RZ, PT ;  /* 0x000000ff0000720c */ /* 0x000fda0003f05270 */
[----:B------:R-:W-:Y:S05]  /*1fc0*/  @!P0 EXIT ;  /* 0x000000000000894d */ /* 0x000fea0003800000 */
[----:B------:R-:W0:Y:S02]  /*1fd0*/  LDC.64 R4, c[0x0][0x380] ;  /* 0x0000e000ff047b82 */ /* 0x000e240000000a00 */
[----:B0-----:R-:W-:-:S05]  /*1fe0*/  IMAD.WIDE.U32 R4, R7, 0x4, R4 ;  /* 0x0000000407047825 */ /* 0x001fca00078e0004 */
[----:B------:R0:W2:Y:S01]  /*1ff0*/  LDG.E R6, desc[UR8][R4.64] ;  /* 0x0000000804067981 */ /* 0x0000a2000c1e1900 */
[----:B------:R-:W3:Y:S02]  /*2000*/  S2R R2, SR_TID.X ;  /* 0x0000000000027919 */ /* 0x000ee40000002100 */
[C---:B---3--:R-:W-:Y:S02]  /*2010*/  LOP3.LUT R3, R2.reuse, 0x1f, RZ, 0xc0, !PT ;  /* 0x0000001f02037812 */ /* 0x048fe400078ec0ff */
[----:B------:R-:W-:-:S05]  /*2020*/  LOP3.LUT R8, R2, 0x3e0, RZ, 0xc0, !PT ;  /* 0x000003e002087812 */ /* 0x000fca00078ec0ff */
[----:B------:R-:W-:-:S04]  /*2030*/  IMAD R3, R8, 0x16, R3 ;  /* 0x0000001608037824 */ /* 0x000fc800078e0203 */
[C---:B------:R-:W-:Y:S01]  /*2040*/  VIADD R7, R3.reuse, 0x20 ;  /* 0x0000002003077836 */ /* 0x040fe20000000000 */
[C---:B------:R-:W-:Y:S01]  /*2050*/  ISETP.GE.U32.AND P6, PT, R3.reuse, R0, PT ;  /* 0x000000000300720c */ /* 0x040fe20003fc6070 */
[C---:B------:R-:W-:Y:S01]  /*2060*/  VIADD R9, R3.reuse, 0x40 ;  /* 0x0000004003097836 */ /* 0x040fe20000000000 */
[C---:B0-----:R-:W-:Y:S01]  /*2070*/  LEA R4, P1, R3.reuse, R4, 0x2 ;  /* 0x0000000403047211 */ /* 0x041fe200078210ff */
[----:B------:R-:W-:Y:S01]  /*2080*/  VIADD R11, R3, 0x60 ;  /* 0x00000060030b7836 */ /* 0x000fe20000000000 */
[-C--:B------:R-:W-:Y:S01]  /*2090*/  ISETP.GE.U32.AND P5, PT, R7, R0.reuse, PT ;  /* 0x000000000700720c */ /* 0x080fe20003fa6070 */
[----:B------:R-:W-:Y:S01]  /*20a0*/  VIADD R7, R3, 0x80 ;  /* 0x0000008003077836 */ /* 0x000fe20000000000 */
[-C--:B------:R-:W-:Y:S01]  /*20b0*/  ISETP.GE.U32.AND P0, PT, R9, R0.reuse, PT ;  /* 0x000000000900720c */ /* 0x080fe20003f06070 */
[----:B------:R-:W-:Y:S01]  /*20c0*/  IMAD.X R5, RZ, RZ, R5, P1 ;  /* 0x000000ffff057224 */ /* 0x000fe200008e0605 */
[-C--:B------:R-:W-:Y:S01]  /*20d0*/  ISETP.GE.U32.AND P4, PT, R11, R0.reuse, PT ;  /* 0x000000000b00720c */ /* 0x080fe20003f86070 */
[----:B------:R-:W-:Y:S01]  /*20e0*/  VIADD R9, R3, 0xa0 ;  /* 0x000000a003097836 */ /* 0x000fe20000000000 */
[----:B------:R-:W-:Y:S01]  /*20f0*/  ISETP.GE.U32.AND P3, PT, R7, R0, PT ;  /* 0x000000000700720c */ /* 0x000fe20003f66070 */
[----:B------:R-:W-:-:S03]  /*2100*/  VIADD R7, R3, 0xc0 ;  /* 0x000000c003077836 */ /* 0x000fc60000000000 */
[-C--:B------:R-:W-:Y:S01]  /*2110*/  ISETP.GE.U32.AND P2, PT, R9, R0.reuse, PT ;  /* 0x000000000900720c */ /* 0x080fe20003f46070 */
[----:B------:R-:W-:Y:S01]  /*2120*/  VIADD R9, R3, 0x100 ;  /* 0x0000010003097836 */ /* 0x000fe20000000000 */
[-C--:B------:R-:W-:Y:S01]  /*2130*/  ISETP.GE.U32.AND P1, PT, R7, R0.reuse, PT ;  /* 0x000000000700720c */ /* 0x080fe20003f26070 */
[C---:B------:R-:W-:Y:S02]  /*2140*/  VIADD R7, R3.reuse, 0xe0 ;  /* 0x000000e003077836 */ /* 0x040fe40000000000 */
[----:B------:R-:W-:Y:S02]  /*2150*/  VIADD R39, R3, 0x2a0 ;  /* 0x000002a003277836 */ /* 0x000fe40000000000 */
[----:B--2---:R-:W-:Y:S02]  /*2160*/  IMAD.MOV.U32 R16, RZ, RZ, R6 ;  /* 0x000000ffff107224 */ /* 0x004fe400078e0006 */
[----:B------:R-:W2:Y:S01]  /*2170*/  @!P6 LDG.E R6, desc[UR8][R4.64] ;  /* 0x000000080406e981 */ /* 0x000ea2000c1e1900 */
[----:B------:R-:W-:Y:S01]  /*2180*/  ISETP.GE.U32.AND P6, PT, R7, R0, PT ;  /* 0x000000000700720c */ /* 0x000fe20003fc6070 */
[----:B------:R-:W-:-:S02]  /*2190*/  IMAD.MOV.U32 R10, RZ, RZ, R16 ;  /* 0x000000ffff0a7224 */ /* 0x000fc400078e0010 */
[----:B------:R-:W-:Y:S02]  /*21a0*/  VIADD R7, R3, 0x120 ;  /* 0x0000012003077836 */ /* 0x000fe40000000000 */
[--C-:B------:R-:W-:Y:S02]  /*21b0*/  IMAD.MOV.U32 R12, RZ, RZ, R16.reuse ;  /* 0x000000ffff0c7224 */ /* 0x100fe400078e0010 */
[----:B------:R-:W3:Y:S01]  /*21c0*/  @!P0 LDG.E R10, desc[UR8][R4.64+0x100] ;  /* 0x00010008040a8981 */ /* 0x000ee2000c1e1900 */
[-C--:B------:R-:W-:Y:S01]  /*21d0*/  ISETP.GE.U32.AND P0, PT, R7, R0.reuse, PT ;  /* 0x000000000700720c */ /* 0x080fe20003f06070 */
[----:B------:R-:W-:Y:S02]  /*21e0*/  VIADD R7, R3, 0x140 ;  /* 0x0000014003077836 */ /* 0x000fe40000000000 */
[--C-:B------:R-:W-:Y:S01]  /*21f0*/  IMAD.MOV.U32 R8, RZ, RZ, R16.reuse ;  /* 0x000000ffff087224 */ /* 0x100fe200078e0010 */
[----:B------:R-:W4:Y:S01]  /*2200*/  @!P4 LDG.E R12, desc[UR8][R4.64+0x180] ;  /* 0x00018008040cc981 */ /* 0x000f22000c1e1900 */
[----:B------:R-:W-:Y:S01]  /*2210*/  IMAD.MOV.U32 R18, RZ, RZ, R16 ;  /* 0x000000ffff127224 */ /* 0x000fe200078e0010 */
[----:B------:R-:W-:Y:S01]  /*2220*/  ISETP.GE.U32.AND P4, PT, R7, R0, PT ;  /* 0x000000000700720c */ /* 0x000fe20003f86070 */
[----:B------:R-:W-:-:S02]  /*2230*/  VIADD R7, R3, 0x180 ;  /* 0x0000018003077836 */ /* 0x000fc40000000000 */
[----:B------:R-:W4:Y:S01]  /*2240*/  @!P5 LDG.E R8, desc[UR8][R4.64+0x80] ;  /* 0x000080080408d981 */ /* 0x000f22000c1e1900 */
[-C--:B------:R-:W-:Y:S01]  /*2250*/  ISETP.GE.U32.AND P5, PT, R9, R0.reuse, PT ;  /* 0x000000000900720c */ /* 0x080fe20003fa6070 */
[--C-:B------:R-:W-:Y:S02]  /*2260*/  IMAD.MOV.U32 R20, RZ, RZ, R16.reuse ;  /* 0x000000ffff147224 */ /* 0x100fe400078e0010 */
[----:B------:R-:W4:Y:S01]  /*2270*/  @!P2 LDG.E R18, desc[UR8][R4.64+0x280] ;  /* 0x000280080412a981 */ /* 0x000f22000c1e1900 */
[-C--:B------:R-:W-:Y:S01]  /*2280*/  ISETP.GE.U32.AND P2, PT, R7, R0.reuse, PT ;  /* 0x000000000700720c */ /* 0x080fe20003f46070 */
[C---:B------:R-:W-:Y:S02]  /*2290*/  VIADD R7, R3.reuse, 0x1a0 ;  /* 0x000001a003077836 */ /* 0x040fe40000000000 */
[--C-:B------:R-:W-:Y:S01]  /*22a0*/  IMAD.MOV.U32 R14, RZ, RZ, R16.reuse ;  /* 0x000000ffff0e7224 */ /* 0x100fe200078e0010 */
[----:B------:R-:W4:Y:S01]  /*22b0*/  @!P1 LDG.E R20, desc[UR8][R4.64+0x300] ;  /* 0x0003000804149981 */ /* 0x000f22000c1e1900 */
[----:B------:R-:W-:Y:S01]  /*22c0*/  VIADD R9, R3, 0x160 ;  /* 0x0000016003097836 */ /* 0x000fe20000000000 */
[----:B------:R-:W-:Y:S01]  /*22d0*/  ISETP.GE.U32.AND P1, PT, R7, R0, PT ;  /* 0x000000000700720c */ /* 0x000fe20003f26070 */
[----:B------:R-:W-:-:S02]  /*22e0*/  IMAD.MOV.U32 R24, RZ, RZ, R16 ;  /* 0x000000ffff187224 */ /* 0x000fc400078e0010 */
[----:B------:R-:W-:Y:S01]  /*22f0*/  VIADD R7, R3, 0x1e0 ;  /* 0x000001e003077836 */ /* 0x000fe20000000000 */
[----:B------:R-:W4:Y:S01]  /*2300*/  @!P3 LDG.E R14, desc[UR8][R4.64+0x200] ;  /* 0x00020008040eb981 */ /* 0x000f22000c1e1900 */
[--C-:B------:R-:W-:Y:S01]  /*2310*/  IMAD.MOV.U32 R22, RZ, RZ, R16.reuse ;  /* 0x000000ffff167224 */ /* 0x100fe200078e0010 */
[-C--:B------:R-:W-:Y:S01]  /*2320*/  ISETP.GE.U32.AND P3, PT, R9, R0.reuse, PT ;  /* 0x000000000900720c */ /* 0x080fe20003f66070 */
[----:B------:R-:W-:Y:S01]  /*2330*/  VIADD R9, R3, 0x1c0 ;  /* 0x000001c003097836 */ /* 0x000fe20000000000 */
[----:B------:R-:W4:Y:S01]  /*2340*/  @!P5 LDG.E R24, desc[UR8][R4.64+0x400] ;  /* 0x000400080418d981 */ /* 0x000f22000c1e1900 */
[--C-:B------:R-:W-:Y:S01]  /*2350*/  IMAD.MOV.U32 R26, RZ, RZ, R16.reuse ;  /* 0x000000ffff1a7224 */ /* 0x100fe200078e0010 */
[-C--:B------:R-:W-:Y:S01]  /*2360*/  ISETP.GE.U32.AND P5, PT, R7, R0.reuse, PT ;  /* 0x000000000700720c */ /* 0x080fe20003fa6070 */
[----:B------:R-:W-:Y:S01]  /*2370*/  VIADD R7, R3, 0x200 ;  /* 0x0000020003077836 */ /* 0x000fe20000000000 */
[----:B------:R-:W4:Y:S01]  /*2380*/  @!P6 LDG.E R22, desc[UR8][R4.64+0x380] ;  /* 0x000380080416e981 */ /* 0x000f22000c1e1900 */
[----:B------:R-:W-:Y:S01]  /*2390*/  ISETP.GE.U32.AND P6, PT, R9, R0, PT ;  /* 0x000000000900720c */ /* 0x000fe20003fc6070 */
[----:B------:R-:W-:-:S02]  /*23a0*/  IMAD.MOV.U32 R28, RZ, RZ, R16 ;  /* 0x000000ffff1c7224 */ /* 0x000fc400078e0010 */
[--C-:B------:R-:W-:Y:S01]  /*23b0*/  IMAD.MOV.U32 R30, RZ, RZ, R16.reuse ;  /* 0x000000ffff1e7224 */ /* 0x100fe200078e0010 */
[----:B------:R-:W4:Y:S01]  /*23c0*/  @!P0 LDG.E R26, desc[UR8][R4.64+0x480] ;  /* 0x00048008041a8981 */ /* 0x000f22000c1e1900 */
[-C--:B------:R-:W-:Y:S01]  /*23d0*/  ISETP.GE.U32.AND P0, PT, R7, R0.reuse, PT ;  /* 0x000000000700720c */ /* 0x080fe20003f06070 */
[C---:B------:R-:W-:Y:S02]  /*23e0*/  VIADD R9, R3.reuse, 0x220 ;  /* 0x0000022003097836 */ /* 0x040fe40000000000 */
[----:B------:R-:W-:Y:S01]  /*23f0*/  VIADD R7, R3, 0x240 ;  /* 0x0000024003077836 */ /* 0x000fe20000000000 */
[----:B------:R-:W4:Y:S01]  /*2400*/  @!P4 LDG.E R28, desc[UR8][R4.64+0x500] ;  /* 0x00050008041cc981 */ /* 0x000f22000c1e1900 */
[--C-:B------:R-:W-:Y:S01]  /*2410*/  IMAD.MOV.U32 R32, RZ, RZ, R16.reuse ;  /* 0x000000ffff207224 */ /* 0x100fe200078e0010 */
[-C--:B------:R-:W-:Y:S01]  /*2420*/  ISETP.GE.U32.AND P4, PT, R9, R0.reuse, PT ;  /* 0x000000000900720c */ /* 0x080fe20003f86070 */
[--C-:B------:R-:W-:Y:S01]  /*2430*/  IMAD.MOV.U32 R34, RZ, RZ, R16.reuse ;  /* 0x000000ffff227224 */ /* 0x100fe200078e0010 */
[----:B------:R-:W4:Y:S01]  /*2440*/  @!P3 LDG.E R30, desc[UR8][R4.64+0x580] ;  /* 0x00058008041eb981 */ /* 0x000f22000c1e1900 */
[----:B------:R-:W-:Y:S01]  /*2450*/  IMAD.MOV.U32 R36, RZ, RZ, R16 ;  /* 0x000000ffff247224 */ /* 0x000fe200078e0010 */
[----:B------:R-:W-:Y:S01]  /*2460*/  ISETP.GE.U32.AND P3, PT, R7, R0, PT ;  /* 0x000000000700720c */ /* 0x000fe20003f66070 */
[C---:B------:R-:W-:Y:S01]  /*2470*/  VIADD R7, R3.reuse, 0x260 ;  /* 0x0000026003077836 */ /* 0x040fe20000000000 */
[----:B------:R-:W4:Y:S01]  /*2480*/  @!P2 LDG.E R32, desc[UR8][R4.64+0x600] ;  /* 0x000600080420a981 */ /* 0x000f22000c1e1900 */
[----:B------:R-:W-:-:S03]  /*2490*/  VIADD R9, R3, 0x280 ;  /* 0x0000028003097836 */ /* 0x000fc60000000000 */
[----:B------:R-:W4:Y:S01]  /*24a0*/  @!P1 LDG.E R34, desc[UR8][R4.64+0x680] ;  /* 0x0006800804229981 */ /* 0x000f22000c1e1900 */
[-C--:B------:R-:W-:Y:S02]  /*24b0*/  ISETP.GE.U32.AND P2, PT, R7, R0.reuse, PT ;  /* 0x000000000700720c */ /* 0x080fe40003f46070 */
[-C--:B------:R-:W-:Y:S01]  /*24c0*/  ISETP.GE.U32.AND P1, PT, R9, R0.reuse, PT ;  /* 0x000000000900720c */ /* 0x080fe20003f26070 */
[----:B------:R-:W4:Y:S01]  /*24d0*/  @!P6 LDG.E R36, desc[UR8][R4.64+0x700] ;  /* 0x000700080424e981 */ /* 0x000f22000c1e1900 */
[----:B------:R-:W-:Y:S01]  /*24e0*/  ISETP.GE.U32.AND P6, PT, R39, R0, PT ;  /* 0x000000002700720c */ /* 0x000fe20003fc6070 */
[--C-:B------:R-:W-:Y:S02]  /*24f0*/  IMAD.MOV.U32 R46, RZ, RZ, R16.reuse ;  /* 0x000000ffff2e7224 */ /* 0x100fe400078e0010 */
[--C-:B------:R-:W-:Y:S02]  /*2500*/  IMAD.MOV.U32 R48, RZ, RZ, R16.reuse ;  /* 0x000000ffff307224 */ /* 0x100fe400078e0010 */
[----:B------:R-:W-:-:S02]  /*2510*/  IMAD.MOV.U32 R50, RZ, RZ, R16 ;  /* 0x000000ffff327224 */ /* 0x000fc400078e0010 */
        /* <DEDUP_REMOVED lines=13> */
[----:B------:R-:W-:Y:S01]  /*25f0*/  UMOV UR4, 0x400 ;  /* 0x0000040000047882 */ /* 0x000fe20000000000 */
[----:B------:R-:W-:Y:S01]  /*2600*/  ISETP.NE.AND P0, PT, R42, RZ, PT ;  /* 0x000000ff2a00720c */ /* 0x000fe20003f05270 */
[----:B-1----:R-:W-:-:S02]  /*2610*/  ULEA UR4, UR5, UR4, 0x18 ;  /* 0x0000000405047291 */ /* 0x002fc4000f8ec0ff */
[----:B0-----:R-:W-:-:S05]  /*2620*/  IMAD R41, R43, 0x2c0, R38 ;  /* 0x000002c02b297824 */ /* 0x001fca00078e0226 */
        /* <DEDUP_REMOVED lines=39> */
[----:B------:R-:W-:Y:S02]  /*28a0*/  ISETP.NE.AND P1, PT, R38, 0x1f, PT ;  /* 0x0000001f2600780c */ /* 0x000fe40003f25270 */
[----:B---3--:R-:W-:Y:S02]  /*28b0*/  IADD3 R16, PT, PT, R8, R7, R16 ;  /* 0x0000000708107210 */ /* 0x008fe40007ffe010 */
[----:B------:R-:W-:Y:S02]  /*28c0*/  ISETP.NE.AND P2, PT, R43, 0xb, PT ;  /* 0x0000000b2b00780c */ /* 0x000fe40003f45270 */
        /* <DEDUP_REMOVED lines=52> */
[----:B------:R-:W-:Y:S02]  /*2c10*/  ISETP.NE.AND P1, PT, R38, RZ, PT ;  /* 0x000000ff2600720c */ /* 0x000fe40003f25270 */
[----:B------:R-:W-:Y:S01]  /*2c20*/  SEL R16, R25, R16, !P0 ;  /* 0x0000001019107207 */ /* 0x000fe20004000000 */
[----:B------:R-:W-:Y:S01]  /*2c30*/  @!P2 IMAD.IADD R16, R26, 0x1, R25 ;  /* 0x000000011a10a824 */ /* 0x000fe200078e0219 */
[----:B------:R-:W-:-:S02]  /*2c40*/  ISETP.GE.U32.AND P0, PT, R2, 0x20, PT ;  /* 0x000000200200780c */ /* 0x000fc40003f06070 */
[----:B------:R-:W-:Y:S02]  /*2c50*/  SEL R37, R37, RZ, P1 ;  /* 0x000000ff25257207 */ /* 0x000fe40000800000 */
[----:B------:R-:W-:-:S04]  /*2c60*/  SEL R17, R16, RZ, P0 ;  /* 0x000000ff10117207 */ /* 0x000fc80000000000 */
[----:B-----5:R-:W-:Y:S01]  /*2c70*/  IADD3 R44, PT, PT, R17, R37, R44 ;  /* 0x00000025112c7210 */ /* 0x020fe20007ffe02c */
[----:B------:R-:W-:Y:S06]  /*2c80*/  BRA `(.L_x_111) ;  /* 0x0000000c00e87947 */ /* 0x000fec0003800000 */
.L_x_110:
[----:B0-2---:R-:W-:Y:S02]  /*2c90*/  IADD3 R16, PT, PT, R6, R5, R4 ;  /* 0x0000000506107210 */ /* 0x005fe40007ffe004 */
[----:B------:R-:W-:Y:S02]  /*2ca0*/  ISETP.NE.AND P1, PT, R38, 0x1f, PT ;  /* 0x0000001f2600780c */ /* 0x000fe40003f25270 */
        /* <DEDUP_REMOVED lines=52> */
[----:B------:R-:W-:Y:S01]  /*2ff0*/  SEL R16, R23, R16, !P0 ;  /* 0x0000001017107207 */ /* 0x000fe20004000000 */
[----:B------:R-:W-:Y:S01]  /*3000*/  IMAD.IADD R23, R44, 0x1, -R37 ;  /* 0x000000012c177824 */ /* 0x000fe200078e0a25 */
[C---:B------:R-:W-:Y:S02]  /*3010*/  ISETP.NE.AND P0, PT, R43.reuse, 0xa, PT ;  /* 0x0000000a2b00780c */ /* 0x040fe40003f05270 */
[----:B------:R-:W-:Y:S02]  /*3020*/  SEL R16, R24, R16, !P1 ;  /* 0x0000001018107207 */ /* 0x000fe40004800000 */
[----:B------:R-:W-:Y:S02]  /*3030*/  ISETP.NE.AND P1, PT, R43, 0xb, PT ;  /* 0x0000000b2b00780c */ /* 0x000fe40003f25270 */
[----:B------:R-:W-:Y:S02]  /*3040*/  SEL R16, R25, R16, !P0 ;  /* 0x0000001019107207 */ /* 0x000fe40004000000 */
[----:B------:R-:W-:-:S02]  /*3050*/  ISETP.GT.U32.AND P0, PT, R2, 0x1f, PT ;  /* 0x0000001f0200780c */ /* 0x000fc40003f04070 */
[----:B------:R-:W-:Y:S02]  /*3060*/  SEL R17, R23, RZ, P2 ;  /* 0x000000ff17117207 */ /* 0x000fe40001000000 */
        /* <DEDUP_REMOVED lines=20> */
.L_x_157:
[----:B------:R-:W-:Y:S05]  /*31b0*/  @!P0 BRA `(.L_x_114) ;  /* 0x0000000000748947 */ /* 0x000fea0003800000 */
[----:B------:R-:W-:-:S07]  /*31c0*/  IMAD.MOV.U32 R20, RZ, RZ, 0x3b8 ;  /* 0x000003b8ff147424 */ /* 0x000fce00078e00ff */
.L_x_116:
        /* <DEDUP_REMOVED lines=27> */
.L_x_160:
[----:B------:R-:W-:Y:S05]  /*3380*/  @P0 BRA `(.L_x_116) ;  /* 0xfffffffc00900947 */ /* 0x000fea000383ffff */
.L_x_114:
[----:B------:R-:W-:Y:S01]  /*3390*/  UMOV UR5, 0xffffffff ;  /* 0xffffffff00057882 */ /* 0x000fe20000000000 */
[----:B------:R-:W-:Y:S02]  /*33a0*/  ISETP.NE.AND P0, PT, R18, 0x65, PT ;  /* 0x000000651200780c */ /* 0x000fe40003f05270 */
[----:B------:R-:W-:Y:S11]  /*33b0*/  BRA.DIV UR5, `(.L_x_117) ;  /* 0x0000001e05047947 */ /* 0x000ff6000b800000 */
[----:B------:R-:W0:Y:S01]  /*33c0*/  S2R R26, SR_GEMASK ;  /* 0x00000000001a7919 */ /* 0x000e220000003c00 */
[----:B------:R-:W-:Y:S01]  /*33d0*/  VOTE.ANY R21, PT, !P0 ;  /* 0x0000000000157806 */ /* 0x000fe200040e0100 */
[----:B------:R-:W-:-:S03]  /*33e0*/  VIADD R17, R38, 0x2 ;  /* 0x0000000226117836 */ /* 0x000fc60000000000 */
[----:B0-----:R-:W-:-:S05]  /*33f0*/  LOP3.LUT R21, R21, 0x80000000, R26, 0xec, !PT ;  /* 0x8000000015157812 */ /* 0x001fca00078eec1a */
[----:B------:R-:W-:-:S05]  /*3400*/  VIADD R16, R21, 0xffffffff ;  /* 0xffffffff15107836 */ /* 0x000fca0000000000 */
[----:B------:R-:W-:Y:S01]  /*3410*/  LOP3.LUT R16, R21, R16, RZ, 0xc, !PT ;  /* 0x0000001015107212 */ /* 0x000fe200078e0cff */
[----:B------:R-:W-:-:S03]  /*3420*/  VIADD R21, R38, 0x10 ;  /* 0x0000001026157836 */ /* 0x000fc60000000000 */
[----:B------:R-:W0:Y:S02]  /*3430*/  POPC R20, R16 ;  /* 0x0000001000147309 */ /* 0x000e240000000000 */
[----:B0-----:R-:W0:Y:S01]  /*3440*/  SHFL.DOWN PT, R22, R19, 0x1, R20 ;  /* 0x0820000013167989 */ /* 0x001e2200000e0014 */
[-C--:B------:R-:W-:Y:S02]  /*3450*/  ISETP.GE.AND P0, PT, R38, R20.reuse, PT ;  /* 0x000000142600720c */ /* 0x080fe40003f06270 */
[-C--:B------:R-:W-:Y:S02]  /*3460*/  ISETP.GT.AND P2, PT, R21, R20.reuse, PT ;  /* 0x000000141500720c */ /* 0x080fe40003f44270 */
[----:B0-----:R-:W-:Y:S02]  /*3470*/  SEL R22, R22, RZ, !P0 ;  /* 0x000000ff16167207 */ /* 0x001fe40004000000 */
[----:B------:R-:W-:Y:S01]  /*3480*/  ISETP.GT.AND P0, PT, R17, R20, PT ;  /* 0x000000141100720c */ /* 0x000fe20003f04270 */
[----:B------:R-:W-:-:S02]  /*3490*/  VIADD R17, R38, 0x4 ;  /* 0x0000000426117836 */ /* 0x000fc40000000000 */
        /* <DEDUP_REMOVED lines=8> */
[----:B------:R-:W-:Y:S02]  /*3520*/  ISETP.GT.AND P0, PT, R17, R20, PT ;  /* 0x000000141100720c */ /* 0x000fe40003f04270 */
[----:B------:R-:W0:Y:S01]  /*3530*/  LDC.64 R16, c[0x0][0x390] ;  /* 0x0000e400ff107b82 */ /* 0x000e220000000a00 */
[----:B------:R-:W-:-:S05]  /*3540*/  IMAD.IADD R19, R45, 0x1, R22 ;  /* 0x000000012d137824 */ /* 0x000fca00078e0216 */
[----:B------:R-:W1:Y:S01]  /*3550*/  SHFL.DOWN PT, R22, R19, 0x8, R20 ;  /* 0x0900000013167989 */ /* 0x000e6200000e0014 */
[----:B0-----:R-:W-:-:S05]  /*3560*/  IADD3 R44, P3, PT, R16, 0x100, RZ ;  /* 0x00000100102c7810 */ /* 0x001fca0007f7e0ff */
[----:B------:R-:W-:Y:S01]  /*3570*/  IMAD.X R45, RZ, RZ, R17, P3 ;  /* 0x000000ffff2d7224 */ /* 0x000fe200018e0611 */
[----:B-1----:R-:W-:Y:S02]  /*3580*/  SEL R22, R22, RZ, !P0 ;  /* 0x000000ff16167207 */ /* 0x002fe40004000000 */
[----:B------:R-:W-:-:S03]  /*3590*/  ISETP.NE.AND P0, PT, R18, 0x65, PT ;  /* 0x000000651200780c */ /* 0x000fc60003f05270 */
[----:B------:R-:W-:-:S05]  /*35a0*/  IMAD.IADD R43, R19, 0x1, R22 ;  /* 0x00000001132b7824 */ /* 0x000fca00078e0216 */
[----:B------:R-:W0:Y:S05]  /*35b0*/  SHFL.DOWN PT, R22, R43, 0x10, R20 ;  /* 0x0a0000002b167989 */ /* 0x000e2a00000e0014 */
[----:B------:R-:W-:Y:S02]  /*35c0*/  VOTE.ALL P0, P0 ;  /* 0x0000000000ff7806 */ /* 0x000fe40000000000 */
[----:B0-----:R-:W-:-:S05]  /*35d0*/  SEL R22, R22, RZ, !P2 ;  /* 0x000000ff16167207 */ /* 0x001fca0005000000 */
[----:B------:R-:W-:-:S07]  /*35e0*/  IMAD.IADD R46, R43, 0x1, R22 ;  /* 0x000000012b2e7824 */ /* 0x000fce00078e0216 */
.L_x_169:
[----:B------:R-:W-:Y:S05]  /*35f0*/  @!P0 BRA `(.L_x_118) ;  /* 0x00000004002c8947 */ /* 0x000fea0003800000 */
[----:B------:R-:W-:-:S07]  /*3600*/  IMAD.MOV.U32 R43, RZ, RZ, 0x3b8 ;  /* 0x000003b8ff2b7424 */ /* 0x000fce00078e00ff */
.L_x_124:
        /* <DEDUP_REMOVED lines=8> */
.L_x_172:
[----:B------:R-:W-:Y:S05]  /*3690*/  @!P0 BRA `(.L_x_120) ;  /* 0x0000000000748947 */ /* 0x000fea0003800000 */
[----:B------:R-:W-:-:S07]  /*36a0*/  IMAD.MOV.U32 R20, RZ, RZ, R43 ;  /* 0x000000ffff147224 */ /* 0x000fce00078e002b */
.L_x_122:
        /* <DEDUP_REMOVED lines=27> */
.L_x_175:
[----:B------:R-:W-:Y:S05]  /*3860*/  @P0 BRA `(.L_x_122) ;  /* 0xfffffffc00900947 */ /* 0x000fea000383ffff */
.L_x_120:
[----:B------:R-:W-:Y:S01]  /*3870*/  UMOV UR5, 0xffffffff ;  /* 0xffffffff00057882 */ /* 0x000fe20000000000 */
[----:B------:R-:W-:Y:S02]  /*3880*/  ISETP.NE.AND P0, PT, R18, 0x65, PT ;  /* 0x000000651200780c */ /* 0x000fe40003f05270 */
[----:B------:R-:W-:Y:S11]  /*3890*/  BRA.DIV UR5, `(.L_x_123) ;  /* 0x0000001e05107947 */ /* 0x000ff6000b800000 */
[----:B------:R-:W-:Y:S01]  /*38a0*/  VOTE.ANY R21, PT, !P0 ;  /* 0x0000000000157806 */ /* 0x000fe200040e0100 */
[----:B------:R-:W-:Y:S02]  /*38b0*/  VIADD R17, R38, 0x2 ;  /* 0x0000000226117836 */ /* 0x000fe40000000000 */
[----:B------:R-:W-:Y:S01]  /*38c0*/  VIADD R37, R37, 0xffffffe0 ;  /* 0xffffffe025257836 */ /* 0x000fe20000000000 */
[----:B------:R-:W-:-:S05]  /*38d0*/  LOP3.LUT R21, R21, 0x80000000, R26, 0xec, !PT ;  /* 0x8000000015157812 */ /* 0x000fca00078eec1a */
[----:B------:R-:W-:-:S05]  /*38e0*/  VIADD R16, R21, 0xffffffff ;  /* 0xffffffff15107836 */ /* 0x000fca0000000000 */
[----:B------:R-:W-:-:S04]  /*38f0*/  LOP3.LUT R16, R21, R16, RZ, 0xc, !PT ;  /* 0x0000001015107212 */ /* 0x000fc800078e0cff */
        /* <DEDUP_REMOVED lines=16> */
[----:B------:R-:W-:-:S03]  /*3a00*/  IMAD.IADD R19, R49, 0x1, R22 ;  /* 0x0000000131137824 */ /* 0x000fc600078e0216 */
[----:B------:R-:W-:Y:S02]  /*3a10*/  ISETP.GT.AND P2, PT, R17, R20, PT ;  /* 0x000000141100720c */ /* 0x000fe40003f44270 */
        /* <DEDUP_REMOVED lines=8> */
.L_x_184:
[----:B------:R-:W-:Y:S05]  /*3aa0*/  @P0 BRA `(.L_x_124) ;  /* 0xfffffff800d80947 */ /* 0x000fea000383ffff */
.L_x_118:
        /* <DEDUP_REMOVED lines=15> */
.L_x_112:
        /* <DEDUP_REMOVED lines=9> */
.L_x_111:
[----:B------:R-:W-:Y:S01]  /*3c30*/  IMAD.IADD R45, R4, 0x1, R44 ;  /* 0x00000001042d7824 */ /* 0x000fe200078e022c */
[----:B------:R-:W-:Y:S01]  /*3c40*/  BAR.SYNC.DEFER_BLOCKING 0x0 ;  /* 0x0000000000007b1d */ /* 0x000fe20000010000 */
[----:B------:R-:W-:Y:S02]  /*3c50*/  ISETP.NE.AND P0, PT, R2, RZ, PT ;  /* 0x000000ff0200720c */ /* 0x000fe40003f05270 */
[----:B------:R-:W-:-:S05]  /*3c60*/  IMAD.IADD R4, R5, 0x1, R45 ;  /* 0x0000000105047824 */ /* 0x000fca00078e022d */
[----:B------:R-:W0:Y:S01]  /*3c70*/  S2UR UR5, SR_CTAID.X ;  /* 0x00000000000579c3 */ /* 0x000e220000002500 */
[----:B------:R-:W-:Y:S01]  /*3c80*/  IMAD.IADD R5, R6, 0x1, R4 ;  /* 0x0000000106057824 */ /* 0x000fe200078e0204 */
[----:B------:R-:W1:Y:S03]  /*3c90*/  LDCU.64 UR6, c[0x0][0x388] ;  /* 0x00007100ff0677ac */ /* 0x000e660008000a00 */
[----:B------:R-:W-:-:S04]  /*3ca0*/  IMAD.IADD R6, R7, 0x1, R5 ;  /* 0x0000000107067824 */ /* 0x000fc800078e0205 */
[----:B------:R-:W-:-:S04]  /*3cb0*/  IMAD.IADD R7, R8, 0x1, R6 ;  /* 0x0000000108077824 */ /* 0x000fc800078e0206 */
[----:B------:R-:W-:-:S04]  /*3cc0*/  IMAD.IADD R8, R9, 0x1, R7 ;  /* 0x0000000109087824 */ /* 0x000fc800078e0207 */
[----:B------:R-:W-:Y:S01]  /*3cd0*/  IMAD.IADD R9, R10, 0x1, R8 ;  /* 0x000000010a097824 */ /* 0x000fe200078e0208 */
[----:B------:R-:W-:Y:S03]  /*3ce0*/  STS.64 [R40], R44 ;  /* 0x0000002c28007388 */ /* 0x000fe60000000a00 */
[----:B------:R-:W-:Y:S01]  /*3cf0*/  IMAD.IADD R10, R11, 0x1, R9 ;  /* 0x000000010b0a7824 */ /* 0x000fe200078e0209 */
[----:B------:R2:W-:Y:S03]  /*3d00*/  STS.64 [R40+0x8], R4 ;  /* 0x0000080428007388 */ /* 0x0005e60000000a00 */
[----:B------:R-:W-:Y:S01]  /*3d10*/  IMAD.IADD R11, R12, 0x1, R10 ;  /* 0x000000010c0b7824 */ /* 0x000fe200078e020a */
[----:B------:R3:W-:Y:S03]  /*3d20*/  STS.64 [R40+0x10], R6 ;  /* 0x0000100628007388 */ /* 0x0007e60000000a00 */
[----:B------:R-:W-:Y:S01]  /*3d30*/  IMAD.IADD R12, R13, 0x1, R11 ;  /* 0x000000010d0c7824 */ /* 0x000fe200078e020b */
[----:B------:R-:W-:Y:S03]  /*3d40*/  STS.64 [R40+0x18], R8 ;  /* 0x0000180828007388 */ /* 0x000fe60000000a00 */
[----:B------:R-:W-:Y:S01]  /*3d50*/  IMAD.IADD R13, R14, 0x1, R12 ;  /* 0x000000010e0d7824 */ /* 0x000fe200078e020c */
[----:B------:R-:W-:Y:S01]  /*3d60*/  STS.64 [R40+0x20], R10 ;  /* 0x0000200a28007388 */ /* 0x000fe20000000a00 */
[----:B--2---:R-:W0:Y:S02]  /*3d70*/  LDC R4, c[0x0][0x398] ;  /* 0x0000e600ff047b82 */ /* 0x004e240000000800 */
[----:B------:R-:W-:Y:S01]  /*3d80*/  IMAD.IADD R14, R15, 0x1, R13 ;  /* 0x000000010f0e7824 */ /* 0x000fe200078e020d */
[----:B------:R2:W-:Y:S03]  /*3d90*/  STS.64 [R40+0x28], R12 ;  /* 0x0000280c28007388 */ /* 0x0005e60000000a00 */
[----:B------:R-:W-:Y:S01]  /*3da0*/  IMAD.IADD R15, R28, 0x1, R14 ;  /* 0x000000011c0f7824 */ /* 0x000fe200078e020e */
[----:B------:R-:W4:Y:S03]  /*3db0*/  S2R R5, SR_TID.X ;  /* 0x0000000000057919 */ /* 0x000f260000002100 */
[----:B------:R-:W-:Y:S01]  /*3dc0*/  IMAD.IADD R16, R29, 0x1, R15 ;  /* 0x000000011d107824 */ /* 0x000fe200078e020f */
[----:B------:R-:W-:Y:S03]  /*3dd0*/  STS.64 [R40+0x30], R14 ;  /* 0x0000300e28007388 */ /* 0x000fe60000000a00 */
[----:B------:R-:W-:Y:S01]  /*3de0*/  IMAD.IADD R17, R30, 0x1, R16 ;  /* 0x000000011e117824 */ /* 0x000fe200078e0210 */
[----:B---3--:R-:W3:Y:S03]  /*3df0*/  S2R R6, SR_TID.X ;  /* 0x0000000000067919 */ /* 0x008ee60000002100 */
[----:B------:R-:W-:Y:S01]  /*3e00*/  IMAD.IADD R18, R31, 0x1, R17 ;  /* 0x000000011f127824 */ /* 0x000fe200078e0211 */
[----:B------:R-:W-:Y:S03]  /*3e10*/  STS.64 [R40+0x38], R16 ;  /* 0x0000381028007388 */ /* 0x000fe60000000a00 */
[----:B------:R-:W-:-:S02]  /*3e20*/  IMAD.IADD R19, R32, 0x1, R18 ;  /* 0x0000000120137824 */ /* 0x000fc400078e0212 */
[----:B0-----:R-:W-:Y:S02]  /*3e30*/  VIADD R4, R4, UR5 ;  /* 0x0000000504047c36 */ /* 0x001fe40008000000 */
[----:B------:R-:W-:Y:S01]  /*3e40*/  IMAD.IADD R20, R33, 0x1, R19 ;  /* 0x0000000121147824 */ /* 0x000fe200078e0213 */
[----:B------:R-:W-:Y:S01]  /*3e50*/  STS.64 [R40+0x40], R18 ;  /* 0x0000401228007388 */ /* 0x000fe20000000a00 */
[----:B--2---:R-:W-:Y:S02]  /*3e60*/  IMAD R12, R4, 0x2100, RZ ;  /* 0x00002100040c7824 */ /* 0x004fe400078e02ff */
[----:B------:R-:W-:-:S04]  /*3e70*/  IMAD.IADD R21, R34, 0x1, R20 ;  /* 0x0000000122157824 */ /* 0x000fc800078e0214 */
[----:B------:R-:W-:Y:S01]  /*3e80*/  IMAD.IADD R22, R35, 0x1, R21 ;  /* 0x0000000123167824 */ /* 0x000fe200078e0215 */
[----:B------:R-:W-:Y:S03]  /*3e90*/  STS.64 [R40+0x48], R20 ;  /* 0x0000481428007388 */ /* 0x000fe60000000a00 */
[----:B------:R-:W-:Y:S01]  /*3ea0*/  IMAD.IADD R23, R36, 0x1, R22 ;  /* 0x0000000124177824 */ /* 0x000fe200078e0216 */
[C---:B----4-:R-:W-:Y:S02]  /*3eb0*/  LOP3.LUT R4, R5.reuse, 0x1f, RZ, 0xc0, !PT ;  /* 0x0000001f05047812 */ /* 0x050fe400078ec0ff */
[----:B------:R-:W-:Y:S02]  /*3ec0*/  LOP3.LUT R10, R5, 0x3e0, RZ, 0xc0, !PT ;  /* 0x000003e0050a7812 */ /* 0x000fe400078ec0ff */
[----:B------:R-:W-:Y:S01]  /*3ed0*/  STS.64 [R40+0x50], R22 ;  /* 0x0000501628007388 */ /* 0x000fe20000000a00 */
[----:B------:R-:W-:-:S03]  /*3ee0*/  NOP ;  /* 0x0000000000007918 */ /* 0x000fc60000000000 */
[----:B------:R-:W-:Y:S01]  /*3ef0*/  LDS R45, [R41] ;  /* 0x00000000292d7984 */ /* 0x000fe20000000800 */
[----:B---3--:R-:W-:Y:S01]  /*3f00*/  LOP3.LUT R8, R6, 0x3e0, RZ, 0xc0, !PT ;  /* 0x000003e006087812 */ /* 0x008fe200078ec0ff */
[----:B------:R-:W-:Y:S02]  /*3f10*/  IMAD R10, R10, 0x16, R4 ;  /* 0x000000160a0a7824 */ /* 0x000fe400078e0204 */
        /* <DEDUP_REMOVED lines=20> */
[----:B------:R0:W-:Y:S04]  /*4060*/  LDS R25, [R41+0xa80] ;  /* 0x000a800029197984 */ /* 0x0001e80000000800 */
[----:B------:R2:W-:Y:S01]  /*4070*/  @!P0 STS [UR4+0x8400], R0 ;  /* 0x00840000ff008988 */ /* 0x0005e20008000804 */
[----:B------:R-:W-:Y:S01]  /*4080*/  BAR.SYNC.DEFER_BLOCKING 0x0 ;  /* 0x0000000000007b1d */ /* 0x000fe20000010000 */
[----:B0-----:R-:W-:Y:S01]  /*4090*/  LOP3.LUT R41, R6, 0x1f, RZ, 0xc0, !PT ;  /* 0x0000001f06297812 */ /* 0x001fe200078ec0ff */
[----:B------:R-:W-:Y:S01]  /*40a0*/  VIADD R6, R10, 0x60 ;  /* 0x000000600a067836 */ /* 0x000fe20000000000 */
[----:B------:R-:W-:-:S03]  /*40b0*/  IADD3 R5, P0, PT, R12, R3, RZ ;  /* 0x000000030c057210 */ /* 0x000fc60007f1e0ff */
[----:B------:R-:W-:Y:S02]  /*40c0*/  IMAD R8, R8, 0x16, R41 ;  /* 0x0000001608087824 */ /* 0x000fe400078e0229 */
[----:B--2---:R-:W-:Y:S01]  /*40d0*/  IMAD.X R0, RZ, RZ, RZ, P0 ;  /* 0x000000ffff007224 */ /* 0x004fe200000e06ff */
[----:B-1----:R-:W-:Y:S01]  /*40e0*/  LEA R4, P0, R5, UR6, 0x2 ;  /* 0x0000000605047c11 */ /* 0x002fe2000f8010ff */
[----:B------:R-:W-:-:S03]  /*40f0*/  VIADD R41, R10, 0x20 ;  /* 0x000000200a297836 */ /* 0x000fc60000000000 */
[----:B------:R-:W-:Y:S01]  /*4100*/  LEA.HI.X R5, R5, UR7, R0, 0x2, P0 ;  /* 0x0000000705057c11 */ /* 0x000fe200080f1400 */
[C---:B------:R-:W-:Y:S01]  /*4110*/  VIADD R0, R8.reuse, 0xc0 ;  /* 0x000000c008007836 */ /* 0x040fe20000000000 */
[----:B------:R-:W0:Y:S02]  /*4120*/  LDS R2, [UR4+0x8400] ;  /* 0x00840004ff027984 */ /* 0x000e240008000800 */
[-C--:B0-----:R-:W-:Y:S01]  /*4130*/  ISETP.GE.AND P6, PT, R3, R2.reuse, PT ;  /* 0x000000020300720c */ /* 0x081fe20003fc6270 */
[C---:B------:R-:W-:Y:S01]  /*4140*/  VIADD R3, R8.reuse, 0x80 ;  /* 0x0000008008037836 */ /* 0x040fe20000000000 */
[-C--:B------:R-:W-:Y:S01]  /*4150*/  ISETP.GE.AND P5, PT, R41, R2.reuse, PT ;  /* 0x000000022900720c */ /* 0x080fe20003fa6270 */
[----:B------:R-:W-:Y:S01]  /*4160*/  VIADD R41, R8, 0xa0 ;  /* 0x000000a008297836 */ /* 0x000fe20000000000 */
[-C--:B------:R-:W-:Y:S01]  /*4170*/  ISETP.GE.AND P0, PT, R6, R2.reuse, PT ;  /* 0x000000020600720c */ /* 0x080fe20003f06270 */
[C---:B------:R-:W-:Y:S01]  /*4180*/  VIADD R6, R8.reuse, 0xe0 ;  /* 0x000000e008067836 */ /* 0x040fe20000000000 */
[-C--:B------:R-:W-:Y:S01]  /*4190*/  ISETP.GE.AND P3, PT, R3, R2.reuse, PT ;  /* 0x000000020300720c */ /* 0x080fe20003f66270 */
[----:B------:R-:W-:Y:S01]  /*41a0*/  VIADD R3, R8, 0x100 ;  /* 0x0000010008037836 */ /* 0x000fe20000000000 */
[-C--:B------:R-:W-:Y:S01]  /*41b0*/  ISETP.GE.AND P2, PT, R0, R2.reuse, PT ;  /* 0x000000020000720c */ /* 0x080fe20003f46270 */
[----:B------:R-:W-:Y:S01]  /*41c0*/  VIADD R0, R10, 0x40 ;  /* 0x000000400a007836 */ /* 0x000fe20000000000 */
[-C--:B------:R-:W-:Y:S01]  /*41d0*/  ISETP.GE.AND P4, PT, R41, R2.reuse, PT ;  /* 0x000000022900720c */ /* 0x080fe20003f86270 */
[----:B------:R-:W-:Y:S01]  /*41e0*/  VIADD R41, R8, 0x120 ;  /* 0x0000012008297836 */ /* 0x000fe20000000000 */
[-C--:B------:R-:W-:Y:S01]  /*41f0*/  ISETP.GE.AND P1, PT, R6, R2.reuse, PT ;  /* 0x000000020600720c */ /* 0x080fe20003f26270 */
[----:B------:R-:W-:Y:S01]  /*4200*/  @!P6 STG.E desc[UR8][R4.64], R45 ;  /* 0x0000002d0400e986 */ /* 0x000fe2000c101908 */
[----:B------:R-:W-:Y:S01]  /*4210*/  ISETP.GE.AND P6, PT, R3, R2, PT ;  /* 0x000000020300720c */ /* 0x000fe20003fc6270 */
[----:B------:R-:W-:-:S02]  /*4220*/  VIADD R3, R10, 0x140 ;  /* 0x000001400a037836 */ /* 0x000fc40000000000 */
[----:B------:R-:W-:Y:S01]  /*4230*/  @!P5 STG.E desc[UR8][R4.64+0x80], R47 ;  /* 0x0000802f0400d986 */ /* 0x000fe2000c101908 */
[-C--:B------:R-:W-:Y:S01]  /*4240*/  ISETP.GE.AND P5, PT, R41, R2.reuse, PT ;  /* 0x000000022900720c */ /* 0x080fe20003fa6270 */
[C---:B------:R-:W-:Y:S02]  /*4250*/  VIADD R41, R10.reuse, 0x160 ;  /* 0x000001600a297836 */ /* 0x040fe40000000000 */
[----:B------:R-:W-:Y:S01]  /*4260*/  @!P0 STG.E desc[UR8][R4.64+0x180], R49 ;  /* 0x0001803104008986 */ /* 0x000fe2000c101908 */
[-C--:B------:R-:W-:Y:S01]  /*4270*/  ISETP.GE.AND P0, PT, R3, R2.reuse, PT ;  /* 0x000000020300720c */ /* 0x080fe20003f06270 */
[C---:B------:R-:W-:Y:S02]  /*4280*/  VIADD R3, R10.reuse, 0x180 ;  /* 0x000001800a037836 */ /* 0x040fe40000000000 */
[----:B------:R-:W-:Y:S01]  /*4290*/  @!P3 STG.E desc[UR8][R4.64+0x200], R51 ;  /* 0x000200330400b986 */ /* 0x000fe2000c101908 */
[----:B------:R-:W-:Y:S01]  /*42a0*/  ISETP.GE.AND P3, PT, R41, R2, PT ;  /* 0x000000022900720c */ /* 0x000fe20003f66270 */
[----:B------:R-:W-:-:S02]  /*42b0*/  VIADD R41, R10, 0x1a0 ;  /* 0x000001a00a297836 */ /* 0x000fc40000000000 */
[----:B------:R-:W-:Y:S01]  /*42c0*/  @!P2 STG.E desc[UR8][R4.64+0x300], R43 ;  /* 0x0003002b0400a986 */ /* 0x000fe2000c101908 */
[-C--:B------:R-:W-:Y:S01]  /*42d0*/  ISETP.GE.AND P2, PT, R3, R2.reuse, PT ;  /* 0x000000020300720c */ /* 0x080fe20003f46270 */
[----:B------:R-:W-:Y:S02]  /*42e0*/  VIADD R3, R8, 0x1c0 ;  /* 0x000001c008037836 */ /* 0x000fe40000000000 */
[----:B------:R-:W-:Y:S01]  /*42f0*/  @!P4 STG.E desc[UR8][R4.64+0x280], R53 ;  /* 0x000280350400c986 */ /* 0x000fe2000c101908 */
[----:B------:R-:W-:-:S03]  /*4300*/  ISETP.GE.AND P4, PT, R0, R2, PT ;  /* 0x000000020000720c */ /* 0x000fc60003f86270 */
[----:B------:R0:W-:Y:S01]  /*4310*/  @!P1 STG.E desc[UR8][R4.64+0x380], R37 ;  /* 0x0003802504009986 */ /* 0x0001e2000c101908 */
[-C--:B------:R-:W-:Y:S01]  /*4320*/  ISETP.GE.AND P1, PT, R41, R2.reuse, PT ;  /* 0x000000022900720c */ /* 0x080fe20003f26270 */
[C---:B------:R-:W-:Y:S02]  /*4330*/  VIADD R41, R8.reuse, 0x1e0 ;  /* 0x000001e008297836 */ /* 0x040fe40000000000 */
[----:B------:R-:W-:Y:S01]  /*4340*/  @!P6 STG.E desc[UR8][R4.64+0x400], R35 ;  /* 0x000400230400e986 */ /* 0x000fe2000c101908 */
[-C--:B------:R-:W-:Y:S01]  /*4350*/  ISETP.GE.AND P6, PT, R3, R2.reuse, PT ;  /* 0x000000020300720c */ /* 0x080fe20003fc6270 */
[----:B------:R-:W-:Y:S02]  /*4360*/  VIADD R3, R8, 0x200 ;  /* 0x0000020008037836 */ /* 0x000fe40000000000 */
[----:B------:R1:W-:Y:S01]  /*4370*/  @!P5 STG.E desc[UR8][R4.64+0x480], R33 ;  /* 0x000480210400d986 */ /* 0x0003e2000c101908 */
[----:B------:R-:W-:Y:S01]  /*4380*/  ISETP.GE.AND P5, PT, R41, R2, PT ;  /* 0x000000022900720c */ /* 0x000fe20003fa6270 */
[----:B------:R-:W-:-:S02]  /*4390*/  VIADD R41, R10, 0x220 ;  /* 0x000002200a297836 */ /* 0x000fc40000000000 */
[----:B------:R2:W-:Y:S01]  /*43a0*/  @!P0 STG.E desc[UR8][R4.64+0x500], R31 ;  /* 0x0005001f04008986 */ /* 0x0005e2000c101908 */
[-C--:B------:R-:W-:Y:S01]  /*43b0*/  ISETP.GE.AND P0, PT, R3, R2.reuse, PT ;  /* 0x000000020300720c */ /* 0x080fe20003f06270 */
[----:B0-----:R-:W-:Y:S02]  /*43c0*/  VIADD R37, R10, 0x240 ;  /* 0x000002400a257836 */ /* 0x001fe40000000000 */
[C---:B------:R-:W-:Y:S01]  /*43d0*/  VIADD R3, R8.reuse, 0x260 ;  /* 0x0000026008037836 */ /* 0x040fe20000000000 */
[----:B------:R2:W-:Y:S01]  /*43e0*/  @!P4 STG.E desc[UR8][R4.64+0x100], R29 ;  /* 0x0001001d0400c986 */ /* 0x0005e2000c101908 */
[-C--:B------:R-:W-:Y:S01]  /*43f0*/  ISETP.GE.AND P4, PT, R41, R2.reuse, PT ;  /* 0x000000022900720c */ /* 0x080fe20003f86270 */
[----:B-1----:R-:W-:Y:S02]  /*4400*/  VIADD R33, R8, 0x280 ;  /* 0x0000028008217836 */ /* 0x002fe40000000000 */
        /* <DEDUP_REMOVED lines=17> */
.L_x_98:
[----:B------:R-:W-:Y:S01]  /*4520*/  BSSY B1, `(.L_x_125) ;  /* 0x0000006000017945 */ /* 0x000fe20003800000 */
[----:B------:R-:W-:Y:S01]  /*4530*/  PLOP3.LUT P0, PT, P0, PT, PT, 0x8, 0x80 ;  /* 0x000000000080781c */ /* 0x000fe2000070e170 */
[----:B------:R-:W-:-:S12]  /*4540*/  IMAD.MOV.U32 R21, RZ, RZ, -0x1 ;  /* 0xffffffffff157424 */ /* 0x000fd800078e00ff */
[----:B------:R-:W-:Y:S05]  /*4550*/  WARPSYNC.COLLECTIVE R21, `(.L_x_126) ;  /* 0x0000000015087348 */ /* 0x000fea0003c00000 */
[----:B------:R-:W-:Y:S01]  /*4560*/  VOTE.ANY P0, P0 ;  /* 0x0000000000ff7806 */ /* 0x000fe20000000100 */
[----:B------:R-:W-:-:S12]  /*4570*/  ENDCOLLECTIVE ;  /* 0x000000000000791b */ /* 0x000fd80003800000 */
.L_x_126:
[----:B------:R-:W-:Y:S05]  /*4580*/  BSYNC B1 ;  /* 0x0000000000017941 */ /* 0x000fea0003800000 */
.L_x_125:
[----:B------:R-:W-:Y:S05]  /*4590*/  BRA `(.L_x_127) ;  /* 0xffffffc800787947 */ /* 0x000fea000383ffff */
.L_x_100:
[----:B------:R-:W-:Y:S01]  /*45a0*/  BSSY B1, `(.L_x_128) ;  /* 0x0000006000017945 */ /* 0x000fe20003800000 */
[----:B------:R-:W-:Y:S01]  /*45b0*/  PLOP3.LUT P0, PT, P0, PT, PT, 0x8, 0x80 ;  /* 0x000000000080781c */ /* 0x000fe2000070e170 */
[----:B------:R-:W-:-:S12]  /*45c0*/  IMAD.MOV.U32 R21, RZ, RZ, -0x1 ;  /* 0xffffffffff157424 */ /* 0x000fd800078e00ff */
[----:B------:R-:W-:Y:S05]  /*45d0*/  WARPSYNC.COLLECTIVE R21, `(.L_x_129) ;  /* 0x0000000015087348 */ /* 0x000fea0003c00000 */
[----:B------:R-:W-:Y:S01]  /*45e0*/  VOTE.ANY P0, P0 ;  /* 0x0000000000ff7806 */ /* 0x000fe20000000100 */
[----:B------:R-:W-:-:S12]  /*45f0*/  ENDCOLLECTIVE ;  /* 0x000000000000791b */ /* 0x000fd80003800000 */
.L_x_129:
[----:B------:R-:W-:Y:S05]  /*4600*/  BSYNC B1 ;  /* 0x0000000000017941 */ /* 0x000fea0003800000 */
.L_x_128:
[----:B------:R-:W-:Y:S05]  /*4610*/  BRA `(.L_x_130) ;  /* 0xffffffc800cc7947 */ /* 0x000fea000383ffff */
.L_x_102:
[----:B------:R-:W0:Y:S01]  /*4620*/  S2R R30, SR_GEMASK ;  /* 0x00000000001e7919 */ /* 0x000e220000003c00 */
[----:B------:R-:W-:Y:S01]  /*4630*/  BSSY B1, `(.L_x_131) ;  /* 0x0000006000017945 */ /* 0x000fe20003800000 */
[----:B------:R-:W-:Y:S01]  /*4640*/  PLOP3.LUT P0, PT, P0, PT, PT, 0x8, 0x80 ;  /* 0x000000000080781c */ /* 0x000fe2000070e170 */
[----:B------:R-:W-:-:S12]  /*4650*/  IMAD.MOV.U32 R21, RZ, RZ, -0x1 ;  /* 0xffffffffff157424 */ /* 0x000fd800078e00ff */
[----:B0-----:R-:W-:Y:S05]  /*4660*/  WARPSYNC.COLLECTIVE R21, `(.L_x_132) ;  /* 0x0000000015087348 */ /* 0x001fea0003c00000 */
[----:B------:R-:W-:Y:S01]  /*4670*/  VOTE.ANY R21, PT, P0 ;  /* 0x0000000000157806 */ /* 0x000fe200000e0100 */
[----:B0-----:R-:W-:Y:S06]  /*4680*/  ENDCOLLECTIVE ;  /* 0x000000000000791b */ /* 0x001fec0003800000 */
.L_x_132:
[----:B------:R-:W-:Y:S05]  /*4690*/  BSYNC B1 ;  /* 0x0000000000017941 */ /* 0x000fea0003800000 */
.L_x_131:
[----:B------:R-:W-:Y:S01]  /*46a0*/  LOP3.LUT R21, R21, 0x80000000, R30, 0xec, !PT ;  /* 0x8000000015157812 */ /* 0x000fe200078eec1e */
[----:B------:R-:W-:Y:S02]  /*46b0*/  IMAD.MOV.U32 R17, RZ, RZ, 0x1 ;  /* 0x00000001ff117424 */ /* 0x000fe400078e00ff */
[----:B------:R-:W-:Y:S02]  /*46c0*/  VIADD R41, R39, 0x2 ;  /* 0x0000000227297836 */ /* 0x000fe40000000000 */
[----:B------:R-:W-:Y:S02]  /*46d0*/  VIADD R16, R21, 0xffffffff ;  /* 0xffffffff15107836 */ /* 0x000fe40000000000 */
[C---:B------:R-:W-:Y:S02]  /*46e0*/  VIADD R43, R39.reuse, 0x4 ;  /* 0x00000004272b7836 */ /* 0x040fe40000000000 */
[----:B------:R-:W-:Y:S01]  /*46f0*/  VIADD R44, R39, 0x8 ;  /* 0x00000008272c7836 */ /* 0x000fe20000000000 */
[----:B------:R-:W-:Y:S01]  /*4700*/  LOP3.LUT R28, R21, R16, RZ, 0xc, !PT ;  /* 0x00000010151c7212 */ /* 0x000fe200078e0cff */
[----:B------:R-:W-:-:S02]  /*4710*/  IMAD.MOV.U32 R16, RZ, RZ, R27 ;  /* 0x000000ffff107224 */ /* 0x000fc400078e001b */
[----:B------:R-:W-:Y:S01]  /*4720*/  IMAD.MOV.U32 R21, RZ, RZ, -0x1 ;  /* 0xffffffffff157424 */ /* 0x000fe200078e00ff */
[----:B------:R0:W1:Y:S01]  /*4730*/  POPC R20, R28 ;  /* 0x0000001c00147309 */ /* 0x0000620000000000 */
[----:B------:R-:W-:-:S07]  /*4740*/  VIADD R45, R39, 0x10 ;  /* 0x00000010272d7836 */ /* 0x000fce0000000000 */
[----:B01----:R-:W-:Y:S05]  /*4750*/  WARPSYNC.COLLECTIVE R21, `(.L_x_133) ;  /* 0x0000000015087348 */ /* 0x003fea0003c00000 */
[----:B-1----:R1:W2:Y:S02]  /*4760*/  SHFL.DOWN P3, R22, R16, R17, R20 ;  /* 0x0800001110167389 */ /* 0x0022a40000060014 */
[----:B012---:R-:W-:Y:S05]  /*4770*/  ENDCOLLECTIVE ;  /* 0x000000000000791b */ /* 0x007fea0003800000 */
.L_x_133:
[-C--:B------:R-:W-:Y:S02]  /*4780*/  ISETP.GE.AND P0, PT, R39, R20.reuse, PT ;  /* 0x000000142700720c */ /* 0x080fe40003f06270 */
[-C--:B------:R-:W-:Y:S01]  /*4790*/  ISETP.GT.AND P2, PT, R45, R20.reuse, PT ;  /* 0x000000142d00720c */ /* 0x080fe20003f44270 */
        /* <DEDUP_REMOVED lines=8> */
.L_x_134:
        /* <DEDUP_REMOVED lines=8> */
.L_x_135:
[----:B------:R-:W-:Y:S01]  /*48a0*/  IMAD.MOV.U32 R17, RZ, RZ, 0x8 ;  /* 0x00000008ff117424 */ /* 0x000fe200078e00ff */
[----:B------:R-:W-:Y:S02]  /*48b0*/  SEL R22, R22, RZ, !P0 ;  /* 0x000000ff16167207 */ /* 0x000fe40004000000 */
[----:B------:R-:W-:-:S03]  /*48c0*/  ISETP.GT.AND P0, PT, R44, R20, PT ;  /* 0x000000142c00720c */ /* 0x000fc60003f04270 */
[----:B------:R-:W-:Y:S02]  /*48d0*/  IMAD.IADD R27, R29, 0x1, R22 ;  /* 0x000000011d1b7824 */ /* 0x000fe400078e0216 */
[----:B------:R-:W0:Y:S02]  /*48e0*/  LDC.64 R28, c[0x0][0x390] ;  /* 0x0000e400ff1c7b82 */ /* 0x000e240000000a00 */
[----:B------:R-:W-:-:S07]  /*48f0*/  IMAD.MOV.U32 R16, RZ, RZ, R27 ;  /* 0x000000ffff107224 */ /* 0x000fce00078e001b */
[----:B0-----:R-:W-:Y:S05]  /*4900*/  WARPSYNC.COLLECTIVE R21, `(.L_x_136) ;  /* 0x0000000015087348 */ /* 0x001fea0003c00000 */
[----:B------:R1:W2:Y:S02]  /*4910*/  SHFL.DOWN P3, R22, R16, R17, R20 ;  /* 0x0800001110167389 */ /* 0x0002a40000060014 */
[----:B012---:R-:W-:Y:S05]  /*4920*/  ENDCOLLECTIVE ;  /* 0x000000000000791b */ /* 0x007fea0003800000 */
.L_x_136:
[----:B------:R-:W-:Y:S01]  /*4930*/  IMAD.MOV.U32 R17, RZ, RZ, 0x10 ;  /* 0x00000010ff117424 */ /* 0x000fe200078e00ff */
[----:B------:R-:W-:Y:S02]  /*4940*/  SEL R22, R22, RZ, !P0 ;  /* 0x000000ff16167207 */ /* 0x000fe40004000000 */
[----:B------:R-:W-:-:S03]  /*4950*/  ISETP.NE.AND P0, PT, R26, 0x65, PT ;  /* 0x000000651a00780c */ /* 0x000fc60003f05270 */
[----:B------:R-:W-:-:S04]  /*4960*/  IMAD.IADD R47, R27, 0x1, R22 ;  /* 0x000000011b2f7824 */ /* 0x000fc800078e0216 */
[----:B------:R-:W-:-:S07]  /*4970*/  IMAD.MOV.U32 R16, RZ, RZ, R47 ;  /* 0x000000ffff107224 */ /* 0x000fce00078e002f */
[----:B------:R-:W-:Y:S05]  /*4980*/  WARPSYNC.COLLECTIVE R21, `(.L_x_137) ;  /* 0x0000000015087348 */ /* 0x000fea0003c00000 */
[----:B------:R0:W1:Y:S02]  /*4990*/  SHFL.DOWN P3, R22, R16, R17, R20 ;  /* 0x0800001110167389 */ /* 0x0000640000060014 */
[----:B01----:R-:W-:Y:S05]  /*49a0*/  ENDCOLLECTIVE ;  /* 0x000000000000791b */ /* 0x003fea0003800000 */
.L_x_137:
[----:B------:R-:W-:Y:S05]  /*49b0*/  WARPSYNC.COLLECTIVE R21, `(.L_x_138) ;  /* 0x0000000015087348 */ /* 0x000fea0003c00000 */
[----:B------:R-:W-:Y:S01]  /*49c0*/  VOTE.ALL P0, P0 ;  /* 0x0000000000ff7806 */ /* 0x000fe20000000000 */
[----:B------:R-:W-:-:S12]  /*49d0*/  ENDCOLLECTIVE ;  /* 0x000000000000791b */ /* 0x000fd80003800000 */
.L_x_138:
[----:B------:R-:W-:Y:S02]  /*49e0*/  IADD3 R28, P3, PT, R28, 0x100, RZ ;  /* 0x000001001c1c7810 */ /* 0x000fe40007f7e0ff */
[----:B------:R-:W-:-:S03]  /*49f0*/  SEL R22, R22, RZ, !P2 ;  /* 0x000000ff16167207 */ /* 0x000fc60005000000 */
[----:B------:R-:W-:Y:S02]  /*4a00*/  IMAD.X R3, RZ, RZ, R29, P3 ;  /* 0x000000ffff037224 */ /* 0x000fe400018e061d */
[----:B------:R-:W-:Y:S01]  /*4a10*/  IMAD.IADD R46, R47, 0x1, R22 ;  /* 0x000000012f2e7824 */ /* 0x000fe200078e0216 */
[----:B------:R-:W-:Y:S06]  /*4a20*/  BRA `(.L_x_139) ;  /* 0xffffffc800647947 */ /* 0x000fec000383ffff */
.L_x_104:
[----:B------:R-:W-:Y:S01]  /*4a30*/  BSSY B1, `(.L_x_140) ;  /* 0x0000006000017945 */ /* 0x000fe20003800000 */
[----:B------:R-:W-:Y:S01]  /*4a40*/  PLOP3.LUT P0, PT, P0, PT, PT, 0x8, 0x80 ;  /* 0x000000000080781c */ /* 0x000fe2000070e170 */
[----:B------:R-:W-:-:S12]  /*4a50*/  IMAD.MOV.U32 R21, RZ, RZ, -0x1 ;  /* 0xffffffffff157424 */ /* 0x000fd800078e00ff */
[----:B------:R-:W-:Y:S05]  /*4a60*/  WARPSYNC.COLLECTIVE R21, `(.L_x_141) ;  /* 0x0000000015087348 */ /* 0x000fea0003c00000 */
[----:B------:R-:W-:Y:S01]  /*4a70*/  VOTE.ANY P0, P0 ;  /* 0x0000000000ff7806 */ /* 0x000fe20000000100 */
[----:B------:R-:W-:-:S12]  /*4a80*/  ENDCOLLECTIVE ;  /* 0x000000000000791b */ /* 0x000fd80003800000 */
.L_x_141:
[----:B------:R-:W-:Y:S05]  /*4a90*/  BSYNC B1 ;  /* 0x0000000000017941 */ /* 0x000fea0003800000 */
.L_x_140:
[----:B------:R-:W-:Y:S05]  /*4aa0*/  BRA `(.L_x_142) ;  /* 0xffffffc800747947 */ /* 0x000fea000383ffff */
.L_x_106:
[----:B------:R-:W-:Y:S01]  /*4ab0*/  BSSY B1, `(.L_x_143) ;  /* 0x0000006000017945 */ /* 0x000fe20003800000 */
[----:B------:R-:W-:Y:S01]  /*4ac0*/  PLOP3.LUT P0, PT, P0, PT, PT, 0x8, 0x80 ;  /* 0x000000000080781c */ /* 0x000fe2000070e170 */
[----:B------:R-:W-:-:S12]  /*4ad0*/  IMAD.MOV.U32 R21, RZ, RZ, -0x1 ;  /* 0xffffffffff157424 */ /* 0x000fd800078e00ff */
[----:B------:R-:W-:Y:S05]  /*4ae0*/  WARPSYNC.COLLECTIVE R21, `(.L_x_144) ;  /* 0x0000000015087348 */ /* 0x000fea0003c00000 */
[----:B------:R-:W-:Y:S01]  /*4af0*/  VOTE.ANY P0, P0 ;  /* 0x0000000000ff7806 */ /* 0x000fe20000000100 */
[----:B------:R-:W-:-:S12]  /*4b00*/  ENDCOLLECTIVE ;  /* 0x000000000000791b */ /* 0x000fd80003800000 */
.L_x_144:
[----:B------:R-:W-:Y:S05]  /*4b10*/  BSYNC B1 ;  /* 0x0000000000017941 */ /* 0x000fea0003800000 */
.L_x_143:
[----:B------:R-:W-:Y:S05]  /*4b20*/  BRA `(.L_x_145) ;  /* 0xffffffc800c87947 */ /* 0x000fea000383ffff */
.L_x_108:
[----:B------:R-:W-:Y:S01]  /*4b30*/  BSSY B1, `(.L_x_146) ;  /* 0x0000006000017945 */ /* 0x000fe20003800000 */
[----:B------:R-:W-:Y:S01]  /*4b40*/  PLOP3.LUT P0, PT, P0, PT, PT, 0x8, 0x80 ;  /* 0x000000000080781c */ /* 0x000fe2000070e170 */
[----:B------:R-:W-:-:S12]  /*4b50*/  IMAD.MOV.U32 R21, RZ, RZ, -0x1 ;  /* 0xffffffffff157424 */ /* 0x000fd800078e00ff */
[----:B------:R-:W-:Y:S05]  /*4b60*/  WARPSYNC.COLLECTIVE R21, `(.L_x_147) ;  /* 0x0000000015087348 */ /* 0x000fea0003c00000 */
[----:B------:R-:W-:Y:S01]  /*4b70*/  VOTE.ANY R21, PT, P0 ;  /* 0x0000000000157806 */ /* 0x000fe200000e0100 */
[----:B------:R-:W-:Y:S06]  /*4b80*/  ENDCOLLECTIVE ;  /* 0x000000000000791b */ /* 0x000fec0003800000 */
.L_x_147:
[----:B------:R-:W-:Y:S05]  /*4b90*/  BSYNC B1 ;  /* 0x0000000000017941 */ /* 0x000fea0003800000 */
.L_x_146:
        /* <DEDUP_REMOVED lines=11> */
.L_x_148:
        /* <DEDUP_REMOVED lines=9> */
.L_x_149:
        /* <DEDUP_REMOVED lines=8> */
.L_x_150:
        /* <DEDUP_REMOVED lines=8> */
.L_x_151:
        /* <DEDUP_REMOVED lines=8> */
.L_x_152:
[----:B------:R-:W-:Y:S02]  /*4e60*/  SEL R22, R22, RZ, !P0 ;  /* 0x000000ff16167207 */ /* 0x000fe40004000000 */
[----:B------:R-:W-:Y:S02]  /*4e70*/  ISETP.NE.AND P0, PT, R26, 0x65, PT ;  /* 0x000000651a00780c */ /* 0x000fe40003f05270 */
[----:B------:R-:W-:-:S11]  /*4e80*/  IADD3 R46, PT, PT, R47, R22, R46 ;  /* 0x000000162f2e7210 */ /* 0x000fd60007ffe02e */
[----:B------:R-:W-:Y:S05]  /*4e90*/  WARPSYNC.COLLECTIVE R21, `(.L_x_153) ;  /* 0x0000000015087348 */ /* 0x000fea0003c00000 */
[----:B------:R-:W-:Y:S01]  /*4ea0*/  VOTE.ALL P0, P0 ;  /* 0x0000000000ff7806 */ /* 0x000fe20000000000 */
[----:B------:R-:W-:-:S12]  /*4eb0*/  ENDCOLLECTIVE ;  /* 0x000000000000791b */ /* 0x000fd80003800000 */
.L_x_153:
[----:B------:R-:W-:Y:S05]  /*4ec0*/  BRA `(.L_x_154) ;  /* 0xffffffc800607947 */ /* 0x000fea000383ffff */
.L_x_113:
[----:B------:R-:W-:Y:S01]  /*4ed0*/  BSSY B0, `(.L_x_155) ;  /* 0x0000006000007945 */ /* 0x000fe20003800000 */
[----:B------:R-:W-:Y:S01]  /*4ee0*/  PLOP3.LUT P0, PT, P0, PT, PT, 0x8, 0x80 ;  /* 0x000000000080781c */ /* 0x000fe2000070e170 */
[----:B------:R-:W-:-:S12]  /*4ef0*/  IMAD.MOV.U32 R21, RZ, RZ, -0x1 ;  /* 0xffffffffff157424 */ /* 0x000fd800078e00ff */
[----:B------:R-:W-:Y:S05]  /*4f00*/  WARPSYNC.COLLECTIVE R21, `(.L_x_156) ;  /* 0x0000000015087348 */ /* 0x000fea0003c00000 */
[----:B------:R-:W-:Y:S01]  /*4f10*/  VOTE.ANY P0, P0 ;  /* 0x0000000000ff7806 */ /* 0x000fe20000000100 */
[----:B------:R-:W-:-:S12]  /*4f20*/  ENDCOLLECTIVE ;  /* 0x000000000000791b */ /* 0x000fd80003800000 */
.L_x_156:
[----:B------:R-:W-:Y:S05]  /*4f30*/  BSYNC B0 ;  /* 0x0000000000007941 */ /* 0x000fea0003800000 */
.L_x_155:
[----:B------:R-:W-:Y:S05]  /*4f40*/  BRA `(.L_x_157) ;  /* 0xffffffe000987947 */ /* 0x000fea000383ffff */
.L_x_115:
[----:B------:R-:W-:Y:S01]  /*4f50*/  BSSY B0, `(.L_x_158) ;  /* 0x0000006000007945 */ /* 0x000fe20003800000 */
[----:B------:R-:W-:Y:S01]  /*4f60*/  PLOP3.LUT P0, PT, P0, PT, PT, 0x8, 0x80 ;  /* 0x000000000080781c */ /* 0x000fe2000070e170 */
[----:B------:R-:W-:-:S12]  /*4f70*/  IMAD.MOV.U32 R21, RZ, RZ, -0x1 ;  /* 0xffffffffff157424 */ /* 0x000fd800078e00ff */
[----:B------:R-:W-:Y:S05]  /*4f80*/  WARPSYNC.COLLECTIVE R21, `(.L_x_159) ;  /* 0x0000000015087348 */ /* 0x000fea0003c00000 */
[----:B------:R-:W-:Y:S01]  /*4f90*/  VOTE.ANY P0, P0 ;  /* 0x0000000000ff7806 */ /* 0x000fe20000000100 */
[----:B------:R-:W-:-:S12]  /*4fa0*/  ENDCOLLECTIVE ;  /* 0x000000000000791b */ /* 0x000fd80003800000 */
.L_x_159:
[----:B------:R-:W-:Y:S05]  /*4fb0*/  BSYNC B0 ;  /* 0x0000000000007941 */ /* 0x000fea0003800000 */
.L_x_158:
[----:B------:R-:W-:Y:S05]  /*4fc0*/  BRA `(.L_x_160) ;  /* 0xffffffe000ec7947 */ /* 0x000fea000383ffff */
.L_x_117:
[----:B------:R-:W0:Y:S01]  /*4fd0*/  S2R R26, SR_GEMASK ;  /* 0x00000000001a7919 */ /* 0x000e220000003c00 */
[----:B------:R-:W-:Y:S01]  /*4fe0*/  BSSY B0, `(.L_x_161) ;  /* 0x0000006000007945 */ /* 0x000fe20003800000 */
[----:B------:R-:W-:Y:S01]  /*4ff0*/  PLOP3.LUT P0, PT, P0, PT, PT, 0x8, 0x80 ;  /* 0x000000000080781c */ /* 0x000fe2000070e170 */
[----:B------:R-:W-:-:S12]  /*5000*/  IMAD.MOV.U32 R21, RZ, RZ, -0x1 ;  /* 0xffffffffff157424 */ /* 0x000fd800078e00ff */
[----:B0-----:R-:W-:Y:S05]  /*5010*/  WARPSYNC.COLLECTIVE R21, `(.L_x_162) ;  /* 0x0000000015087348 */ /* 0x001fea0003c00000 */
[----:B------:R-:W-:Y:S01]  /*5020*/  VOTE.ANY R21, PT, P0 ;  /* 0x0000000000157806 */ /* 0x000fe200000e0100 */
[----:B0-----:R-:W-:Y:S06]  /*5030*/  ENDCOLLECTIVE ;  /* 0x000000000000791b */ /* 0x001fec0003800000 */
.L_x_162:
[----:B------:R-:W-:Y:S05]  /*5040*/  BSYNC B0 ;  /* 0x0000000000007941 */ /* 0x000fea0003800000 */
.L_x_161:
[----:B------:R-:W-:Y:S01]  /*5050*/  LOP3.LUT R21, R21, 0x80000000, R26, 0xec, !PT ;  /* 0x8000000015157812 */ /* 0x000fe200078eec1a */
[----:B------:R-:W-:-:S04]  /*5060*/  IMAD.MOV.U32 R17, RZ, RZ, 0x1 ;  /* 0x00000001ff117424 */ /* 0x000fc800078e00ff */
        /* <DEDUP_REMOVED lines=8> */
.L_x_163:
[----:B------:R-:W-:Y:S01]  /*50f0*/  ISETP.GE.AND P0, PT, R38, R20, PT ;  /* 0x000000142600720c */ /* 0x000fe20003f06270 */
[----:B------:R-:W-:-:S03]  /*5100*/  IMAD.MOV.U32 R17, RZ, RZ, 0x2 ;  /* 0x00000002ff117424 */ /* 0x000fc600078e00ff */
[----:B------:R-:W-:-:S05]  /*5110*/  SEL R22, R22, RZ, !P0 ;  /* 0x000000ff16167207 */ /* 0x000fca0004000000 */
[----:B------:R-:W-:Y:S02]  /*5120*/  IMAD.IADD R43, R22, 0x1, R19 ;  /* 0x00000001162b7824 */ /* 0x000fe400078e0213 */
[----:B------:R-:W-:Y:S02]  /*5130*/  VIADD R19, R38, 0x2 ;  /* 0x0000000226137836 */ /* 0x000fe40000000000 */
[----:B------:R-:W-:-:S03]  /*5140*/  IMAD.MOV.U32 R16, RZ, RZ, R43 ;  /* 0x000000ffff107224 */ /* 0x000fc600078e002b */
[----:B------:R-:W-:Y:S01]  /*5150*/  ISETP.GT.AND P0, PT, R19, R20, PT ;  /* 0x000000141300720c */ /* 0x000fe20003f04270 */
[----:B------:R-:W-:-:S12]  /*5160*/  VIADD R19, R38, 0x4 ;  /* 0x0000000426137836 */ /* 0x000fd80000000000 */
[----:B------:R-:W-:Y:S05]  /*5170*/  WARPSYNC.COLLECTIVE R21, `(.L_x_164) ;  /* 0x0000000015087348 */ /* 0x000fea0003c00000 */
[----:B------:R0:W1:Y:S02]  /*5180*/  SHFL.DOWN P3, R22, R16, R17, R20 ;  /* 0x0800001110167389 */ /* 0x0000640000060014 */
[----:B01----:R-:W-:Y:S05]  /*5190*/  ENDCOLLECTIVE ;  /* 0x000000000000791b */ /* 0x003fea0003800000 */
.L_x_164:
[----:B------:R-:W-:Y:S01]  /*51a0*/  IMAD.MOV.U32 R17, RZ, RZ, 0x4 ;  /* 0x00000004ff117424 */ /* 0x000fe200078e00ff */
[----:B------:R-:W-:Y:S02]  /*51b0*/  SEL R22, R22, RZ, !P0 ;  /* 0x000000ff16167207 */ /* 0x000fe40004000000 */
[----:B------:R-:W-:-:S03]  /*51c0*/  ISETP.GT.AND P0, PT, R19, R20, PT ;  /* 0x000000141300720c */ /* 0x000fc60003f04270 */
[----:B------:R-:W-:Y:S02]  /*51d0*/  IMAD.IADD R45, R43, 0x1, R22 ;  /* 0x000000012b2d7824 */ /* 0x000fe400078e0216 */
[----:B------:R-:W-:Y:S02]  /*51e0*/  VIADD R43, R38, 0x8 ;  /* 0x00000008262b7836 */ /* 0x000fe40000000000 */
[----:B------:R-:W-:-:S07]  /*51f0*/  IMAD.MOV.U32 R16, RZ, RZ, R45 ;  /* 0x000000ffff107224 */ /* 0x000fce00078e002d */
[----:B------:R-:W-:Y:S05]  /*5200*/  WARPSYNC.COLLECTIVE R21, `(.L_x_165) ;  /* 0x0000000015087348 */ /* 0x000fea0003c00000 */
[----:B------:R0:W1:Y:S02]  /*5210*/  SHFL.DOWN P3, R22, R16, R17, R20 ;  /* 0x0800001110167389 */ /* 0x0000640000060014 */
[----:B01----:R-:W-:Y:S05]  /*5220*/  ENDCOLLECTIVE ;  /* 0x000000000000791b */ /* 0x003fea0003800000 */
.L_x_165:
        /* <DEDUP_REMOVED lines=9> */
.L_x_166:
[----:B------:R-:W-:Y:S01]  /*52c0*/  IMAD.MOV.U32 R17, RZ, RZ, 0x10 ;  /* 0x00000010ff117424 */ /* 0x000fe200078e00ff */
[----:B------:R-:W-:Y:S02]  /*52d0*/  SEL R22, R22, RZ, !P0 ;  /* 0x000000ff16167207 */ /* 0x000fe40004000000 */
[----:B------:R-:W-:-:S03]  /*52e0*/  ISETP.NE.AND P0, PT, R18, 0x65, PT ;  /* 0x000000651200780c */ /* 0x000fc60003f05270 */
[----:B------:R-:W-:Y:S02]  /*52f0*/  IMAD.IADD R43, R19, 0x1, R22 ;  /* 0x00000001132b7824 */ /* 0x000fe400078e0216 */
[----:B------:R-:W-:Y:S02]  /*5300*/  VIADD R19, R38, 0x10 ;  /* 0x0000001026137836 */ /* 0x000fe40000000000 */
[----:B------:R-:W-:-:S03]  /*5310*/  IMAD.MOV.U32 R16, RZ, RZ, R43 ;  /* 0x000000ffff107224 */ /* 0x000fc600078e002b */
[----:B------:R-:W-:-:S13]  /*5320*/  ISETP.GT.AND P2, PT, R19, R20, PT ;  /* 0x000000141300720c */ /* 0x000fda0003f44270 */
[----:B------:R-:W-:Y:S05]  /*5330*/  WARPSYNC.COLLECTIVE R21, `(.L_x_167) ;  /* 0x0000000015087348 */ /* 0x000fea0003c00000 */
[----:B------:R0:W1:Y:S02]  /*5340*/  SHFL.DOWN P3, R22, R16, R17, R20 ;  /* 0x0800001110167389 */ /* 0x0000640000060014 */
[----:B01----:R-:W-:Y:S05]  /*5350*/  ENDCOLLECTIVE ;  /* 0x000000000000791b */ /* 0x003fea0003800000 */
.L_x_167:
[----:B------:R-:W-:Y:S05]  /*5360*/  WARPSYNC.COLLECTIVE R21, `(.L_x_168) ;  /* 0x0000000015087348 */ /* 0x000fea0003c00000 */
[----:B------:R-:W-:Y:S01]  /*5370*/  VOTE.ALL P0, P0 ;  /* 0x0000000000ff7806 */ /* 0x000fe20000000000 */
[----:B------:R-:W-:-:S12]  /*5380*/  ENDCOLLECTIVE ;  /* 0x000000000000791b */ /* 0x000fd80003800000 */
.L_x_168:
[----:B------:R-:W-:Y:S02]  /*5390*/  IADD3 R44, P3, PT, R44, 0x100, RZ ;  /* 0x000001002c2c7810 */ /* 0x000fe40007f7e0ff */
[----:B------:R-:W-:-:S03]  /*53a0*/  SEL R22, R22, RZ, !P2 ;  /* 0x000000ff16167207 */ /* 0x000fc60005000000 */
[----:B------:R-:W-:Y:S02]  /*53b0*/  IMAD.X R45, RZ, RZ, R45, P3 ;  /* 0x000000ffff2d7224 */ /* 0x000fe400018e062d */
[----:B------:R-:W-:Y:S01]  /*53c0*/  IMAD.IADD R46, R43, 0x1, R22 ;  /* 0x000000012b2e7824 */ /* 0x000fe200078e0216 */
[----:B------:R-:W-:Y:S06]  /*53d0*/  BRA `(.L_x_169) ;  /* 0xffffffe000847947 */ /* 0x000fec000383ffff */
.L_x_119:
[----:B------:R-:W-:Y:S01]  /*53e0*/  BSSY B0, `(.L_x_170) ;  /* 0x0000006000007945 */ /* 0x000fe20003800000 */
[----:B------:R-:W-:Y:S01]  /*53f0*/  PLOP3.LUT P0, PT, P0, PT, PT, 0x8, 0x80 ;  /* 0x000000000080781c */ /* 0x000fe2000070e170 */
[----:B------:R-:W-:-:S12]  /*5400*/  IMAD.MOV.U32 R21, RZ, RZ, -0x1 ;  /* 0xffffffffff157424 */ /* 0x000fd800078e00ff */
[----:B------:R-:W-:Y:S05]  /*5410*/  WARPSYNC.COLLECTIVE R21, `(.L_x_171) ;  /* 0x0000000015087348 */ /* 0x000fea0003c00000 */
[----:B------:R-:W-:Y:S01]  /*5420*/  VOTE.ANY P0, P0 ;  /* 0x0000000000ff7806 */ /* 0x000fe20000000100 */
[----:B------:R-:W-:-:S12]  /*5430*/  ENDCOLLECTIVE ;  /* 0x000000000000791b */ /* 0x000fd80003800000 */
.L_x_171:
[----:B------:R-:W-:Y:S05]  /*5440*/  BSYNC B0 ;  /* 0x0000000000007941 */ /* 0x000fea0003800000 */
.L_x_170:
[----:B------:R-:W-:Y:S05]  /*5450*/  BRA `(.L_x_172) ;  /* 0xffffffe0008c7947 */ /* 0x000fea000383ffff */
.L_x_121:
[----:B------:R-:W-:Y:S01]  /*5460*/  BSSY B0, `(.L_x_173) ;  /* 0x0000006000007945 */ /* 0x000fe20003800000 */
[----:B------:R-:W-:Y:S01]  /*5470*/  PLOP3.LUT P0, PT, P0, PT, PT, 0x8, 0x80 ;  /* 0x000000000080781c */ /* 0x000fe2000070e170 */
[----:B------:R-:W-:-:S12]  /*5480*/  IMAD.MOV.U32 R21, RZ, RZ, -0x1 ;  /* 0xffffffffff157424 */ /* 0x000fd800078e00ff */
[----:B------:R-:W-:Y:S05]  /*5490*/  WARPSYNC.COLLECTIVE R21, `(.L_x_174) ;  /* 0x0000000015087348 */ /* 0x000fea0003c00000 */
[----:B------:R-:W-:Y:S01]  /*54a0*/  VOTE.ANY P0, P0 ;  /* 0x0000000000ff7806 */ /* 0x000fe20000000100 */
[----:B------:R-:W-:-:S12]  /*54b0*/  ENDCOLLECTIVE ;  /* 0x000000000000791b */ /* 0x000fd80003800000 */
.L_x_174:
[----:B------:R-:W-:Y:S05]  /*54c0*/  BSYNC B0 ;  /* 0x0000000000007941 */ /* 0x000fea0003800000 */
.L_x_173:
[----:B------:R-:W-:Y:S05]  /*54d0*/  BRA `(.L_x_175) ;  /* 0xffffffe000e07947 */ /* 0x000fea000383ffff */
.L_x_123:
[----:B------:R-:W-:Y:S01]  /*54e0*/  BSSY B0, `(.L_x_176) ;  /* 0x0000006000007945 */ /* 0x000fe20003800000 */
[----:B------:R-:W-:Y:S01]  /*54f0*/  PLOP3.LUT P0, PT, P0, PT, PT, 0x8, 0x80 ;  /* 0x000000000080781c */ /* 0x000fe2000070e170 */
[----:B------:R-:W-:-:S12]  /*5500*/  IMAD.MOV.U32 R21, RZ, RZ, -0x1 ;  /* 0xffffffffff157424 */ /* 0x000fd800078e00ff */
[----:B------:R-:W-:Y:S05]  /*5510*/  WARPSYNC.COLLECTIVE R21, `(.L_x_177) ;  /* 0x0000000015087348 */ /* 0x000fea0003c00000 */
[----:B------:R-:W-:Y:S01]  /*5520*/  VOTE.ANY R21, PT, P0 ;  /* 0x0000000000157806 */ /* 0x000fe200000e0100 */
[----:B------:R-:W-:Y:S06]  /*5530*/  ENDCOLLECTIVE ;  /* 0x000000000000791b */ /* 0x000fec0003800000 */
.L_x_177:
[----:B------:R-:W-:Y:S05]  /*5540*/  BSYNC B0 ;  /* 0x0000000000007941 */ /* 0x000fea0003800000 */
.L_x_176:
        /* <DEDUP_REMOVED lines=11> */
.L_x_178:
        /* <DEDUP_REMOVED lines=11> */
.L_x_179:
        /* <DEDUP_REMOVED lines=9> */
.L_x_180:
        /* <DEDUP_REMOVED lines=8> */
.L_x_181:
        /* <DEDUP_REMOVED lines=9> */
.L_x_182:
[----:B------:R-:W-:Y:S02]  /*5850*/  SEL R22, R22, RZ, !P0 ;  /* 0x000000ff16167207 */ /* 0x000fe40004000000 */
[----:B------:R-:W-:Y:S02]  /*5860*/  ISETP.NE.AND P0, PT, R18, 0x65, PT ;  /* 0x000000651200780c */ /* 0x000fe40003f05270 */
[----:B------:R-:W-:-:S11]  /*5870*/  IADD3 R46, PT, PT, R47, R22, R46 ;  /* 0x000000162f2e7210 */ /* 0x000fd60007ffe02e */
[----:B------:R-:W-:Y:S05]  /*5880*/  WARPSYNC.COLLECTIVE R21, `(.L_x_183) ;  /* 0x0000000015087348 */ /* 0x000fea0003c00000 */
[----:B------:R-:W-:Y:S01]  /*5890*/  VOTE.ALL P0, P0 ;  /* 0x0000000000ff7806 */ /* 0x000fe20000000000 */
[----:B------:R-:W-:-:S12]  /*58a0*/  ENDCOLLECTIVE ;  /* 0x000000000000791b */ /* 0x000fd80003800000 */
.L_x_183:
[----:B------:R-:W-:Y:S05]  /*58b0*/  BRA `(.L_x_184) ;  /* 0xffffffe000787947 */ /* 0x000fea000383ffff */
.L_x_185:
        /* <DEDUP_REMOVED lines=12> */
.L_x_322:


//--------------------- .text._ZN3cub18CUB_300001_SM_10006detail4scan20DeviceScanInitKernelINS0_13ScanTileStateIiLb1EEEEEvT_i --------------------------
	.section	.text._ZN3cub18CUB_300001_SM_10006detail4scan20DeviceScanInitKernelINS0_13ScanTileStateIiLb1EEEEEvT_i,"ax",@progbits
	.align	128
        .global         _ZN3cub18CUB_300001_SM_10006detail4scan20DeviceScanInitKernelINS0_13ScanTileStateIiLb1EEEEEvT_i
        .type           _ZN3cub18CUB_300001_SM_10006detail4scan20DeviceScanInitKernelINS0_13ScanTileStateIiLb1EEEEEvT_i,@function
        .size           _ZN3cub18CUB_300001_SM_10006detail4scan20DeviceScanInitKernelINS0_13ScanTileStateIiLb1EEEEEvT_i,(.L_x_323 - _ZN3cub18CUB_300001_SM_10006detail4scan20DeviceScanInitKernelINS0_13ScanTileStateIiLb1EEEEEvT_i)
        .other          _ZN3cub18CUB_300001_SM_10006detail4scan20DeviceScanInitKernelINS0_13ScanTileStateIiLb1EEEEEvT_i,@"STO_CUDA_ENTRY STV_DEFAULT"
_ZN3cub18CUB_300001_SM_10006detail4scan20DeviceScanInitKernelINS0_13ScanTileStateIiLb1EEEEEvT_i:
.text._ZN3cub18CUB_300001_SM_10006detail4scan20DeviceScanInitKernelINS0_13ScanTileStateIiLb1EEEEEvT_i:
[----:B------:R-:W-:Y:S01]  /*0000*/  LDC R1, c[0x0][0x37c] ;  /* 0x0000df00ff017b82 */ /* 0x000fe20000000800 */
[----:B------:R-:W0:Y:S07]  /*0010*/  S2R R0, SR_TID.X ;  /* 0x0000000000007919 */ /* 0x000e2e0000002100 */
[----:B------:R-:W1:Y:S01]  /*0020*/  S2UR UR6, SR_CTAID.X ;  /* 0x00000000000679c3 */ /* 0x000e620000002500 */
[----:B------:R-:W2:Y:S07]  /*0030*/  LDCU UR4, c[0x0][0x388] ;  /* 0x00007100ff0477ac */ /* 0x000eae0008000800 */
[----:B------:R-:W1:Y:S01]  /*0040*/  LDC R5, c[0x0][0x360] ;  /* 0x0000d800ff057b82 */ /* 0x000e620000000800 */
[----:B0-----:R-:W-:Y:S01]  /*0050*/  ISETP.GT.U32.AND P0, PT, R0, 0x1f, PT ;  /* 0x0000001f0000780c */ /* 0x001fe20003f04070 */
[----:B-1----:R-:W-:-:S03]  /*0060*/  IMAD R5, R5, UR6, R0 ;  /* 0x0000000605057c24 */ /* 0x002fc6000f8e0200 */
[----:B------:R-:W-:Y:S02]  /*0070*/  ISETP.NE.OR P0, PT, RZ, UR6, P0 ;  /* 0x00000006ff007c0c */ /* 0x000fe40008705670 */
[----:B--2---:R-:W-:Y:S01]  /*0080*/  ISETP.GE.AND P1, PT, R5, UR4, PT ;  /* 0x0000000405007c0c */ /* 0x004fe2000bf26270 */
[----:B------:R-:W0:-:S12]  /*0090*/  LDCU.64 UR4, c[0x0][0x358] ;  /* 0x00006b00ff0477ac */ /* 0x000e180008000a00 */
[----:B------:R-:W1:Y:S01]  /*00a0*/  @!P1 LDC.64 R2, c[0x0][0x380] ;  /* 0x0000e000ff029b82 */ /* 0x000e620000000a00 */
[----:B------:R-:W-:Y:S01]  /*00b0*/  @!P1 MOV R4, 0x63 ;  /* 0x0000006300049802 */ /* 0x000fe20000000f00 */
[----:B-1----:R-:W-:-:S04]  /*00c0*/  @!P1 IMAD.WIDE R2, R5, 0x8, R2 ;  /* 0x0000000805029825 */ /* 0x002fc800078e0202 */
[----:B------:R-:W-:-:S05]  /*00d0*/  HFMA2 R5, -RZ, RZ, 0, 0 ;  /* 0x00000000ff057431 */ /* 0x000fca00000001ff */
[----:B0-----:R0:W-:Y:S01]  /*00e0*/  @!P1 STG.E.64 desc[UR4][R2.64+0x100], R4 ;  /* 0x0001000402009986 */ /* 0x0011e2000c101b04 */
[----:B------:R-:W-:Y:S05]  /*00f0*/  @P0 EXIT ;  /* 0x000000000000094d */ /* 0x000fea0003800000 */
[----:B0-----:R-:W0:Y:S02]  /*0100*/  LDC.64 R2, c[0x0][0x380] ;  /* 0x0000e000ff027b82 */ /* 0x001e240000000a00 */
[----:B0-----:R-:W-:-:S05]  /*0110*/  IMAD.WIDE.U32 R2, R0, 0x8, R2 ;  /* 0x0000000800027825 */ /* 0x001fca00078e0002 */
[----:B------:R-:W-:Y:S01]  /*0120*/  STG.E.64 desc[UR4][R2.64], RZ ;  /* 0x000000ff02007986 */ /* 0x000fe2000c101b04 */
[----:B------:R-:W-:Y:S05]  /*0130*/  EXIT ;  /* 0x000000000000794d */ /* 0x000fea0003800000 */
.L_x_186:
        /* <DEDUP_REMOVED lines=12> */
.L_x_323:


//--------------------- .text._ZN3cub18CUB_300001_SM_10006detail11EmptyKernelIvEEvv --------------------------
	.section	.text._ZN3cub18CUB_300001_SM_10006detail11EmptyKernelIvEEvv,"ax",@progbits
	.align	128
        .global         _ZN3cub18CUB_300001_SM_10006detail11EmptyKernelIvEEvv
        .type           _ZN3cub18CUB_300001_SM_10006detail11EmptyKernelIvEEvv,@function
        .size           _ZN3cub18CUB_300001_SM_10006detail11EmptyKernelIvEEvv,(.L_x_324 - _ZN3cub18CUB_300001_SM_10006detail11EmptyKernelIvEEvv)
        .other          _ZN3cub18CUB_300001_SM_10006detail11EmptyKernelIvEEvv,@"STO_CUDA_ENTRY STV_DEFAULT"
_ZN3cub18CUB_300001_SM_10006detail11EmptyKernelIvEEvv:
.text._ZN3cub18CUB_300001_SM_10006detail11EmptyKernelIvEEvv:
[----:B------:R-:W-:Y:S01]  /*0000*/  LDC R1, c[0x0][0x37c] ;  /* 0x0000df00ff017b82 */ /* 0x000fe20000000800 */
[----:B------:R-:W-:Y:S05]  /*0010*/  EXIT ;  /* 0x000000000000794d */ /* 0x000fea0003800000 */
.L_x_187:
        /* <DEDUP_REMOVED lines=14> */
.L_x_324:


//--------------------- .text._Z27map_values_kernel_decoupledPKtPhS1_PtPiPViS5_S5_ii --------------------------
	.section	.text._Z27map_values_kernel_decoupledPKtPhS1_PtPiPViS5_S5_ii,"ax",@progbits
	.align	128
        .global         _Z27map_values_kernel_decoupledPKtPhS1_PtPiPViS5_S5_ii
        .type           _Z27map_values_kernel_decoupledPKtPhS1_PtPiPViS5_S5_ii,@function
        .size           _Z27map_values_kernel_decoupledPKtPhS1_PtPiPViS5_S5_ii,(.L_x_325 - _Z27map_values_kernel_decoupledPKtPhS1_PtPiPViS5_S5_ii)
        .other          _Z27map_values_kernel_decoupledPKtPhS1_PtPiPViS5_S5_ii,@"STO_CUDA_ENTRY STV_DEFAULT"
_Z27map_values_kernel_decoupledPKtPhS1_PtPiPViS5_S5_ii:
.text._Z27map_values_kernel_decoupledPKtPhS1_PtPiPViS5_S5_ii:
[----:B------:R-:W0:Y:S01]  /*0000*/  LDC R1, c[0x0][0x37c] ;  /* 0x0000df00ff017b82 */ /* 0x000e220000000800 */
[----:B------:R-:W1:Y:S01]  /*0010*/  S2R R13, SR_TID.X ;  /* 0x00000000000d7919 */ /* 0x000e620000002100 */
[----:B------:R-:W1:Y:S06]  /*0020*/  LDCU UR4, c[0x0][0x360] ;  /* 0x00006c00ff0477ac */ /* 0x000e6c0008000800 */
[----:B------:R-:W2:Y:S01]  /*0030*/  LDC R6, c[0x0][0x3c0] ;  /* 0x0000f000ff067b82 */ /* 0x000ea20000000800 */
[----:B0-----:R-:W-:Y:S01]  /*0040*/  VIADD R1, R1, 0xffffffd0 ;  /* 0xffffffd001017836 */ /* 0x001fe20000000000 */
[----:B------:R-:W1:Y:S01]  /*0050*/  S2R R14, SR_CTAID.X ;  /* 0x00000000000e7919 */ /* 0x000e620000002500 */
[----:B------:R-:W0:Y:S01]  /*0060*/  LDCU.64 UR6, c[0x0][0x358] ;  /* 0x00006b00ff0677ac */ /* 0x000e220008000a00 */
[----:B------:R-:W-:Y:S01]  /*0070*/  BSSY.RECONVERGENT B0, `(.L_x_188) ;  /* 0x0000035000007945 */ /* 0x000fe20003800200 */
[----:B------:R-:W-:Y:S01]  /*0080*/  VIADD R4, R1, 0x10 ;  /* 0x0000001001047836 */ /* 0x000fe20000000000 */
[----:B------:R3:W-:Y:S01]  /*0090*/  STL.128 [R1], RZ ;  /* 0x000000ff01007387 */ /* 0x0007e20000100c00 */
[----:B------:R-:W-:-:S03]  /*00a0*/  CS2R R8, SRZ ;  /* 0x0000000000087805 */ /* 0x000fc6000001ff00 */
[----:B------:R3:W-:Y:S04]  /*00b0*/  STL.128 [R1+0x10], RZ ;  /* 0x000010ff01007387 */ /* 0x0007e80000100c00 */
[----:B------:R3:W-:Y:S01]  /*00c0*/  STL.128 [R1+0x20], RZ ;  /* 0x000020ff01007387 */ /* 0x0007e20000100c00 */
[----:B-1----:R-:W-:-:S04]  /*00d0*/  IMAD R13, R14, UR4, R13 ;  /* 0x000000040e0d7c24 */ /* 0x002fc8000f8e020d */
[C---:B------:R-:W-:Y:S01]  /*00e0*/  IMAD.SHL.U32 R3, R13.reuse, 0x10, RZ ;  /* 0x000000100d037824 */ /* 0x040fe200078e00ff */
[----:B------:R-:W-:Y:S02]  /*00f0*/  SHF.R.S32.HI R2, RZ, 0x5, R13 ;  /* 0x00000005ff027819 */ /* 0x000fe4000001140d */
[----:B------:R-:W-:Y:S02]  /*0100*/  LOP3.LUT R5, R13, 0x1f, RZ, 0xc0, !PT ;  /* 0x0000001f0d057812 */ /* 0x000fe400078ec0ff */
[----:B------:R-:W-:Y:S01]  /*0110*/  LOP3.LUT R3, R3, 0x1f0, RZ, 0xc0, !PT ;  /* 0x000001f003037812 */ /* 0x000fe200078ec0ff */
[----:B------:R-:W-:-:S05]  /*0120*/  IMAD.SHL.U32 R0, R2, 0x200, RZ ;  /* 0x0000020002007824 */ /* 0x000fca00078e00ff */
[----:B------:R-:W-:-:S04]  /*0130*/  LOP3.LUT R7, R0, R3, RZ, 0xfc, !PT ;  /* 0x0000000300077212 */ /* 0x000fc800078efcff */
[C---:B--2---:R-:W-:Y:S02]  /*0140*/  ISETP.GE.AND P0, PT, R7.reuse, R6, PT ;  /* 0x000000060700720c */ /* 0x044fe40003f06270 */
[----:B------:R-:W-:-:S11]  /*0150*/  VIADDMNMX R6, R7, 0x10, R6, PT ;  /* 0x0000001007067846 */ /* 0x000fd60003800106 */
[----:B0--3--:R-:W-:Y:S05]  /*0160*/  @P0 BRA `(.L_x_189) ;  /* 0x0000000000940947 */ /* 0x009fea0003800000 */
[----:B------:R-:W-:Y:S01]  /*0170*/  VIADDMNMX R10, R7, 0x1, R6, !PT ;  /* 0x00000001070a7846 */ /* 0x000fe20007800106 */
[----:B------:R-:W-:Y:S01]  /*0180*/  BSSY.RECONVERGENT B1, `(.L_x_190) ;  /* 0x0000018000017945 */ /* 0x000fe20003800200 */
[----:B------:R-:W-:Y:S02]  /*0190*/  IMAD.MOV.U32 R15, RZ, RZ, R7 ;  /* 0x000000ffff0f7224 */ /* 0x000fe400078e0007 */
[----:B------:R-:W-:Y:S02]  /*01a0*/  IADD3 R8, PT, PT, R0, R3, -R10 ;  /* 0x0000000300087210 */ /* 0x000fe40007ffe80a */
[----:B------:R-:W-:Y:S02]  /*01b0*/  LOP3.LUT R20, R10, 0x3, RZ, 0xc0, !PT ;  /* 0x000000030a147812 */ /* 0x000fe400078ec0ff */
[----:B------:R-:W-:Y:S02]  /*01c0*/  ISETP.GT.U32.AND P0, PT, R8, -0x4, PT ;  /* 0xfffffffc0800780c */ /* 0x000fe40003f04070 */
[----:B------:R-:W-:-:S02]  /*01d0*/  CS2R R8, SRZ ;  /* 0x0000000000087805 */ /* 0x000fc4000001ff00 */
[----:B------:R-:W-:-:S09]  /*01e0*/  ISETP.NE.AND P1, PT, R20, RZ, PT ;  /* 0x000000ff1400720c */ /* 0x000fd20003f25270 */
[----:B------:R-:W-:Y:S05]  /*01f0*/  @P0 BRA `(.L_x_191) ;  /* 0x0000000000400947 */ /* 0x000fea0003800000 */
[----:B------:R-:W-:Y:S01]  /*0200*/  IADD3 R9, PT, PT, R10, -R7, -R20 ;  /* 0x800000070a097210 */ /* 0x000fe20007ffe814 */
[----:B------:R-:W-:Y:S02]  /*0210*/  IMAD.MOV.U32 R8, RZ, RZ, RZ ;  /* 0x000000ffff087224 */ /* 0x000fe400078e00ff */
[----:B------:R-:W-:Y:S02]  /*0220*/  IMAD.MOV.U32 R15, RZ, RZ, R7 ;  /* 0x000000ffff0f7224 */ /* 0x000fe400078e0007 */
[----:B------:R-:W-:-:S07]  /*0230*/  IMAD.MOV.U32 R12, RZ, RZ, R9 ;  /* 0x000000ffff0c7224 */ /* 0x000fce00078e0009 */
.L_x_192:
[----:B------:R-:W0:Y:S02]  /*0240*/  LDC.64 R10, c[0x0][0x380] ;  /* 0x0000e000ff0a7b82 */ /* 0x000e240000000a00 */
[----:B0-----:R-:W-:-:S05]  /*0250*/  IMAD.WIDE R10, R15, 0x2, R10 ;  /* 0x000000020f0a7825 */ /* 0x001fca00078e020a */
[----:B------:R-:W2:Y:S04]  /*0260*/  LDG.E.U16.CONSTANT R17, desc[UR6][R10.64] ;  /* 0x000000060a117981 */ /* 0x000ea8000c1e9500 */
[----:B------:R-:W2:Y:S04]  /*0270*/  LDG.E.U16.CONSTANT R16, desc[UR6][R10.64+0x2] ;  /* 0x000002060a107981 */ /* 0x000ea8000c1e9500 */
[----:B------:R-:W3:Y:S04]  /*0280*/  LDG.E.U16.CONSTANT R19, desc[UR6][R10.64+0x4] ;  /* 0x000004060a137981 */ /* 0x000ee8000c1e9500 */
[----:B------:R-:W3:Y:S01]  /*0290*/  LDG.E.U16.CONSTANT R18, desc[UR6][R10.64+0x6] ;  /* 0x000006060a127981 */ /* 0x000ee2000c1e9500 */
[----:B------:R-:W-:-:S02]  /*02a0*/  VIADD R12, R12, 0xfffffffc ;  /* 0xfffffffc0c0c7836 */ /* 0x000fc40000000000 */
[----:B------:R-:W-:-:S03]  /*02b0*/  VIADD R15, R15, 0x4 ;  /* 0x000000040f0f7836 */ /* 0x000fc60000000000 */
[----:B------:R-:W-:Y:S02]  /*02c0*/  ISETP.NE.AND P0, PT, R12, RZ, PT ;  /* 0x000000ff0c00720c */ /* 0x000fe40003f05270 */
[----:B--2---:R-:W-:-:S04]  /*02d0*/  IADD3 R8, PT, PT, R16, R8, R17 ;  /* 0x0000000810087210 */ /* 0x004fc80007ffe011 */
[----:B---3--:R-:W-:-:S07]  /*02e0*/  IADD3 R8, PT, PT, R18, R8, R19 ;  /* 0x0000000812087210 */ /* 0x008fce0007ffe013 */
[----:B------:R-:W-:Y:S05]  /*02f0*/  @P0 BRA `(.L_x_192) ;  /* 0xfffffffc00d00947 */ /* 0x000fea000383ffff */
.L_x_191:
[----:B------:R-:W-:Y:S05]  /*0300*/  BSYNC.RECONVERGENT B1 ;  /* 0x0000000000017941 */ /* 0x000fea0003800200 */
.L_x_190:
[----:B------:R-:W-:Y:S05]  /*0310*/  @!P1 BRA `(.L_x_189) ;  /* 0x0000000000289947 */ /* 0x000fea0003800000 */
[----:B------:R-:W0:Y:S01]  /*0320*/  LDC.64 R10, c[0x0][0x380] ;  /* 0x0000e000ff0a7b82 */ /* 0x000e220000000a00 */
[----:B------:R-:W-:-:S07]  /*0330*/  IMAD.MOV R12, RZ, RZ, -R20 ;  /* 0x000000ffff0c7224 */ /* 0x000fce00078e0a14 */
.L_x_193:
[----:B0-----:R-:W-:-:S06]  /*0340*/  IMAD.WIDE R16, R15, 0x2, R10 ;  /* 0x000000020f107825 */ /* 0x001fcc00078e020a */
[----:B------:R-:W2:Y:S01]  /*0350*/  LDG.E.U16.CONSTANT R17, desc[UR6][R16.64] ;  /* 0x0000000610117981 */ /* 0x000ea2000c1e9500 */
[----:B------:R-:W-:Y:S02]  /*0360*/  VIADD R12, R12, 0x1 ;  /* 0x000000010c0c7836 */ /* 0x000fe40000000000 */
[----:B------:R-:W-:Y:S02]  /*0370*/  VIADD R9, R9, 0x1 ;  /* 0x0000000109097836 */ /* 0x000fe40000000000 */
[----:B------:R-:W-:Y:S01]  /*0380*/  VIADD R15, R15, 0x1 ;  /* 0x000000010f0f7836 */ /* 0x000fe20000000000 */
[----:B------:R-:W-:Y:S01]  /*0390*/  ISETP.NE.AND P0, PT, R12, RZ, PT ;  /* 0x000000ff0c00720c */ /* 0x000fe20003f05270 */
[----:B--2---:R-:W-:-:S12]  /*03a0*/  IMAD.IADD R8, R17, 0x1, R8 ;  /* 0x0000000111087824 */ /* 0x004fd800078e0208 */
[----:B------:R-:W-:Y:S05]  /*03b0*/  @P0 BRA `(.L_x_193) ;  /* 0xfffffffc00e00947 */ /* 0x000fea000383ffff */
.L_x_189:
[----:B------:R-:W-:Y:S05]  /*03c0*/  BSYNC.RECONVERGENT B0 ;  /* 0x0000000000007941 */ /* 0x000fea0003800200 */
.L_x_188:
[----:B------:R-:W0:Y:S01]  /*03d0*/  SHFL.DOWN PT, R10, R9, 0x10, 0x1f ;  /* 0x0a001f00090a7f89 */ /* 0x000e2200000e0000 */
[----:B------:R-:W-:Y:S03]  /*03e0*/  BSSY.RECONVERGENT B0, `(.L_x_194) ;  /* 0x0000029000007945 */ /* 0x000fe60003800200 */
[----:B------:R-:W1:Y:S01]  /*03f0*/  SHFL.DOWN PT, R11, R8, 0x10, 0x1f ;  /* 0x0a001f00080b7f89 */ /* 0x000e6200000e0000 */
[----:B0-----:R-:W-:Y:S02]  /*0400*/  IMAD.IADD R10, R10, 0x1, R9 ;  /* 0x000000010a0a7824 */ /* 0x001fe400078e0209 */
[----:B-1----:R-:W-:-:S03]  /*0410*/  IMAD.IADD R11, R11, 0x1, R8 ;  /* 0x000000010b0b7824 */ /* 0x002fc600078e0208 */
[----:B------:R-:W0:Y:S04]  /*0420*/  SHFL.DOWN PT, R15, R10, 0x8, 0x1f ;  /* 0x09001f000a0f7f89 */ /* 0x000e2800000e0000 */
[----:B------:R-:W1:Y:S01]  /*0430*/  SHFL.DOWN PT, R12, R11, 0x8, 0x1f ;  /* 0x09001f000b0c7f89 */ /* 0x000e6200000e0000 */
[----:B0-----:R-:W-:Y:S02]  /*0440*/  IMAD.IADD R15, R10, 0x1, R15 ;  /* 0x000000010a0f7824 */ /* 0x001fe400078e020f */
[----:B-1----:R-:W-:-:S03]  /*0450*/  IMAD.IADD R12, R11, 0x1, R12 ;  /* 0x000000010b0c7824 */ /* 0x002fc600078e020c */
[----:B------:R-:W0:Y:S04]  /*0460*/  SHFL.DOWN PT, R16, R15, 0x4, 0x1f ;  /* 0x08801f000f107f89 */ /* 0x000e2800000e0000 */
[----:B------:R-:W1:Y:S01]  /*0470*/  SHFL.DOWN PT, R17, R12, 0x4, 0x1f ;  /* 0x08801f000c117f89 */ /* 0x000e6200000e0000 */
[----:B0-----:R-:W-:Y:S02]  /*0480*/  IMAD.IADD R16, R15, 0x1, R16 ;  /* 0x000000010f107824 */ /* 0x001fe400078e0210 */
[----:B------:R-:W-:Y:S02]  /*0490*/  IMAD.MOV.U32 R15, RZ, RZ, RZ ;  /* 0x000000ffff0f7224 */ /* 0x000fe400078e00ff */
[----:B-1----:R-:W-:Y:S01]  /*04a0*/  IMAD.IADD R17, R12, 0x1, R17 ;  /* 0x000000010c117824 */ /* 0x002fe200078e0211 */
[----:B------:R-:W0:Y:S04]  /*04b0*/  SHFL.DOWN PT, R9, R16, 0x2, 0x1f ;  /* 0x08401f0010097f89 */ /* 0x000e2800000e0000 */
[----:B------:R-:W1:Y:S01]  /*04c0*/  SHFL.DOWN PT, R8, R17, 0x2, 0x1f ;  /* 0x08401f0011087f89 */ /* 0x000e6200000e0000 */
[----:B0-----:R-:W-:-:S02]  /*04d0*/  IMAD.IADD R9, R16, 0x1, R9 ;  /* 0x0000000110097824 */ /* 0x001fc400078e0209 */
[----:B-1----:R-:W-:-:S03]  /*04e0*/  IMAD.IADD R8, R17, 0x1, R8 ;  /* 0x0000000111087824 */ /* 0x002fc600078e0208 */
[----:B------:R-:W0:Y:S04]  /*04f0*/  SHFL.DOWN PT, R10, R9, 0x1, 0x1f ;  /* 0x08201f00090a7f89 */ /* 0x000e2800000e0000 */
[----:B------:R-:W1:Y:S01]  /*0500*/  SHFL.DOWN PT, R11, R8, 0x1, 0x1f ;  /* 0x08201f00080b7f89 */ /* 0x000e6200000e0000 */
[----:B0-----:R-:W-:Y:S02]  /*0510*/  IMAD.IADD R18, R9, 0x1, R10 ;  /* 0x0000000109127824 */ /* 0x001fe400078e020a */
[----:B-1----:R-:W-:-:S03]  /*0520*/  IMAD.IADD R12, R8, 0x1, R11 ;  /* 0x00000001080c7824 */ /* 0x002fc600078e020b */
[----:B------:R-:W-:-:S13]  /*0530*/  ISETP.NE.AND P0, PT, R18, RZ, PT ;  /* 0x000000ff1200720c */ /* 0x000fda0003f05270 */
[----:B------:R-:W-:Y:S05]  /*0540*/  @!P0 BRA `(.L_x_195) ;  /* 0x0000000000488947 */ /* 0x000fea0003800000 */
[----:B------:R-:W0:Y:S01]  /*0550*/  I2F.U32.RP R10, R18 ;  /* 0x00000012000a7306 */ /* 0x000e220000209000 */
[----:B------:R-:W-:Y:S01]  /*0560*/  IMAD.MOV R11, RZ, RZ, -R18 ;  /* 0x000000ffff0b7224 */ /* 0x000fe200078e0a12 */
[----:B------:R-:W-:-:S06]  /*0570*/  ISETP.NE.U32.AND P2, PT, R18, RZ, PT ;  /* 0x000000ff1200720c */ /* 0x000fcc0003f45070 */
        /* <DEDUP_REMOVED lines=10> */
[----:B------:R-:W-:Y:S02]  /*0620*/  @P0 IMAD.IADD R9, R9, 0x1, -R18 ;  /* 0x0000000109090824 */ /* 0x000fe400078e0a12 */
[----:B------:R-:W-:-:S03]  /*0630*/  @P0 VIADD R15, R15, 0x1 ;  /* 0x000000010f0f0836 */ /* 0x000fc60000000000 */
[----:B------:R-:W-:-:S13]  /*0640*/  ISETP.GE.U32.AND P1, PT, R9, R18, PT ;  /* 0x000000120900720c */ /* 0x000fda0003f26070 */
[----:B------:R-:W-:Y:S01]  /*0650*/  @P1 VIADD R15, R15, 0x1 ;  /* 0x000000010f0f1836 */ /* 0x000fe20000000000 */
[----:B------:R-:W-:-:S07]  /*0660*/  @!P2 LOP3.LUT R15, RZ, R18, RZ, 0x33, !PT ;  /* 0x00000012ff0fa212 */ /* 0x000fce00078e33ff */
.L_x_195:
[----:B------:R-:W-:Y:S05]  /*0670*/  BSYNC.RECONVERGENT B0 ;  /* 0x0000000000007941 */ /* 0x000fea0003800200 */
.L_x_194:
[----:B------:R-:W0:Y:S01]  /*0680*/  LDCU UR4, c[0x0][0x3c0] ;  /* 0x00007800ff0477ac */ /* 0x000e220008000800 */
[----:B------:R-:W1:Y:S01]  /*0690*/  SHFL.IDX PT, R15, R15, RZ, 0x1f ;  /* 0x00001fff0f0f7589 */ /* 0x000e6200000e0000 */
[----:B------:R-:W-:Y:S01]  /*06a0*/  BSSY.RECONVERGENT B0, `(.L_x_196) ;  /* 0x0000110000007945 */ /* 0x000fe20003800200 */
[----:B------:R-:W-:Y:S01]  /*06b0*/  IMAD.MOV.U32 R18, RZ, RZ, RZ ;  /* 0x000000ffff127224 */ /* 0x000fe200078e00ff */
[----:B0-----:R-:W-:-:S13]  /*06c0*/  ISETP.GE.AND P0, PT, R7, UR4, PT ;  /* 0x0000000407007c0c */ /* 0x001fda000bf06270 */
[----:B-1----:R-:W-:Y:S05]  /*06d0*/  @P0 BRA `(.L_x_197) ;  /* 0x0000001000300947 */ /* 0x002fea0003800000 */
[----:B------:R-:W0:Y:S01]  /*06e0*/  LDC R17, c[0x0][0x3c4] ;  /* 0x0000f100ff117b82 */ /* 0x000e220000000800 */
[----:B------:R-:W-:Y:S02]  /*06f0*/  VIADD R16, R1, 0x3 ;  /* 0x0000000301107836 */ /* 0x000fe40000000000 */
[----:B------:R-:W-:-:S07]  /*0700*/  IMAD.MOV.U32 R18, RZ, RZ, RZ ;  /* 0x000000ffff127224 */ /* 0x000fce00078e00ff */
.L_x_214:
[----:B-1----:R-:W1:Y:S01]  /*0710*/  LDC.64 R8, c[0x0][0x380] ;  /* 0x0000e000ff087b82 */ /* 0x002e620000000a00 */
[----:B------:R-:W-:-:S05]  /*0720*/  SHF.R.S32.HI R11, RZ, 0x3, R7 ;  /* 0x00000003ff0b7819 */ /* 0x000fca0000011407 */
[----:B-1----:R-:W-:-:S06]  /*0730*/  IMAD.WIDE R8, R11, 0x10, R8 ;  /* 0x000000100b087825 */ /* 0x002fcc00078e0208 */
[----:B------:R-:W2:Y:S01]  /*0740*/  LDG.E.128 R8, desc[UR6][R8.64] ;  /* 0x0000000608087981 */ /* 0x000ea2000c1e1d00 */
[----:B------:R-:W-:Y:S01]  /*0750*/  BSSY.RECONVERGENT B1, `(.L_x_198) ;  /* 0x000000f000017945 */ /* 0x000fe20003800200 */
[----:B------:R-:W-:Y:S01]  /*0760*/  IMAD.MOV.U32 R21, RZ, RZ, 0x1 ;  /* 0x00000001ff157424 */ /* 0x000fe200078e00ff */
[----:B--2---:R-:W-:-:S04]  /*0770*/  LOP3.LUT R12, R8, 0xffff, RZ, 0xc0, !PT ;  /* 0x0000ffff080c7812 */ /* 0x004fc800078ec0ff */
[CC--:B------:R-:W-:Y:S01]  /*0780*/  ISETP.NE.AND P2, PT, R12.reuse, R15.reuse, PT ;  /* 0x0000000f0c00720c */ /* 0x0c0fe20003f45270 */
[C---:B------:R-:W-:Y:S01]  /*0790*/  IMAD.IADD R19, R12.reuse, 0x1, -R15 ;  /* 0x000000010c137824 */ /* 0x040fe200078e0a0f */
[----:B------:R-:W-:-:S04]  /*07a0*/  ISETP.GT.AND P1, PT, R12, R15, PT ;  /* 0x0000000f0c00720c */ /* 0x000fc80003f24270 */
[----:B------:R-:W-:-:S07]  /*07b0*/  IABS R20, R19 ;  /* 0x0000001300147213 */ /* 0x000fce0000000000 */
[----:B------:R-:W-:Y:S05]  /*07c0*/  @!P2 BRA `(.L_x_199) ;  /* 0x00000000001ca947 */ /* 0x000fea0003800000 */
[----:B------:R-:W-:-:S05]  /*07d0*/  IMAD R12, R20, -0x41041041, RZ ;  /* 0xbefbefbf140c7824 */ /* 0x000fca00078e02ff */
[----:B------:R-:W-:-:S04]  /*07e0*/  SHF.L.W.U32.HI R12, R12, 0x1f, R12 ;  /* 0x0000001f0c0c7819 */ /* 0x000fc80000010e0c */
[----:B------:R-:W-:Y:S02]  /*07f0*/  ISETP.GT.U32.AND P0, PT, R12, 0x2082082, PT ;  /* 0x020820820c00780c */ /* 0x000fe40003f04070 */
[----:B------:R-:W-:-:S05]  /*0800*/  SHF.R.U32.HI R12, RZ, 0x1, R20 ;  /* 0x00000001ff0c7819 */ /* 0x000fca0000011614 */
[----:B------:R-:W-:-:S06]  /*0810*/  IMAD.HI.U32 R12, R12, -0x7df7df7d, RZ ;  /* 0x820820830c0c7827 */ /* 0x000fcc00078e00ff */
[----:B------:R-:W-:Y:S02]  /*0820*/  @!P0 SHF.R.U32.HI R21, RZ, 0x5, R12 ;  /* 0x00000005ff158819 */ /* 0x000fe4000001160c */
[----:B------:R-:W-:-:S07]  /*0830*/  @P0 LEA.HI R21, R12, 0x1, RZ, 0x1b ;  /* 0x000000010c150811 */ /* 0x000fce00078fd8ff */
.L_x_199:
[----:B------:R-:W-:Y:S05]  /*0840*/  BSYNC.RECONVERGENT B1 ;  /* 0x0000000000017941 */ /* 0x000fea0003800200 */
.L_x_198:
[----:B------:R-:W-:Y:S01]  /*0850*/  IMAD R12, R21, -0x7e, R20 ;  /* 0xffffff82150c7824 */ /* 0x000fe200078e0214 */
[----:B------:R-:W-:-:S04]  /*0860*/  SHF.R.S32.HI R23, RZ, 0x1f, R18 ;  /* 0x0000001fff177819 */ /* 0x000fc80000011412 */
[C---:B------:R-:W-:Y:S02]  /*0870*/  @P1 LEA R19, R12.reuse, 0xfb, 0x1 ;  /* 0x000000fb0c131811 */ /* 0x040fe400078e08ff */
[----:B------:R-:W-:Y:S02]  /*0880*/  @!P1 LEA R19, R12, 0xfc, 0x1 ;  /* 0x000000fc0c139811 */ /* 0x000fe400078e08ff */
[----:B------:R-:W-:Y:S02]  /*0890*/  LEA.HI R12, R23, R18, RZ, 0x3 ;  /* 0x00000012170c7211 */ /* 0x000fe400078f18ff */
[----:B------:R-:W-:-:S05]  /*08a0*/  SEL R20, R19, RZ, P2 ;  /* 0x000000ff13147207 */ /* 0x000fca0001000000 */
[----:B0-----:R-:W-:Y:S01]  /*08b0*/  IMAD.IADD R25, R20, 0x1, R17 ;  /* 0x0000000114197824 */ /* 0x001fe200078e0211 */
[----:B------:R-:W-:-:S04]  /*08c0*/  LEA.HI.SX32 R20, R12, R1, 0x1d ;  /* 0x000000010c147211 */ /* 0x000fc800078feaff */
[----:B------:R0:W-:Y:S04]  /*08d0*/  STL.U8 [R16+-0x3], R25 ;  /* 0xfffffd1910007387 */ /* 0x0001e80000100000 */
[----:B------:R0:W5:Y:S01]  /*08e0*/  LDL.U8 R23, [R20+0x10] ;  /* 0x0000100014177983 */ /* 0x0001620000100000 */
[----:B------:R-:W-:Y:S01]  /*08f0*/  SHF.R.U32.HI R8, RZ, 0x10, R8 ;  /* 0x00000010ff087819 */ /* 0x000fe20000011608 */
[----:B------:R-:W-:Y:S03]  /*0900*/  BSSY.RECONVERGENT B1, `(.L_x_200) ;  /* 0x000000e000017945 */ /* 0x000fe60003800200 */
[CC--:B------:R-:W-:Y:S01]  /*0910*/  ISETP.NE.AND P2, PT, R8.reuse, R15.reuse, PT ;  /* 0x0000000f0800720c */ /* 0x0c0fe20003f45270 */
[C---:B------:R-:W-:Y:S01]  /*0920*/  IMAD.IADD R19, R8.reuse, 0x1, -R15 ;  /* 0x0000000108137824 */ /* 0x040fe200078e0a0f */
[----:B------:R-:W-:-:S04]  /*0930*/  ISETP.GT.AND P1, PT, R8, R15, PT ;  /* 0x0000000f0800720c */ /* 0x000fc80003f24270 */
[----:B------:R-:W-:Y:S01]  /*0940*/  IABS R22, R19 ;  /* 0x0000001300167213 */ /* 0x000fe20000000000 */
[----:B------:R-:W-:-:S06]  /*0950*/  IMAD.MOV.U32 R19, RZ, RZ, 0x1 ;  /* 0x00000001ff137424 */ /* 0x000fcc00078e00ff */
[----:B0-----:R-:W-:Y:S05]  /*0960*/  @!P2 BRA `(.L_x_201) ;  /* 0x00000000001ca947 */ /* 0x001fea0003800000 */
[----:B------:R-:W-:-:S05]  /*0970*/  IMAD R8, R22, -0x41041041, RZ ;  /* 0xbefbefbf16087824 */ /* 0x000fca00078e02ff */
[----:B------:R-:W-:-:S04]  /*0980*/  SHF.L.W.U32.HI R8, R8, 0x1f, R8 ;  /* 0x0000001f08087819 */ /* 0x000fc80000010e08 */
[----:B------:R-:W-:Y:S02]  /*0990*/  ISETP.GT.U32.AND P0, PT, R8, 0x2082082, PT ;  /* 0x020820820800780c */ /* 0x000fe40003f04070 */
[----:B------:R-:W-:-:S05]  /*09a0*/  SHF.R.U32.HI R8, RZ, 0x1, R22 ;  /* 0x00000001ff087819 */ /* 0x000fca0000011616 */
[----:B------:R-:W-:-:S06]  /*09b0*/  IMAD.HI.U32 R8, R8, -0x7df7df7d, RZ ;  /* 0x8208208308087827 */ /* 0x000fcc00078e00ff */
[----:B------:R-:W-:Y:S02]  /*09c0*/  @!P0 SHF.R.U32.HI R19, RZ, 0x5, R8 ;  /* 0x00000005ff138819 */ /* 0x000fe40000011608 */
[----:B------:R-:W-:-:S07]  /*09d0*/  @P0 LEA.HI R19, R8, 0x1, RZ, 0x1b ;  /* 0x0000000108130811 */ /* 0x000fce00078fd8ff */
.L_x_201:
[----:B------:R-:W-:Y:S05]  /*09e0*/  BSYNC.RECONVERGENT B1 ;  /* 0x0000000000017941 */ /* 0x000fea0003800200 */
.L_x_200:
[----:B------:R-:W-:Y:S01]  /*09f0*/  IMAD R8, R19, -0x7e, R22 ;  /* 0xffffff8213087824 */ /* 0x000fe200078e0216 */
[----:B------:R-:W-:Y:S01]  /*0a00*/  LOP3.LUT R25, R12, 0xfffffff8, RZ, 0xc0, !PT ;  /* 0xfffffff80c197812 */ /* 0x000fe200078ec0ff */
[--C-:B------:R-:W-:Y:S02]  /*0a10*/  IMAD.IADD R22, R21, 0x1, R18.reuse ;  /* 0x0000000115167824 */ /* 0x100fe400078e0212 */
[----:B------:R-:W-:Y:S01]  /*0a20*/  IMAD.MOV.U32 R12, RZ, RZ, 0x1 ;  /* 0x00000001ff0c7424 */ /* 0x000fe200078e00ff */
[C---:B------:R-:W-:Y:S02]  /*0a30*/  @P1 LEA R24, R8.reuse, 0xfb, 0x1 ;  /* 0x000000fb08181811 */ /* 0x040fe400078e08ff */
[----:B------:R-:W-:Y:S02]  /*0a40*/  IADD3 R25, PT, PT, R25, 0x7, -R18 ;  /* 0x0000000719197810 */ /* 0x000fe40007ffe812 */
[----:B------:R-:W-:Y:S02]  /*0a50*/  @!P1 LEA R24, R8, 0xfc, 0x1 ;  /* 0x000000fc08189811 */ /* 0x000fe400078e08ff */
[----:B------:R-:W-:-:S02]  /*0a60*/  SHF.R.S32.HI R21, RZ, 0x1f, R22 ;  /* 0x0000001fff157819 */ /* 0x000fc40000011416 */
[----:B------:R-:W-:Y:S02]  /*0a70*/  SHF.L.U32 R18, R12, R25, RZ ;  /* 0x000000190c127219 */ /* 0x000fe400000006ff */
[----:B------:R-:W-:Y:S02]  /*0a80*/  SEL R24, R24, RZ, P2 ;  /* 0x000000ff18187207 */ /* 0x000fe40001000000 */
[----:B------:R-:W-:Y:S02]  /*0a90*/  LEA.HI R8, R21, R22, RZ, 0x3 ;  /* 0x0000001615087211 */ /* 0x000fe400078f18ff */
[----:B-----5:R-:W-:Y:S01]  /*0aa0*/  LOP3.LUT R25, R23, R18, RZ, 0xfc, !PT ;  /* 0x0000001217197212 */ /* 0x020fe200078efcff */
[----:B------:R-:W-:Y:S01]  /*0ab0*/  IMAD.IADD R27, R24, 0x1, R17 ;  /* 0x00000001181b7824 */ /* 0x000fe200078e0211 */
[----:B------:R-:W-:-:S03]  /*0ac0*/  LEA.HI.SX32 R18, R8, R1, 0x1d ;  /* 0x0000000108127211 */ /* 0x000fc600078feaff */
[----:B------:R0:W-:Y:S04]  /*0ad0*/  STL.U8 [R20+0x10], R25 ;  /* 0x0000101914007387 */ /* 0x0001e80000100000 */
[----:B------:R0:W-:Y:S04]  /*0ae0*/  STL.U8 [R16+-0x2], R27 ;  /* 0xfffffe1b10007387 */ /* 0x0001e80000100000 */
[----:B------:R0:W5:Y:S01]  /*0af0*/  LDL.U8 R23, [R18+0x10] ;  /* 0x0000100012177983 */ /* 0x0001620000100000 */
[----:B------:R-:W-:Y:S01]  /*0b00*/  LOP3.LUT R24, R9, 0xffff, RZ, 0xc0, !PT ;  /* 0x0000ffff09187812 */ /* 0x000fe200078ec0ff */
        /* <DEDUP_REMOVED lines=14> */
.L_x_203:
[----:B------:R-:W-:Y:S05]  /*0bf0*/  BSYNC.RECONVERGENT B1 ;  /* 0x0000000000017941 */ /* 0x000fea0003800200 */
.L_x_202:
[----:B------:R-:W-:Y:S01]  /*0c00*/  IMAD R24, R21, -0x7e, R24 ;  /* 0xffffff8215187824 */ /* 0x000fe200078e0218 */
[----:B------:R-:W-:Y:S01]  /*0c10*/  LOP3.LUT R25, R8, 0xfffffff8, RZ, 0xc0, !PT ;  /* 0xfffffff808197812 */ /* 0x000fe200078ec0ff */
[----:B------:R-:W-:-:S03]  /*0c20*/  IMAD.IADD R20, R22, 0x1, R19 ;  /* 0x0000000116147824 */ /* 0x000fc600078e0213 */
[C---:B------:R-:W-:Y:S02]  /*0c30*/  @P1 LEA R8, R24.reuse, 0xfb, 0x1 ;  /* 0x000000fb18081811 */ /* 0x040fe400078e08ff */
[----:B------:R-:W-:Y:S02]  /*0c40*/  IADD3 R25, PT, PT, R25, 0x7, -R22 ;  /* 0x0000000719197810 */ /* 0x000fe40007ffe816 */
[----:B------:R-:W-:Y:S02]  /*0c50*/  @!P1 LEA R8, R24, 0xfc, 0x1 ;  /* 0x000000fc18089811 */ /* 0x000fe400078e08ff */
[----:B------:R-:W-:Y:S02]  /*0c60*/  SHF.R.S32.HI R19, RZ, 0x1f, R20 ;  /* 0x0000001fff137819 */ /* 0x000fe40000011414 */
[----:B------:R-:W-:Y:S02]  /*0c70*/  SHF.L.U32 R22, R12, R25, RZ ;  /* 0x000000190c167219 */ /* 0x000fe400000006ff */
[----:B------:R-:W-:-:S02]  /*0c80*/  SEL R24, R8, RZ, P2 ;  /* 0x000000ff08187207 */ /* 0x000fc40001000000 */
[----:B------:R-:W-:Y:S02]  /*0c90*/  LEA.HI R8, R19, R20, RZ, 0x3 ;  /* 0x0000001413087211 */ /* 0x000fe400078f18ff */
[----:B-----5:R-:W-:Y:S01]  /*0ca0*/  LOP3.LUT R23, R23, R22, RZ, 0xfc, !PT ;  /* 0x0000001617177212 */ /* 0x020fe200078efcff */
[----:B------:R-:W-:Y:S01]  /*0cb0*/  IMAD.IADD R25, R24, 0x1, R17 ;  /* 0x0000000118197824 */ /* 0x000fe200078e0211 */
[----:B------:R-:W-:-:S03]  /*0cc0*/  LEA.HI.SX32 R19, R8, R1, 0x1d ;  /* 0x0000000108137211 */ /* 0x000fc600078feaff */
[----:B------:R0:W-:Y:S04]  /*0cd0*/  STL.U8 [R18+0x10], R23 ;  /* 0x0000101712007387 */ /* 0x0001e80000100000 */
        /* <DEDUP_REMOVED lines=17> */
.L_x_205:
[----:B------:R-:W-:Y:S05]  /*0df0*/  BSYNC.RECONVERGENT B1 ;  /* 0x0000000000017941 */ /* 0x000fea0003800200 */
.L_x_204:
        /* <DEDUP_REMOVED lines=14> */
[----:B------:R0:W-:Y:S04]  /*0ee0*/  STL.U8 [R16], R23 ;  /* 0x0000001710007387 */ /* 0x0001e80000100000 */
        /* <DEDUP_REMOVED lines=16> */
.L_x_207:
[----:B------:R-:W-:Y:S05]  /*0ff0*/  BSYNC.RECONVERGENT B1 ;  /* 0x0000000000017941 */ /* 0x000fea0003800200 */
.L_x_206:
[----:B------:R-:W-:Y:S01]  /*1000*/  IMAD R23, R21, -0x7e, R26 ;  /* 0xffffff8215177824 */ /* 0x000fe200078e021a */
[----:B------:R-:W-:Y:S01]  /*1010*/  LOP3.LUT R19, R8, 0xfffffff8, RZ, 0xc0, !PT ;  /* 0xfffffff808137812 */ /* 0x000fe200078ec0ff */
[----:B------:R-:W-:-:S03]  /*1020*/  IMAD.IADD R24, R18, 0x1, R9 ;  /* 0x0000000112187824 */ /* 0x000fc600078e0209 */
[----:B------:R-:W-:Y:S02]  /*1030*/  @P1 LEA R8, R23, 0xfb, 0x1 ;  /* 0x000000fb17081811 */ /* 0x000fe400078e08ff */
        /* <DEDUP_REMOVED lines=10> */
[----:B------:R0:W-:Y:S04]  /*10e0*/  STL.U8 [R16+0x1], R23 ;  /* 0x0000011710007387 */ /* 0x0001e80000100000 */
[----:B------:R0:W5:Y:S01]  /*10f0*/  LDL.U8 R18, [R9+0x10] ;  /* 0x0000100009127983 */ /* 0x0001620000100000 */
[----:B------:R-:W-:Y:S01]  /*1100*/  SHF.R.U32.HI R10, RZ, 0x10, R10 ;  /* 0x00000010ff0a7819 */ /* 0x000fe2000001160a */
[----:B------:R-:W-:Y:S03]  /*1110*/  BSSY.RECONVERGENT B1, `(.L_x_208) ;  /* 0x000000e000017945 */ /* 0x000fe60003800200 */
[CC--:B------:R-:W-:Y:S01]  /*1120*/  ISETP.NE.AND P2, PT, R10.reuse, R15.reuse, PT ;  /* 0x0000000f0a00720c */ /* 0x0c0fe20003f45270 */
[C---:B------:R-:W-:Y:S01]  /*1130*/  IMAD.IADD R22, R10.reuse, 0x1, -R15 ;  /* 0x000000010a167824 */ /* 0x040fe200078e0a0f */
[----:B------:R-:W-:Y:S01]  /*1140*/  ISETP.GT.AND P1, PT, R10, R15, PT ;  /* 0x0000000f0a00720c */ /* 0x000fe20003f24270 */
[----:B------:R-:W-:-:S03]  /*1150*/  IMAD.MOV.U32 R10, RZ, RZ, 0x1 ;  /* 0x00000001ff0a7424 */ /* 0x000fc600078e00ff */
[----:B------:R-:W-:-:S07]  /*1160*/  IABS R25, R22 ;  /* 0x0000001600197213 */ /* 0x000fce0000000000 */
        /* <DEDUP_REMOVED lines=8> */
.L_x_209:
[----:B------:R-:W-:Y:S05]  /*11f0*/  BSYNC.RECONVERGENT B1 ;  /* 0x0000000000017941 */ /* 0x000fea0003800200 */
.L_x_208:
        /* <DEDUP_REMOVED lines=16> */
[----:B------:R-:W-:Y:S01]  /*1300*/  LOP3.LUT R20, R11, 0xffff, RZ, 0xc0, !PT ;  /* 0x0000ffff0b147812 */ /* 0x000fe200078ec0ff */
        /* <DEDUP_REMOVED lines=14> */
.L_x_211:
[----:B------:R-:W-:Y:S05]  /*13f0*/  BSYNC.RECONVERGENT B1 ;  /* 0x0000000000017941 */ /* 0x000fea0003800200 */
.L_x_210:
        /* <DEDUP_REMOVED lines=15> */
[----:B------:R-:W2:Y:S01]  /*14f0*/  LDL.U8 R10, [R25+0x10] ;  /* 0x00001000190a7983 */ /* 0x000ea20000100000 */
[----:B------:R-:W-:Y:S01]  /*1500*/  LOP3.LUT R8, R8, 0xfffffff8, RZ, 0xc0, !PT ;  /* 0xfffffff808087812 */ /* 0x000fe200078ec0ff */
[----:B------:R-:W-:Y:S01]  /*1510*/  BSSY.RECONVERGENT B1, `(.L_x_212) ;  /* 0x0000013000017945 */ /* 0x000fe20003800200 */
[----:B------:R-:W-:Y:S01]  /*1520*/  SHF.R.U32.HI R22, RZ, 0x10, R11 ;  /* 0x00000010ff167819 */ /* 0x000fe2000001160b */
[----:B0-----:R-:W-:Y:S01]  /*1530*/  IMAD.MOV.U32 R18, RZ, RZ, 0x1 ;  /* 0x00000001ff127424 */ /* 0x001fe200078e00ff */
[----:B------:R-:W-:Y:S01]  /*1540*/  IADD3 R23, PT, PT, R8, 0x7, -R9 ;  /* 0x0000000708177810 */ /* 0x000fe20007ffe809 */
[----:B------:R-:W-:Y:S01]  /*1550*/  IMAD.IADD R9, R9, 0x1, R20 ;  /* 0x0000000109097824 */ /* 0x000fe200078e0214 */
[C---:B------:R-:W-:Y:S01]  /*1560*/  ISETP.NE.AND P1, PT, R22.reuse, R15, PT ;  /* 0x0000000f1600720c */ /* 0x040fe20003f25270 */
[----:B------:R-:W-:Y:S01]  /*1570*/  IMAD.IADD R8, R22, 0x1, -R15 ;  /* 0x0000000116087824 */ /* 0x000fe200078e0a0f */
[----:B------:R-:W-:-:S04]  /*1580*/  SHF.L.U32 R23, R12, R23, RZ ;  /* 0x000000170c177219 */ /* 0x000fc800000006ff */
[----:B------:R-:W-:Y:S02]  /*1590*/  IABS R11, R8 ;  /* 0x00000008000b7213 */ /* 0x000fe40000000000 */
[----:B--2---:R-:W-:-:S05]  /*15a0*/  LOP3.LUT R10, R10, R23, RZ, 0xfc, !PT ;  /* 0x000000170a0a7212 */ /* 0x004fca00078efcff */
[----:B------:R1:W-:Y:S01]  /*15b0*/  STL.U8 [R25+0x10], R10 ;  /* 0x0000100a19007387 */ /* 0x0003e20000100000 */
        /* <DEDUP_REMOVED lines=8> */
.L_x_213:
[----:B------:R-:W-:Y:S05]  /*1640*/  BSYNC.RECONVERGENT B1 ;  /* 0x0000000000017941 */ /* 0x000fea0003800200 */
.L_x_212:
[----:B------:R-:W-:Y:S01]  /*1650*/  ISETP.GT.AND P0, PT, R22, R15, PT ;  /* 0x0000000f1600720c */ /* 0x000fe20003f04270 */
[----:B------:R-:W-:-:S12]  /*1660*/  IMAD R8, R18, -0x7e, R11 ;  /* 0xffffff8212087824 */ /* 0x000fd800078e020b */
[C---:B-1----:R-:W-:Y:S02]  /*1670*/  @P0 LEA R10, R8.reuse, 0xfb, 0x1 ;  /* 0x000000fb080a0811 */ /* 0x042fe400078e08ff */
[----:B------:R-:W-:Y:S02]  /*1680*/  @!P0 LEA R10, R8, 0xfc, 0x1 ;  /* 0x000000fc080a8811 */ /* 0x000fe400078e08ff */
[----:B------:R-:W-:Y:S02]  /*1690*/  SHF.R.S32.HI R8, RZ, 0x1f, R9 ;  /* 0x0000001fff087819 */ /* 0x000fe40000011409 */
[----:B------:R-:W-:Y:S02]  /*16a0*/  SEL R10, R10, RZ, P1 ;  /* 0x000000ff0a0a7207 */ /* 0x000fe40000800000 */
[----:B------:R-:W-:-:S03]  /*16b0*/  LEA.HI R8, R8, R9, RZ, 0x3 ;  /* 0x0000000908087211 */ /* 0x000fc600078f18ff */
[----:B------:R-:W-:Y:S01]  /*16c0*/  IMAD.IADD R11, R10, 0x1, R17 ;  /* 0x000000010a0b7824 */ /* 0x000fe200078e0211 */
[----:B------:R-:W-:-:S04]  /*16d0*/  LEA.HI.SX32 R21, R8, R1, 0x1d ;  /* 0x0000000108157211 */ /* 0x000fc800078feaff */
[----:B------:R0:W-:Y:S04]  /*16e0*/  STL.U8 [R16+0x4], R11 ;  /* 0x0000040b10007387 */ /* 0x0001e80000100000 */
[----:B------:R-:W2:Y:S01]  /*16f0*/  LDL.U8 R10, [R21+0x10] ;  /* 0x00001000150a7983 */ /* 0x000ea20000100000 */
[----:B------:R-:W-:Y:S01]  /*1700*/  LOP3.LUT R8, R8, 0xfffffff8, RZ, 0xc0, !PT ;  /* 0xfffffff808087812 */ /* 0x000fe200078ec0ff */
[----:B------:R-:W-:Y:S02]  /*1710*/  VIADD R7, R7, 0x8 ;  /* 0x0000000807077836 */ /* 0x000fe40000000000 */
[----:B------:R-:W-:Y:S01]  /*1720*/  IMAD.IADD R18, R9, 0x1, R18 ;  /* 0x0000000109127824 */ /* 0x000fe200078e0212 */
[----:B------:R-:W-:Y:S01]  /*1730*/  IADD3 R19, PT, PT, R8, 0x7, -R9 ;  /* 0x0000000708137810 */ /* 0x000fe20007ffe809 */
[----:B0-----:R-:W-:Y:S01]  /*1740*/  VIADD R16, R16, 0x8 ;  /* 0x0000000810107836 */ /* 0x001fe20000000000 */
[----:B------:R-:W-:-:S02]  /*1750*/  ISETP.GE.AND P0, PT, R7, R6, PT ;  /* 0x000000060700720c */ /* 0x000fc40003f06270 */
[----:B------:R-:W-:-:S04]  /*1760*/  SHF.L.U32 R19, R12, R19, RZ ;  /* 0x000000130c137219 */ /* 0x000fc800000006ff */
[----:B--2---:R-:W-:-:S05]  /*1770*/  LOP3.LUT R10, R10, R19, RZ, 0xfc, !PT ;  /* 0x000000130a0a7212 */ /* 0x004fca00078efcff */
[----:B------:R1:W-:Y:S02]  /*1780*/  STL.U8 [R21+0x10], R10 ;  /* 0x0000100a15007387 */ /* 0x0003e40000100000 */
[----:B------:R-:W-:Y:S05]  /*1790*/  @!P0 BRA `(.L_x_214) ;  /* 0xffffffec00dc8947 */ /* 0x000fea000383ffff */
.L_x_197:
[----:B------:R-:W-:Y:S05]  /*17a0*/  BSYNC.RECONVERGENT B0 ;  /* 0x0000000000007941 */ /* 0x000fea0003800200 */
.L_x_196:
[----:B------:R-:W-:Y:S01]  /*17b0*/  LOP3.LUT R6, R18, 0xffff, RZ, 0xc0, !PT ;  /* 0x0000ffff12067812 */ /* 0x000fe200078ec0ff */
[----:B------:R-:W-:Y:S04]  /*17c0*/  BSSY.RECONVERGENT B0, `(.L_x_215) ;  /* 0x0000026000007945 */ /* 0x000fe80003800200 */
[----:B------:R-:W0:Y:S02]  /*17d0*/  SHFL.DOWN PT, R7, R6, 0x10, 0x1f ;  /* 0x0a001f0006077f89 */ /* 0x000e2400000e0000 */
[----:B0-----:R-:W-:-:S04]  /*17e0*/  VIMNMX R7, PT, PT, R6, R7, !PT ;  /* 0x0000000706077248 */ /* 0x001fc80007fe0100 */
[----:B------:R-:W-:-:S05]  /*17f0*/  LOP3.LUT R7, R7, 0xffff, RZ, 0xc0, !PT ;  /* 0x0000ffff07077812 */ /* 0x000fca00078ec0ff */
[----:B------:R-:W0:Y:S02]  /*1800*/  SHFL.DOWN PT, R8, R7, 0x8, 0x1f ;  /* 0x09001f0007087f89 */ /* 0x000e2400000e0000 */
[----:B0-----:R-:W-:-:S04]  /*1810*/  VIMNMX R8, PT, PT, R7, R8, !PT ;  /* 0x0000000807087248 */ /* 0x001fc80007fe0100 */
[----:B------:R-:W-:-:S05]  /*1820*/  LOP3.LUT R8, R8, 0xffff, RZ, 0xc0, !PT ;  /* 0x0000ffff08087812 */ /* 0x000fca00078ec0ff */
[----:B------:R-:W0:Y:S02]  /*1830*/  SHFL.DOWN PT, R9, R8, 0x4, 0x1f ;  /* 0x08801f0008097f89 */ /* 0x000e2400000e0000 */
[----:B0-----:R-:W-:-:S04]  /*1840*/  VIMNMX R9, PT, PT, R8, R9, !PT ;  /* 0x0000000908097248 */ /* 0x001fc80007fe0100 */
[----:B------:R-:W-:-:S05]  /*1850*/  LOP3.LUT R9, R9, 0xffff, RZ, 0xc0, !PT ;  /* 0x0000ffff09097812 */ /* 0x000fca00078ec0ff */
[----:B-1----:R-:W0:Y:S02]  /*1860*/  SHFL.DOWN PT, R10, R9, 0x2, 0x1f ;  /* 0x08401f00090a7f89 */ /* 0x002e2400000e0000 */
[----:B0-----:R-:W-:-:S04]  /*1870*/  VIMNMX R10, PT, PT, R9, R10, !PT ;  /* 0x0000000a090a7248 */ /* 0x001fc80007fe0100 */
[----:B------:R-:W-:-:S05]  /*1880*/  LOP3.LUT R10, R10, 0xffff, RZ, 0xc0, !PT ;  /* 0x0000ffff0a0a7812 */ /* 0x000fca00078ec0ff */
[----:B------:R-:W0:Y:S02]  /*1890*/  SHFL.DOWN PT, R11, R10, 0x1, 0x1f ;  /* 0x08201f000a0b7f89 */ /* 0x000e2400000e0000 */
[----:B0-----:R-:W-:-:S04]  /*18a0*/  VIMNMX R11, PT, PT, R10, R11, !PT ;  /* 0x0000000b0a0b7248 */ /* 0x001fc80007fe0100 */
[----:B------:R-:W-:-:S05]  /*18b0*/  LOP3.LUT R11, R11, 0xffff, RZ, 0xc0, !PT ;  /* 0x0000ffff0b0b7812 */ /* 0x000fca00078ec0ff */
[----:B------:R-:W-:-:S05]  /*18c0*/  VIADD R11, R11, 0x7 ;  /* 0x000000070b0b7836 */ /* 0x000fca0000000000 */
[----:B------:R-:W-:-:S06]  /*18d0*/  SHF.R.U32.HI R7, RZ, 0x3, R11 ;  /* 0x00000003ff077819 */ /* 0x000fcc000001160b */
[----:B------:R-:W0:Y:S02]  /*18e0*/  SHFL.IDX PT, R7, R7, RZ, 0x1f ;  /* 0x00001fff07077589 */ /* 0x000e2400000e0000 */
[----:B0-----:R-:W-:-:S05]  /*18f0*/  IMAD.SHL.U32 R6, R7, 0x8, RZ ;  /* 0x0000000807067824 */ /* 0x001fca00078e00ff */
[----:B------:R-:W-:-:S04]  /*1900*/  LOP3.LUT R11, R6, 0x7fff8, RZ, 0xc0, !PT ;  /* 0x0007fff8060b7812 */ /* 0x000fc800078ec0ff */
[----:B------:R-:W-:-:S13]  /*1910*/  ISETP.GE.AND P0, PT, R18, R11, PT ;  /* 0x0000000b1200720c */ /* 0x000fda0003f06270 */
[----:B------:R-:W-:Y:S05]  /*1920*/  @P0 BRA `(.L_x_216) ;  /* 0x00000000003c0947 */ /* 0x000fea0003800000 */
[----:B------:R-:W-:Y:S01]  /*1930*/  LOP3.LUT R10, R18, 0x7, RZ, 0xc0, !PT ;  /* 0x00000007120a7812 */ /* 0x000fe200078ec0ff */
[----:B------:R-:W-:Y:S01]  /*1940*/  BSSY.RECONVERGENT B1, `(.L_x_217) ;  /* 0x000000c000017945 */ /* 0x000fe20003800200 */
[----:B------:R-:W-:Y:S01]  /*1950*/  SHF.R.S32.HI R9, RZ, 0x1f, R18 ;  /* 0x0000001fff097819 */ /* 0x000fe20000011412 */
[----:B------:R-:W-:Y:S01]  /*1960*/  IMAD.MOV.U32 R8, RZ, RZ, 0xff ;  /* 0x000000ffff087424 */ /* 0x000fe200078e00ff */
[----:B------:R-:W-:Y:S02]  /*1970*/  ISETP.NE.AND P0, PT, R10, RZ, PT ;  /* 0x000000ff0a00720c */ /* 0x000fe40003f05270 */
[----:B------:R-:W-:-:S04]  /*1980*/  LEA.HI R6, R9, R18, RZ, 0x3 ;  /* 0x0000001209067211 */ /* 0x000fc800078f18ff */
[----:B------:R-:W-:-:S07]  /*1990*/  LEA.HI.SX32 R11, R6, R1, 0x1d ;  /* 0x00000001060b7211 */ /* 0x000fce00078feaff */
[----:B------:R-:W-:Y:S05]  /*19a0*/  @!P0 BRA `(.L_x_218) ;  /* 0x0000000000148947 */ /* 0x000fea0003800000 */
[----:B------:R-:W2:Y:S01]  /*19b0*/  LDL.U8 R6, [R11+0x10] ;  /* 0x000010000b067983 */ /* 0x000ea20000100000 */
[----:B------:R-:W-:-:S05]  /*19c0*/  IMAD.MOV.U32 R9, RZ, RZ, 0xff ;  /* 0x000000ffff097424 */ /* 0x000fca00078e00ff */
[----:B------:R-:W-:-:S04]  /*19d0*/  SHF.R.U32.HI R9, RZ, R10, R9 ;  /* 0x0000000aff097219 */ /* 0x000fc80000011609 */
[----:B--2---:R-:W-:-:S04]  /*19e0*/  LOP3.LUT R6, R6, R9, RZ, 0xfc, !PT ;  /* 0x0000000906067212 */ /* 0x004fc800078efcff */
[----:B------:R-:W-:-:S07]  /*19f0*/  PRMT R8, R6, 0x7610, R8 ;  /* 0x0000761006087816 */ /* 0x000fce0000000008 */
.L_x_218:
[----:B------:R-:W-:Y:S05]  /*1a00*/  BSYNC.RECONVERGENT B1 ;  /* 0x0000000000017941 */ /* 0x000fea0003800200 */
.L_x_217:
[----:B------:R0:W-:Y:S02]  /*1a10*/  STL.U8 [R11+0x10], R8 ;  /* 0x000010080b007387 */ /* 0x0001e40000100000 */
.L_x_216:
[----:B------:R-:W-:Y:S05]  /*1a20*/  BSYNC.RECONVERGENT B0 ;  /* 0x0000000000007941 */ /* 0x000fea0003800200 */
.L_x_215:
[----:B------:R-:W-:Y:S01]  /*1a30*/  ISETP.NE.AND P0, PT, R5, 0x1f, PT ;  /* 0x0000001f0500780c */ /* 0x000fe20003f05270 */
[----:B------:R-:W-:-:S12]  /*1a40*/  BSSY.RECONVERGENT B0, `(.L_x_219) ;  /* 0x0000028000007945 */ /* 0x000fd80003800200 */
[----:B------:R-:W-:Y:S05]  /*1a50*/  @P0 BRA `(.L_x_220) ;  /* 0x0000000000980947 */ /* 0x000fea0003800000 */
[----:B0-----:R-:W0:Y:S01]  /*1a60*/  LDC.64 R10, c[0x0][0x3a0] ;  /* 0x0000e800ff0a7b82 */ /* 0x001e220000000a00 */
[----:B------:R-:W-:Y:S02]  /*1a70*/  LOP3.LUT R19, R7, 0xffff, RZ, 0xc0, !PT ;  /* 0x0000ffff07137812 */ /* 0x000fe400078ec0ff */
[----:B------:R-:W-:-:S05]  /*1a80*/  ISETP.GT.U32.AND P0, PT, R13, 0x1f, PT ;  /* 0x0000001f0d00780c */ /* 0x000fca0003f04070 */
[----:B------:R-:W1:Y:S08]  /*1a90*/  LDC.64 R16, c[0x0][0x398] ;  /* 0x0000e600ff107b82 */ /* 0x000e700000000a00 */
[----:B------:R-:W2:Y:S01]  /*1aa0*/  LDC.64 R8, c[0x0][0x3a8] ;  /* 0x0000ea00ff087b82 */ /* 0x000ea20000000a00 */
[----:B0-----:R-:W-:-:S05]  /*1ab0*/  IMAD.WIDE.U32 R10, R14, 0x4, R10 ;  /* 0x000000040e0a7825 */ /* 0x001fca00078e000a */
[----:B------:R0:W-:Y:S01]  /*1ac0*/  STG.E desc[UR6][R10.64], R19 ;  /* 0x000000130a007986 */ /* 0x0001e2000c101906 */
[----:B-1----:R-:W-:-:S05]  /*1ad0*/  IMAD.WIDE.U32 R16, R14, 0x2, R16 ;  /* 0x000000020e107825 */ /* 0x002fca00078e0010 */
[----:B------:R0:W-:Y:S01]  /*1ae0*/  STG.E.U16 desc[UR6][R16.64], R15 ;  /* 0x0000000f10007986 */ /* 0x0001e2000c101506 */
[----:B--2---:R-:W-:-:S05]  /*1af0*/  IMAD.WIDE R8, R2, 0x4, R8 ;  /* 0x0000000402087825 */ /* 0x004fca00078e0208 */
[----:B------:R0:W-:Y:S01]  /*1b00*/  STG.E.STRONG.SYS desc[UR6][R8.64+0x4], R19 ;  /* 0x0000041308007986 */ /* 0x0001e2000c115906 */
[----:B------:R-:W-:Y:S06]  /*1b10*/  MEMBAR.SC.GPU ;  /* 0x0000000000007992 */ /* 0x000fec0000002000 */
[----:B------:R-:W-:-:S00]  /*1b20*/  ERRBAR ;  /* 0x00000000000079ab */ /* 0x000fc00000000000 */
[----:B------:R-:W-:Y:S06]  /*1b30*/  CGAERRBAR ;  /* 0x00000000000075ab */ /* 0x000fec0000000000 */
[----:B------:R-:W-:Y:S01]  /*1b40*/  CCTL.IVALL ;  /* 0x00000000ff00798f */ /* 0x000fe20002000000 */
[----:B------:R-:W-:Y:S05]  /*1b50*/  @P0 BRA `(.L_x_221) ;  /* 0x0000000000380947 */ /* 0x000fea0003800000 */
[----:B0-----:R-:W0:Y:S01]  /*1b60*/  LDC.64 R8, c[0x0][0x3b8] ;  /* 0x0000ee00ff087b82 */ /* 0x001e220000000a00 */
[----:B------:R-:W-:Y:S02]  /*1b70*/  IMAD.MOV.U32 R11, RZ, RZ, 0x2 ;  /* 0x00000002ff0b7424 */ /* 0x000fe400078e00ff */
[----:B------:R-:W-:-:S03]  /*1b80*/  IMAD.MOV.U32 R13, RZ, RZ, 0x1 ;  /* 0x00000001ff0d7424 */ /* 0x000fc600078e00ff */
[----:B0-----:R1:W-:Y:S01]  /*1b90*/  STG.E.STRONG.SYS desc[UR6][R8.64], R11 ;  /* 0x0000000b08007986 */ /* 0x0013e2000c115906 */
[----:B------:R-:W-:Y:S06]  /*1ba0*/  MEMBAR.SC.GPU ;  /* 0x0000000000007992 */ /* 0x000fec0000002000 */
[----:B------:R-:W-:-:S00]  /*1bb0*/  ERRBAR ;  /* 0x00000000000079ab */ /* 0x000fc00000000000 */
[----:B------:R-:W-:Y:S06]  /*1bc0*/  CGAERRBAR ;  /* 0x00000000000075ab */ /* 0x000fec0000000000 */
[----:B------:R-:W-:Y:S04]  /*1bd0*/  CCTL.IVALL ;  /* 0x00000000ff00798f */ /* 0x000fe80002000000 */
[----:B------:R1:W-:Y:S01]  /*1be0*/  STG.E.STRONG.SYS desc[UR6][R8.64+0x4], R13 ;  /* 0x0000040d08007986 */ /* 0x0003e2000c115906 */
[----:B------:R-:W-:Y:S06]  /*1bf0*/  MEMBAR.SC.GPU ;  /* 0x0000000000007992 */ /* 0x000fec0000002000 */
[----:B------:R-:W-:-:S00]  /*1c00*/  ERRBAR ;  /* 0x00000000000079ab */ /* 0x000fc00000000000 */
[----:B------:R-:W-:Y:S06]  /*1c10*/  CGAERRBAR ;  /* 0x00000000000075ab */ /* 0x000fec0000000000 */
[----:B------:R-:W-:Y:S01]  /*1c20*/  CCTL.IVALL ;  /* 0x00000000ff00798f */ /* 0x000fe20002000000 */
[----:B------:R-:W-:Y:S05]  /*1c30*/  BRA `(.L_x_220) ;  /* 0x0000000000207947 */ /* 0x000fea0003800000 */
.L_x_221:
[----:B0-----:R-:W0:Y:S01]  /*1c40*/  LDC.64 R8, c[0x0][0x3b8] ;  /* 0x0000ee00ff087b82 */ /* 0x001e220000000a00 */
[----:B------:R-:W-:Y:S02]  /*1c50*/  IMAD.MOV.U32 R11, RZ, RZ, 0x1 ;  /* 0x00000001ff0b7424 */ /* 0x000fe400078e00ff */
[----:B0-----:R-:W-:-:S05]  /*1c60*/  IMAD.WIDE R8, R2, 0x4, R8 ;  /* 0x0000000402087825 */ /* 0x001fca00078e0208 */
[----:B------:R2:W-:Y:S01]  /*1c70*/  STG.E.STRONG.SYS desc[UR6][R8.64+0x4], R11 ;  /* 0x0000040b08007986 */ /* 0x0005e2000c115906 */
[----:B------:R-:W-:Y:S06]  /*1c80*/  MEMBAR.SC.GPU ;  /* 0x0000000000007992 */ /* 0x000fec0000002000 */
[----:B------:R-:W-:-:S00]  /*1c90*/  ERRBAR ;  /* 0x00000000000079ab */ /* 0x000fc00000000000 */
[----:B------:R-:W-:Y:S06]  /*1ca0*/  CGAERRBAR ;  /* 0x00000000000075ab */ /* 0x000fec0000000000 */
[----:B------:R-:W-:Y:S01]  /*1cb0*/  CCTL.IVALL ;  /* 0x00000000ff00798f */ /* 0x000fe20002000000 */
.L_x_220:
[----:B------:R-:W-:Y:S05]  /*1cc0*/  BSYNC.RECONVERGENT B0 ;  /* 0x0000000000007941 */ /* 0x000fea0003800200 */
.L_x_219:
[----:B------:R-:W-:Y:S01]  /*1cd0*/  BAR.SYNC.DEFER_BLOCKING 0x0 ;  /* 0x0000000000007b1d */ /* 0x000fe20000010000 */
[----:B------:R-:W-:-:S13]  /*1ce0*/  ISETP.GE.AND P0, PT, R2, 0x1, PT ;  /* 0x000000010200780c */ /* 0x000fda0003f06270 */
[----:B------:R-:W-:Y:S05]  /*1cf0*/  @!P0 BRA `(.L_x_222) ;  /* 0x0000000400408947 */ /* 0x000fea0003800000 */
[----:B------:R-:W-:-:S13]  /*1d00*/  ISETP.NE.AND P0, PT, R5, RZ, PT ;  /* 0x000000ff0500720c */ /* 0x000fda0003f05270 */
[----:B------:R-:W-:Y:S05]  /*1d10*/  @P0 BRA `(.L_x_223) ;  /* 0x0000000000c00947 */ /* 0x000fea0003800000 */
[----:B------:R-:W-:Y:S01]  /*1d20*/  BSSY B0, `(.L_x_224) ;  /* 0x000002b000007945 */ /* 0x000fe20003800000 */
[----:B------:R-:W-:Y:S02]  /*1d30*/  IMAD.MOV.U32 R6, RZ, RZ, RZ ;  /* 0x000000ffff067224 */ /* 0x000fe400078e00ff */
[----:B-1----:R-:W-:-:S07]  /*1d40*/  IMAD.MOV.U32 R13, RZ, RZ, R2 ;  /* 0x000000ffff0d7224 */ /* 0x002fce00078e0002 */
.L_x_228:
[----:B0-2---:R-:W0:Y:S01]  /*1d50*/  LDC.64 R8, c[0x0][0x3b8] ;  /* 0x0000ee00ff087b82 */ /* 0x005e220000000a00 */
[----:B------:R-:W-:Y:S05]  /*1d60*/  YIELD ;  /* 0x0000000000007946 */ /* 0x000fea0003800000 */
[----:B------:R-:W-:Y:S01]  /*1d70*/  BSSY B1, `(.L_x_225) ;  /* 0x000001d000017945 */ /* 0x000fe20003800000 */
[----:B0-----:R-:W-:-:S07]  /*1d80*/  IMAD.WIDE.U32 R8, R13, 0x4, R8 ;  /* 0x000000040d087825 */ /* 0x001fce00078e0008 */
.L_x_318:
[----:B------:R-:W2:Y:S01]  /*1d90*/  LDG.E.STRONG.SYS R14, desc[UR6][R8.64] ;  /* 0x00000006080e7981 */ /* 0x000ea2000c1f5900 */
[----:B------:R-:W-:Y:S05]  /*1da0*/  YIELD ;  /* 0x0000000000007946 */ /* 0x000fea0003800000 */
[----:B--2---:R-:W-:-:S05]  /*1db0*/  VIMNMX.U32 R10, PT, PT, R14, 0x2, PT ;  /* 0x000000020e0a7848 */ /* 0x004fca0003fe0000 */
[----:B------:R-:W-:-:S04]  /*1dc0*/  IMAD.SHL.U32 R12, R10, 0x4, RZ ;  /* 0x000000040a0c7824 */ /* 0x000fc800078e00ff */
[----:B------:R-:W0:Y:S02]  /*1dd0*/  LDC R10, c[0x2][R12] ;  /* 0x008000000c0a7b82 */ /* 0x000e240000000800 */
[----:B0-----:R-:W-:Y:S01]  /*1de0*/  SHF.R.S32.HI R11, RZ, 0x1f, R10 ;  /* 0x0000001fff0b7819 */ /* 0x001fe2000001140a */
[----:B------:R-:W-:Y:S06]  /*1df0*/  MEMBAR.SC.GPU ;  /* 0x0000000000007992 */ /* 0x000fec0000002000 */
[----:B------:R-:W-:-:S00]  /*1e00*/  ERRBAR ;  /* 0x00000000000079ab */ /* 0x000fc00000000000 */
[----:B------:R-:W-:Y:S06]  /*1e10*/  CGAERRBAR ;  /* 0x00000000000075ab */ /* 0x000fec0000000000 */
[----:B------:R-:W-:Y:S01]  /*1e20*/  CCTL.IVALL ;  /* 0x00000000ff00798f */ /* 0x000fe20002000000 */
.L_x_317:
[----:B------:R-:W-:Y:S05]  /*1e30*/  BRX R10 -0x1e40                                        (*"BRANCH_TARGETS .L_x_318,.L_x_319,.L_x_320"*) ;  /* 0xffffffe00a707949 */ /* 0x000fea000383ffff */
.L_x_320:
[----:B------:R-:W-:-:S13]  /*1e40*/  ISETP.NE.AND P0, PT, R14, 0x2, PT ;  /* 0x000000020e00780c */ /* 0x000fda0003f05270 */
[----:B------:R-:W-:Y:S05]  /*1e50*/  @!P0 BREAK B1 ;  /* 0x0000000000018942 */ /* 0x000fea0003800000 */
[----:B------:R-:W-:Y:S05]  /*1e60*/  @P0 BRA `(.L_x_226) ;  /* 0x0000000000340947 */ /* 0x000fea0003800000 */
[----:B------:R-:W0:Y:S02]  /*1e70*/  LDC.64 R8, c[0x0][0x3b0] ;  /* 0x0000ec00ff087b82 */ /* 0x000e240000000a00 */
[----:B0-----:R-:W-:-:S06]  /*1e80*/  IMAD.WIDE.U32 R8, R13, 0x4, R8 ;  /* 0x000000040d087825 */ /* 0x001fcc00078e0008 */
[----:B------:R-:W2:Y:S02]  /*1e90*/  LDG.E.STRONG.SYS R9, desc[UR6][R8.64] ;  /* 0x0000000608097981 */ /* 0x000ea4000c1f5900 */
[----:B--2---:R-:W-:Y:S01]  /*1ea0*/  IMAD.IADD R6, R6, 0x1, R9 ;  /* 0x0000000106067824 */ /* 0x004fe200078e0209 */
[----:B------:R-:W-:Y:S06]  /*1eb0*/  MEMBAR.SC.GPU ;  /* 0x0000000000007992 */ /* 0x000fec0000002000 */
[----:B------:R-:W-:-:S00]  /*1ec0*/  ERRBAR ;  /* 0x00000000000079ab */ /* 0x000fc00000000000 */
[----:B------:R-:W-:Y:S06]  /*1ed0*/  CGAERRBAR ;  /* 0x00000000000075ab */ /* 0x000fec0000000000 */
[----:B------:R-:W-:Y:S01]  /*1ee0*/  CCTL.IVALL ;  /* 0x00000000ff00798f */ /* 0x000fe20002000000 */
[----:B------:R-:W-:Y:S05]  /*1ef0*/  BRA `(.L_x_227) ;  /* 0x0000000000347947 */ /* 0x000fea0003800000 */
.L_x_319:
[----:B------:R-:W0:Y:S02]  /*1f00*/  LDC.64 R8, c[0x0][0x3a8] ;  /* 0x0000ea00ff087b82 */ /* 0x000e240000000a00 */
[----:B0-----:R-:W-:-:S06]  /*1f10*/  IMAD.WIDE.U32 R8, R13, 0x4, R8 ;  /* 0x000000040d087825 */ /* 0x001fcc00078e0008 */
[----:B------:R-:W2:Y:S02]  /*1f20*/  LDG.E.STRONG.SYS R9, desc[UR6][R8.64] ;  /* 0x0000000608097981 */ /* 0x000ea4000c1f5900 */
[----:B--2---:R-:W-:-:S07]  /*1f30*/  IMAD.IADD R6, R6, 0x1, R9 ;  /* 0x0000000106067824 */ /* 0x004fce00078e0209 */
.L_x_226:
[----:B------:R-:W-:Y:S05]  /*1f40*/  BSYNC B1 ;  /* 0x0000000000017941 */ /* 0x000fea0003800000 */
.L_x_225:
[----:B------:R-:W-:Y:S01]  /*1f50*/  VIADD R8, R13, 0xffffffff ;  /* 0xffffffff0d087836 */ /* 0x000fe20000000000 */
[----:B------:R-:W-:Y:S06]  /*1f60*/  MEMBAR.SC.GPU ;  /* 0x0000000000007992 */ /* 0x000fec0000002000 */
[----:B------:R-:W-:-:S00]  /*1f70*/  ERRBAR ;  /* 0x00000000000079ab */ /* 0x000fc00000000000 */
[----:B------:R-:W-:Y:S06]  /*1f80*/  CGAERRBAR ;  /* 0x00000000000075ab */ /* 0x000fec0000000000 */
[----:B------:R-:W-:Y:S01]  /*1f90*/  CCTL.IVALL ;  /* 0x00000000ff00798f */ /* 0x000fe20002000000 */
[----:B------:R-:W-:Y:S01]  /*1fa0*/  ISETP.GT.U32.AND P0, PT, R13, 0x1, PT ;  /* 0x000000010d00780c */ /* 0x000fe20003f04070 */
[----:B------:R-:W-:-:S12]  /*1fb0*/  IMAD.MOV.U32 R13, RZ, RZ, R8 ;  /* 0x000000ffff0d7224 */ /* 0x000fd800078e0008 */
[----:B------:R-:W-:Y:S05]  /*1fc0*/  @P0 BRA `(.L_x_228) ;  /* 0xfffffffc00600947 */ /* 0x000fea000383ffff */
.L_x_227:
[----:B------:R-:W-:Y:S05]  /*1fd0*/  BSYNC B0 ;  /* 0x0000000000007941 */ /* 0x000fea0003800000 */
.L_x_224:
[----:B------:R-:W0:Y:S01]  /*1fe0*/  S2UR UR5, SR_CgaCtaId ;  /* 0x00000000000579c3 */ /* 0x000e220000008800 */
[----:B------:R-:W-:Y:S02]  /*1ff0*/  UMOV UR4, 0x400 ;  /* 0x0000040000047882 */ /* 0x000fe40000000000 */
[----:B0-----:R-:W-:-:S09]  /*2000*/  ULEA UR4, UR5, UR4, 0x18 ;  /* 0x0000000405047291 */ /* 0x001fd2000f8ec0ff */
[----:B------:R3:W-:Y:S03]  /*2010*/  STS [UR4], R6 ;  /* 0x00000006ff007988 */ /* 0x0007e60008000804 */
.L_x_223:
[----:B------:R-:W-:Y:S01]  /*2020*/  ISETP.NE.AND P0, PT, R5, RZ, PT ;  /* 0x000000ff0500720c */ /* 0x000fe20003f05270 */
[----:B------:R-:W-:Y:S05]  /*2030*/  WARPSYNC.ALL ;  /* 0x0000000000007948 */ /* 0x000fea0003800000 */
[----:B------:R-:W-:Y:S06]  /*2040*/  BAR.SYNC.DEFER_BLOCKING 0x0 ;  /* 0x0000000000007b1d */ /* 0x000fec0000010000 */
[----:B------:R-:W-:Y:S04]  /*2050*/  BSSY.RECONVERGENT B0, `(.L_x_229) ;  /* 0x0000016000007945 */ /* 0x000fe80003800200 */
[----:B------:R-:W-:Y:S05]  /*2060*/  @P0 BRA `(.L_x_230) ;  /* 0x0000000000400947 */ /* 0x000fea0003800000 */
[----:B------:R-:W4:Y:S01]  /*2070*/  S2UR UR5, SR_CgaCtaId ;  /* 0x00000000000579c3 */ /* 0x000f220000008800 */
[----:B------:R-:W-:Y:S01]  /*2080*/  UMOV UR4, 0x400 ;  /* 0x0000040000047882 */ /* 0x000fe20000000000 */
[----:B------:R-:W-:-:S06]  /*2090*/  IMAD.MOV.U32 R15, RZ, RZ, 0x2 ;  /* 0x00000002ff0f7424 */ /* 0x000fcc00078e00ff */
[----:B012---:R-:W0:Y:S08]  /*20a0*/  LDC.64 R8, c[0x0][0x3b0] ;  /* 0x0000ec00ff087b82 */ /* 0x007e300000000a00 */
[----:B------:R-:W1:Y:S01]  /*20b0*/  LDC.64 R10, c[0x0][0x3b8] ;  /* 0x0000ee00ff0a7b82 */ /* 0x000e620000000a00 */
[----:B----4-:R-:W-:Y:S01]  /*20c0*/  ULEA UR4, UR5, UR4, 0x18 ;  /* 0x0000000405047291 */ /* 0x010fe2000f8ec0ff */
[----:B0-----:R-:W-:-:S08]  /*20d0*/  IMAD.WIDE.U32 R8, R2, 0x4, R8 ;  /* 0x0000000402087825 */ /* 0x001fd000078e0008 */
[----:B------:R-:W0:Y:S01]  /*20e0*/  LDS R13, [UR4] ;  /* 0x00000004ff0d7984 */ /* 0x000e220008000800 */
[----:B-1----:R-:W-:-:S03]  /*20f0*/  IMAD.WIDE.U32 R10, R2, 0x4, R10 ;  /* 0x00000004020a7825 */ /* 0x002fc600078e000a */
[----:B0-----:R0:W-:Y:S01]  /*2100*/  STG.E.STRONG.SYS desc[UR6][R8.64], R13 ;  /* 0x0000000d08007986 */ /* 0x0011e2000c115906 */
[----:B------:R-:W-:Y:S06]  /*2110*/  MEMBAR.SC.GPU ;  /* 0x0000000000007992 */ /* 0x000fec0000002000 */
[----:B------:R-:W-:-:S00]  /*2120*/  ERRBAR ;  /* 0x00000000000079ab */ /* 0x000fc00000000000 */
[----:B------:R-:W-:Y:S06]  /*2130*/  CGAERRBAR ;  /* 0x00000000000075ab */ /* 0x000fec0000000000 */
[----:B------:R-:W-:Y:S04]  /*2140*/  CCTL.IVALL ;  /* 0x00000000ff00798f */ /* 0x000fe80002000000 */
[----:B------:R0:W-:Y:S01]  /*2150*/  STG.E.STRONG.SYS desc[UR6][R10.64], R15 ;  /* 0x0000000f0a007986 */ /* 0x0001e2000c115906 */
[----:B------:R-:W-:Y:S05]  /*2160*/  BRA `(.L_x_231) ;  /* 0x0000000000107947 */ /* 0x000fea0003800000 */
.L_x_230:
[----:B------:R-:W-:Y:S06]  /*2170*/  MEMBAR.SC.GPU ;  /* 0x0000000000007992 */ /* 0x000fec0000002000 */
[----:B------:R-:W-:-:S00]  /*2180*/  ERRBAR ;  /* 0x00000000000079ab */ /* 0x000fc00000000000 */
[----:B------:R-:W-:Y:S06]  /*2190*/  CGAERRBAR ;  /* 0x00000000000075ab */ /* 0x000fec0000000000 */
[----:B------:R-:W-:Y:S01]  /*21a0*/  CCTL.IVALL ;  /* 0x00000000ff00798f */ /* 0x000fe20002000000 */
.L_x_231:
[----:B------:R-:W-:Y:S05]  /*21b0*/  BSYNC.RECONVERGENT B0 ;  /* 0x0000000000007941 */ /* 0x000fea0003800200 */
.L_x_229:
[----:B------:R-:W-:Y:S06]  /*21c0*/  MEMBAR.SC.GPU ;  /* 0x0000000000007992 */ /* 0x000fec0000002000 */
[----:B------:R-:W-:-:S00]  /*21d0*/  ERRBAR ;  /* 0x00000000000079ab */ /* 0x000fc00000000000 */
[----:B------:R-:W-:Y:S06]  /*21e0*/  CGAERRBAR ;  /* 0x00000000000075ab */ /* 0x000fec0000000000 */
[----:B------:R-:W-:Y:S01]  /*21f0*/  CCTL.IVALL ;  /* 0x00000000ff00798f */ /* 0x000fe20002000000 */
.L_x_222:
[----:B------:R-:W-:Y:S05]  /*2200*/  WARPSYNC.ALL ;  /* 0x0000000000007948 */ /* 0x000fea0003800000 */
[----:B------:R-:W4:Y:S08]  /*2210*/  S2UR UR5, SR_CgaCtaId ;  /* 0x00000000000579c3 */ /* 0x000f300000008800 */
[----:B------:R-:W-:Y:S01]  /*2220*/  BAR.SYNC.DEFER_BLOCKING 0x0 ;  /* 0x0000000000007b1d */ /* 0x000fe20000010000 */
[----:B---3--:R-:W-:-:S05]  /*2230*/  LOP3.LUT P0, R6, R7, 0xffff, RZ, 0xc0, !PT ;  /* 0x0000ffff07067812 */ /* 0x008fca000780c0ff */
[----:B------:R-:W-:Y:S02]  /*2240*/  UMOV UR4, 0x400 ;  /* 0x0000040000047882 */ /* 0x000fe40000000000 */
[----:B----4-:R-:W-:-:S06]  /*2250*/  ULEA UR4, UR5, UR4, 0x18 ;  /* 0x0000000405047291 */ /* 0x010fcc000f8ec0ff */
[----:B------:R-:W-:Y:S06]  /*2260*/  @!P0 BRA `(.L_x_232) ;  /* 0x0000000000bc8947 */ /* 0x000fec0003800000 */
[----:B------:R-:W-:Y:S01]  /*2270*/  ISETP.GE.U32.AND P1, PT, R6, 0x4, PT ;  /* 0x000000040600780c */ /* 0x000fe20003f26070 */
[----:B------:R-:W3:Y:S01]  /*2280*/  LDS R2, [UR4] ;  /* 0x00000004ff027984 */ /* 0x000ee20008000800 */
[----:B------:R-:W-:Y:S01]  /*2290*/  LOP3.LUT R16, R7, 0x3, RZ, 0xc0, !PT ;  /* 0x0000000307107812 */ /* 0x000fe200078ec0ff */
[----:B------:R-:W-:Y:S02]  /*22a0*/  IMAD R14, R5, R6, RZ ;  /* 0x00000006050e7224 */ /* 0x000fe400078e02ff */
[----:B------:R-:W-:Y:S01]  /*22b0*/  IMAD.MOV.U32 R5, RZ, RZ, RZ ;  /* 0x000000ffff057224 */ /* 0x000fe200078e00ff */
[----:B------:R-:W-:-:S07]  /*22c0*/  ISETP.NE.AND P0, PT, R16, RZ, PT ;  /* 0x000000ff1000720c */ /* 0x000fce0003f05270 */
[----:B------:R-:W-:Y:S06]  /*22d0*/  @!P1 BRA `(.L_x_233) ;  /* 0x0000000000649947 */ /* 0x000fec0003800000 */
[----:B------:R-:W-:Y:S01]  /*22e0*/  LOP3.LUT R5, R7, 0xffff, RZ, 0xc0, !PT ;  /* 0x0000ffff07057812 */ /* 0x000fe200078ec0ff */
[----:B0123--:R-:W-:Y:S01]  /*22f0*/  IMAD R9, R2, 0x20, R14 ;  /* 0x0000002002097824 */ /* 0x00ffe200078e020e */
[----:B------:R-:W0:Y:S01]  /*2300*/  LDCU.64 UR4, c[0x0][0x390] ;  /* 0x00007200ff0477ac */ /* 0x000e220008000a00 */
[----:B------:R-:W-:Y:S01]  /*2310*/  IMAD.MOV.U32 R12, RZ, RZ, R4 ;  /* 0x000000ffff0c7224 */ /* 0x000fe200078e0004 */
[----:B------:R-:W-:-:S05]  /*2320*/  SHF.R.U32.HI R5, RZ, 0x2, R5 ;  /* 0x00000002ff057819 */ /* 0x000fca0000011605 */
[----:B------:R-:W-:-:S05]  /*2330*/  IMAD.SHL.U32 R5, R5, 0x4, RZ ;  /* 0x0000000405057824 */ /* 0x000fca00078e00ff */
[----:B------:R-:W-:Y:S02]  /*2340*/  LOP3.LUT R6, R5, 0x3fffc, RZ, 0xe2, !PT ;  /* 0x0003fffc05067812 */ /* 0x000fe400078ee2ff */
[----:B------:R-:W-:-:S03]  /*2350*/  LOP3.LUT R5, R7, 0xfffc, RZ, 0xc0, !PT ;  /* 0x0000fffc07057812 */ /* 0x000fc600078ec0ff */
[----:B------:R-:W-:-:S07]  /*2360*/  IMAD.MOV R8, RZ, RZ, -R6 ;  /* 0x000000ffff087224 */ /* 0x000fce00078e0a06 */
.L_x_234:
[----:B------:R1:W2:Y:S01]  /*2370*/  LDL R10, [R12] ;  /* 0x000000000c0a7983 */ /* 0x0002a20000100800 */
[----:B0---4-:R-:W-:Y:S01]  /*2380*/  IADD3.X R6, P1, PT, R9, UR4, RZ, PT, !PT ;  /* 0x0000000409067c10 */ /* 0x011fe2000bf3e4ff */
[----:B------:R-:W-:-:S03]  /*2390*/  VIADD R8, R8, 0x4 ;  /* 0x0000000408087836 */ /* 0x000fc60000000000 */
[C---:B------:R-:W-:Y:S01]  /*23a0*/  LEA.HI.X.SX32 R7, R9.reuse, UR5, 0x1, P1 ;  /* 0x0000000509077c11 */ /* 0x040fe200088f0eff */
[----:B------:R-:W-:Y:S01]  /*23b0*/  VIADD R9, R9, 0x4 ;  /* 0x0000000409097836 */ /* 0x000fe20000000000 */
[----:B------:R-:W-:Y:S01]  /*23c0*/  ISETP.NE.AND P1, PT, R8, RZ, PT ;  /* 0x000000ff0800720c */ /* 0x000fe20003f25270 */
[----:B-1----:R-:W-:Y:S01]  /*23d0*/  VIADD R12, R12, 0x4 ;  /* 0x000000040c0c7836 */ /* 0x002fe20000000000 */
[C---:B--2---:R-:W-:Y:S02]  /*23e0*/  PRMT R11, R10.reuse, 0x7770, RZ ;  /* 0x000077700a0b7816 */ /* 0x044fe400000000ff */
[C---:B------:R-:W-:Y:S02]  /*23f0*/  PRMT R13, R10.reuse, 0x7771, RZ ;  /* 0x000077710a0d7816 */ /* 0x040fe400000000ff */
[C---:B------:R-:W-:Y:S01]  /*2400*/  PRMT R15, R10.reuse, 0x7772, RZ ;  /* 0x000077720a0f7816 */ /* 0x040fe200000000ff */
[----:B------:R4:W-:Y:S01]  /*2410*/  STG.E.U8 desc[UR6][R6.64+-0x1], R11 ;  /* 0xffffff0b06007986 */ /* 0x0009e2000c101106 */
[----:B------:R-:W-:-:S03]  /*2420*/  PRMT R17, R10, 0x7773, RZ ;  /* 0x000077730a117816 */ /* 0x000fc600000000ff */
[----:B------:R4:W-:Y:S04]  /*2430*/  STG.E.U8 desc[UR6][R6.64], R13 ;  /* 0x0000000d06007986 */ /* 0x0009e8000c101106 */
[----:B------:R4:W-:Y:S04]  /*2440*/  STG.E.U8 desc[UR6][R6.64+0x1], R15 ;  /* 0x0000010f06007986 */ /* 0x0009e8000c101106 */
[----:B------:R4:W-:Y:S01]  /*2450*/  STG.E.U8 desc[UR6][R6.64+0x2], R17 ;  /* 0x0000021106007986 */ /* 0x0009e2000c101106 */
[----:B------:R-:W-:Y:S05]  /*2460*/  @P1 BRA `(.L_x_234) ;  /* 0xfffffffc00c01947 */ /* 0x000fea000383ffff */
.L_x_233:
[----:B------:R-:W-:Y:S05]  /*2470*/  @!P0 BRA `(.L_x_232) ;  /* 0x0000000000388947 */ /* 0x000fea0003800000 */
[----:B----4-:R-:W-:Y:S01]  /*2480*/  IMAD.IADD R7, R14, 0x1, R5 ;  /* 0x000000010e077824 */ /* 0x010fe200078e0205 */
[----:B------:R-:W4:Y:S01]  /*2490*/  LDCU.64 UR8, c[0x0][0x390] ;  /* 0x00007200ff0877ac */ /* 0x000f220008000a00 */
[----:B012---:R-:W-:Y:S02]  /*24a0*/  IMAD.IADD R8, R5, 0x1, R4 ;  /* 0x0000000105087824 */ /* 0x007fe400078e0204 */
[----:B---3--:R-:W-:Y:S02]  /*24b0*/  IMAD R2, R2, 0x20, R7 ;  /* 0x0000002002027824 */ /* 0x008fe400078e0207 */
[----:B------:R-:W-:-:S07]  /*24c0*/  IMAD.MOV R6, RZ, RZ, -R16 ;  /* 0x000000ffff067224 */ /* 0x000fce00078e0a10 */
.L_x_235:
[----:B0-----:R0:W2:Y:S01]  /*24d0*/  LDL.U8 R7, [R8] ;  /* 0x0000000008077983 */ /* 0x0010a20000100000 */
[----:B----4-:R-:W-:Y:S01]  /*24e0*/  IADD3 R4, P0, PT, R2, UR8, RZ ;  /* 0x0000000802047c10 */ /* 0x010fe2000ff1e0ff */
[----:B------:R-:W-:-:S03]  /*24f0*/  VIADD R6, R6, 0x1 ;  /* 0x0000000106067836 */ /* 0x000fc60000000000 */
[C---:B------:R-:W-:Y:S01]  /*2500*/  LEA.HI.X.SX32 R5, R2.reuse, UR9, 0x1, P0 ;  /* 0x0000000902057c11 */ /* 0x040fe200080f0eff */
[----:B------:R-:W-:Y:S01]  /*2510*/  VIADD R2, R2, 0x1 ;  /* 0x0000000102027836 */ /* 0x000fe20000000000 */
[----:B------:R-:W-:Y:S01]  /*2520*/  ISETP.NE.AND P0, PT, R6, RZ, PT ;  /* 0x000000ff0600720c */ /* 0x000fe20003f05270 */
[----:B0-----:R-:W-:Y:S02]  /*2530*/  VIADD R8, R8, 0x1 ;  /* 0x0000000108087836 */ /* 0x001fe40000000000 */
[----:B--2---:R0:W-:Y:S10]  /*2540*/  STG.E.U8 desc[UR6][R4.64], R7 ;  /* 0x0000000704007986 */ /* 0x0041f4000c101106 */
[----:B------:R-:W-:Y:S05]  /*2550*/  @P0 BRA `(.L_x_235) ;  /* 0xfffffffc00dc0947 */ /* 0x000fea000383ffff */
.L_x_232:
[----:B012-4-:R-:W2:Y:S01]  /*2560*/  LDL.128 R8, [R1] ;  /* 0x0000000001087983 */ /* 0x017ea20000100c00 */
[----:B------:R-:W0:Y:S01]  /*2570*/  LDCU.64 UR4, c[0x0][0x388] ;  /* 0x00007100ff0477ac */ /* 0x000e220008000a00 */
[----:B---3--:R-:W-:Y:S02]  /*2580*/  SHF.R.S32.HI R2, RZ, 0x1f, R0 ;  /* 0x0000001fff027819 */ /* 0x008fe40000011400 */
[----:B0-----:R-:W-:-:S04]  /*2590*/  IADD3 R4, P0, P1, R0, UR4, R3 ;  /* 0x0000000400047c10 */ /* 0x001fc8000f91e003 */
[----:B------:R-:W-:-:S05]  /*25a0*/  IADD3.X R5, PT, PT, R2, UR5, RZ, P0, P1 ;  /* 0x0000000502057c10 */ /* 0x000fca00087e24ff */
[----:B--2---:R-:W-:Y:S01]  /*25b0*/  STG.E.128 desc[UR6][R4.64], R8 ;  /* 0x0000000804007986 */ /* 0x004fe2000c101d06 */
[----:B------:R-:W-:Y:S05]  /*25c0*/  EXIT ;  /* 0x000000000000794d */ /* 0x000fea0003800000 */
.L_x_236:
        /* <DEDUP_REMOVED lines=11> */
.L_x_325:


//--------------------- .text._Z6concatPKhPKiS2_Phii --------------------------
	.section	.text._Z6concatPKhPKiS2_Phii,"ax",@progbits
	.align	128
        .global         _Z6concatPKhPKiS2_Phii
        .type           _Z6concatPKhPKiS2_Phii,@function
        .size           _Z6concatPKhPKiS2_Phii,(.L_x_326 - _Z6concatPKhPKiS2_Phii)
        .other          _Z6concatPKhPKiS2_Phii,@"STO_CUDA_ENTRY STV_DEFAULT"
_Z6concatPKhPKiS2_Phii:
.text._Z6concatPKhPKiS2_Phii:
[----:B------:R-:W-:Y:S01]  /*0000*/  LDC R1, c[0x0][0x37c] ;  /* 0x0000df00ff017b82 */ /* 0x000fe20000000800 */
[----:B------:R-:W0:Y:S07]  /*0010*/  S2R R3, SR_TID.X ;  /* 0x0000000000037919 */ /* 0x000e2e0000002100 */
[----:B------:R-:W0:Y:S01]  /*0020*/  S2UR UR4, SR_CTAID.X ;  /* 0x00000000000479c3 */ /* 0x000e220000002500 */
[----:B------:R-:W1:Y:S07]  /*0030*/  LDCU UR5, c[0x0][0x3a4] ;  /* 0x00007480ff0577ac */ /* 0x000e6e0008000800 */
[----:B------:R-:W0:Y:S02]  /*0040*/  LDC R0, c[0x0][0x360] ;  /* 0x0000d800ff007b82 */ /* 0x000e240000000800 */
[----:B0-----:R-:W-:-:S04]  /*0050*/  IMAD R0, R0, UR4, R3 ;  /* 0x0000000400007c24 */ /* 0x001fc8000f8e0203 */
[----:B------:R-:W-:-:S05]  /*0060*/  IMAD.SHL.U32 R2, R0, 0x10, RZ ;  /* 0x0000001000027824 */ /* 0x000fca00078e00ff */
[----:B-1----:R-:W-:-:S13]  /*0070*/  ISETP.GE.AND P0, PT, R2, UR5, PT ;  /* 0x0000000502007c0c */ /* 0x002fda000bf06270 */
[----:B------:R-:W-:Y:S05]  /*0080*/  @P0 EXIT ;  /* 0x000000000000094d */ /* 0x000fea0003800000 */
[----:B------:R-:W0:Y:S01]  /*0090*/  LDC.64 R2, c[0x0][0x388] ;  /* 0x0000e200ff027b82 */ /* 0x000e220000000a00 */
[----:B------:R-:W1:Y:S01]  /*00a0*/  LDCU.64 UR4, c[0x0][0x358] ;  /* 0x00006b00ff0477ac */ /* 0x000e620008000a00 */
[----:B------:R-:W-:-:S06]  /*00b0*/  SHF.R.S32.HI R7, RZ, 0x5, R0 ;  /* 0x00000005ff077819 */ /* 0x000fcc0000011400 */
[----:B------:R-:W2:Y:S01]  /*00c0*/  LDC.64 R4, c[0x0][0x390] ;  /* 0x0000e400ff047b82 */ /* 0x000ea20000000a00 */
[----:B0-----:R-:W-:-:S05]  /*00d0*/  IMAD.WIDE R2, R7, 0x4, R2 ;  /* 0x0000000407027825 */ /* 0x001fca00078e0202 */
[----:B-1----:R-:W3:Y:S01]  /*00e0*/  LDG.E R9, desc[UR4][R2.64] ;  /* 0x0000000402097981 */ /* 0x002ee2000c1e1900 */
[----:B--2---:R-:W-:Y:S01]  /*00f0*/  IMAD.WIDE R4, R7, 0x4, R4 ;  /* 0x0000000407047825 */ /* 0x004fe200078e0204 */
[----:B---3--:R-:W-:-:S13]  /*0100*/  ISETP.GE.AND P0, PT, R9, 0x1, PT ;  /* 0x000000010900780c */ /* 0x008fda0003f06270 */
[----:B------:R-:W-:Y:S05]  /*0110*/  @!P0 EXIT ;  /* 0x000000000000894d */ /* 0x000fea0003800000 */
[----:B------:R0:W5:Y:S01]  /*0120*/  LDG.E R8, desc[UR4][R4.64] ;  /* 0x0000000404087981 */ /* 0x000162000c1e1900 */
[C---:B------:R-:W-:Y:S01]  /*0130*/  ISETP.GE.U32.AND P1, PT, R9.reuse, 0x4, PT ;  /* 0x000000040900780c */ /* 0x040fe20003f26070 */
[----:B------:R-:W1:Y:S01]  /*0140*/  LDCU.64 UR6, c[0x0][0x380] ;  /* 0x00007000ff0677ac */ /* 0x000e620008000a00 */
[C---:B------:R-:W-:Y:S01]  /*0150*/  LOP3.LUT R2, R0.reuse, 0x1f, RZ, 0xc0, !PT ;  /* 0x0000001f00027812 */ /* 0x040fe200078ec0ff */
[----:B------:R-:W-:Y:S01]  /*0160*/  BSSY.RECONVERGENT B0, `(.L_x_237) ;  /* 0x000001e000007945 */ /* 0x000fe20003800200 */
[----:B------:R-:W-:Y:S01]  /*0170*/  LOP3.LUT R10, R9, 0x3, RZ, 0xc0, !PT ;  /* 0x00000003090a7812 */ /* 0x000fe200078ec0ff */
[----:B------:R-:W-:Y:S02]  /*0180*/  IMAD.SHL.U32 R0, R0, 0x20, RZ ;  /* 0x0000002000007824 */ /* 0x000fe400078e00ff */
[----:B------:R-:W-:Y:S01]  /*0190*/  IMAD.MOV.U32 R12, RZ, RZ, RZ ;  /* 0x000000ffff0c7224 */ /* 0x000fe200078e00ff */
[----:B------:R-:W-:Y:S01]  /*01a0*/  ISETP.NE.AND P0, PT, R10, RZ, PT ;  /* 0x000000ff0a00720c */ /* 0x000fe20003f05270 */
[----:B------:R-:W-:-:S04]  /*01b0*/  IMAD R11, R2, R9, RZ ;  /* 0x00000009020b7224 */ /* 0x000fc800078e02ff */
[----:B0-----:R-:W-:Y:S08]  /*01c0*/  @!P1 BRA `(.L_x_238) ;  /* 0x00000000005c9947 */ /* 0x001ff00003800000 */
[----:B------:R-:W0:Y:S01]  /*01d0*/  LDC.64 R2, c[0x0][0x398] ;  /* 0x0000e600ff027b82 */ /* 0x000e220000000a00 */
[----:B------:R-:W-:Y:S01]  /*01e0*/  LOP3.LUT R12, R9, 0x7ffffffc, RZ, 0xc0, !PT ;  /* 0x7ffffffc090c7812 */ /* 0x000fe200078ec0ff */
[----:B-----5:R-:W-:Y:S02]  /*01f0*/  IMAD R13, R8, 0x20, R11 ;  /* 0x00000020080d7824 */ /* 0x020fe400078e020b */
[----:B------:R-:W-:Y:S02]  /*0200*/  IMAD.MOV.U32 R14, RZ, RZ, R0 ;  /* 0x000000ffff0e7224 */ /* 0x000fe400078e0000 */
[----:B------:R-:W-:-:S07]  /*0210*/  IMAD.MOV R9, RZ, RZ, -R12 ;  /* 0x000000ffff097224 */ /* 0x000fce00078e0a0c */
.L_x_239:
[----:B-1----:R-:W-:-:S04]  /*0220*/  IADD3.X R6, P1, PT, R14, UR6, RZ, PT, !PT ;  /* 0x000000060e067c10 */ /* 0x002fc8000bf3e4ff */
[----:B------:R-:W-:-:S05]  /*0230*/  LEA.HI.X.SX32 R7, R14, UR7, 0x1, P1 ;  /* 0x000000070e077c11 */ /* 0x000fca00088f0eff */
[----:B--2---:R-:W2:Y:S01]  /*0240*/  LDG.E.U8 R15, desc[UR4][R6.64+-0x1] ;  /* 0xffffff04060f7981 */ /* 0x004ea2000c1e1100 */
[----:B------:R-:W-:Y:S02]  /*0250*/  SHF.R.S32.HI R16, RZ, 0x1f, R13 ;  /* 0x0000001fff107819 */ /* 0x000fe4000001140d */
[----:B0-----:R-:W-:-:S04]  /*0260*/  IADD3 R4, P1, P2, R13, 0x3, R2 ;  /* 0x000000030d047810 */ /* 0x001fc80007a3e002 */
[----:B------:R-:W-:-:S05]  /*0270*/  IADD3.X R5, PT, PT, R16, R3, RZ, P1, P2 ;  /* 0x0000000310057210 */ /* 0x000fca0000fe44ff */
[----:B--2---:R2:W-:Y:S04]  /*0280*/  STG.E.U8 desc[UR4][R4.64+-0x3], R15 ;  /* 0xfffffd0f04007986 */ /* 0x0045e8000c101104 */
[----:B------:R-:W3:Y:S04]  /*0290*/  LDG.E.U8 R17, desc[UR4][R6.64] ;  /* 0x0000000406117981 */ /* 0x000ee8000c1e1100 */
[----:B---3--:R2:W-:Y:S04]  /*02a0*/  STG.E.U8 desc[UR4][R4.64+-0x2], R17 ;  /* 0xfffffe1104007986 */ /* 0x0085e8000c101104 */
[----:B------:R-:W3:Y:S04]  /*02b0*/  LDG.E.U8 R19, desc[UR4][R6.64+0x1] ;  /* 0x0000010406137981 */ /* 0x000ee8000c1e1100 */
[----:B---3--:R2:W-:Y:S04]  /*02c0*/  STG.E.U8 desc[UR4][R4.64+-0x1], R19 ;  /* 0xffffff1304007986 */ /* 0x0085e8000c101104 */
[----:B------:R-:W3:Y:S01]  /*02d0*/  LDG.E.U8 R21, desc[UR4][R6.64+0x2] ;  /* 0x0000020406157981 */ /* 0x000ee2000c1e1100 */
[----:B------:R-:W-:Y:S01]  /*02e0*/  VIADD R9, R9, 0x4 ;  /* 0x0000000409097836 */ /* 0x000fe20000000000 */
[----:B------:R-:W-:Y:S01]  /*02f0*/  IADD3 R14, PT, PT, R14, 0x4, RZ ;  /* 0x000000040e0e7810 */ /* 0x000fe20007ffe0ff */
[----:B------:R-:W-:-:S03]  /*0300*/  VIADD R13, R13, 0x4 ;  /* 0x000000040d0d7836 */ /* 0x000fc60000000000 */
[----:B------:R-:W-:Y:S01]  /*0310*/  ISETP.NE.AND P1, PT, R9, RZ, PT ;  /* 0x000000ff0900720c */ /* 0x000fe20003f25270 */
[----:B---3--:R2:W-:-:S12]  /*0320*/  STG.E.U8 desc[UR4][R4.64], R21 ;  /* 0x0000001504007986 */ /* 0x0085d8000c101104 */
[----:B------:R-:W-:Y:S05]  /*0330*/  @P1 BRA `(.L_x_239) ;  /* 0xfffffffc00b81947 */ /* 0x000fea000383ffff */
.L_x_238:
[----:B-1----:R-:W-:Y:S05]  /*0340*/  BSYNC.RECONVERGENT B0 ;  /* 0x0000000000007941 */ /* 0x002fea0003800200 */
.L_x_237:
[----:B------:R-:W-:Y:S05]  /*0350*/  @!P0 EXIT ;  /* 0x000000000000894d */ /* 0x000fea0003800000 */
[--C-:B------:R-:W-:Y:S01]  /*0360*/  IMAD.IADD R11, R11, 0x1, R12.reuse ;  /* 0x000000010b0b7824 */ /* 0x100fe200078e020c */
[----:B------:R-:W0:Y:S01]  /*0370*/  LDCU.64 UR8, c[0x0][0x380] ;  /* 0x00007000ff0877ac */ /* 0x000e220008000a00 */
[----:B------:R-:W-:Y:S02]  /*0380*/  IMAD.IADD R0, R0, 0x1, R12 ;  /* 0x0000000100007824 */ /* 0x000fe400078e020c */
[----:B-----5:R-:W-:Y:S01]  /*0390*/  IMAD R8, R8, 0x20, R11 ;  /* 0x0000002008087824 */ /* 0x020fe200078e020b */
[----:B------:R-:W1:Y:S01]  /*03a0*/  LDCU.64 UR6, c[0x0][0x398] ;  /* 0x00007300ff0677ac */ /* 0x000e620008000a00 */
[----:B------:R-:W-:-:S07]  /*03b0*/  IMAD.MOV R10, RZ, RZ, -R10 ;  /* 0x000000ffff0a7224 */ /* 0x000fce00078e0a0a */
.L_x_240:
[----:B0-----:R-:W-:-:S04]  /*03c0*/  IADD3 R2, P0, PT, R0, UR8, RZ ;  /* 0x0000000800027c10 */ /* 0x001fc8000ff1e0ff */
[----:B---3--:R-:W-:-:S06]  /*03d0*/  LEA.HI.X.SX32 R3, R0, UR9, 0x1, P0 ;  /* 0x0000000900037c11 */ /* 0x008fcc00080f0eff */
[----:B------:R-:W3:Y:S01]  /*03e0*/  LDG.E.U8 R3, desc[UR4][R2.64] ;  /* 0x0000000402037981 */ /* 0x000ee2000c1e1100 */
[----:B-12---:R-:W-:Y:S01]  /*03f0*/  IADD3 R4, P0, PT, R8, UR6, RZ ;  /* 0x0000000608047c10 */ /* 0x006fe2000ff1e0ff */
[----:B------:R-:W-:Y:S01]  /*0400*/  VIADD R0, R0, 0x1 ;  /* 0x0000000100007836 */ /* 0x000fe20000000000 */
[----:B------:R-:W-:Y:S02]  /*0410*/  IADD3 R10, PT, PT, R10, 0x1, RZ ;  /* 0x000000010a0a7810 */ /* 0x000fe40007ffe0ff */
[C---:B------:R-:W-:Y:S01]  /*0420*/  LEA.HI.X.SX32 R5, R8.reuse, UR7, 0x1, P0 ;  /* 0x0000000708057c11 */ /* 0x040fe200080f0eff */
[----:B------:R-:W-:Y:S01]  /*0430*/  VIADD R8, R8, 0x1 ;  /* 0x0000000108087836 */ /* 0x000fe20000000000 */
[----:B------:R-:W-:-:S03]  /*0440*/  ISETP.NE.AND P0, PT, R10, RZ, PT ;  /* 0x000000ff0a00720c */ /* 0x000fc60003f05270 */
[----:B---3--:R3:W-:Y:S10]  /*0450*/  STG.E.U8 desc[UR4][R4.64], R3 ;  /* 0x0000000304007986 */ /* 0x0087f4000c101104 */
[----:B------:R-:W-:Y:S05]  /*0460*/  @P0 BRA `(.L_x_240) ;  /* 0xfffffffc00d40947 */ /* 0x000fea000383ffff */
[----:B------:R-:W-:Y:S05]  /*0470*/  EXIT ;  /* 0x000000000000794d */ /* 0x000fea0003800000 */
.L_x_241:
        /* <DEDUP_REMOVED lines=16> */
.L_x_326:


//--------------------- .text._Z24map_values_kernel_thrustPKtPhS1_PtPiii --------------------------
	.section	.text._Z24map_values_kernel_thrustPKtPhS1_PtPiii,"ax",@progbits
	.align	128
        .global         _Z24map_values_kernel_thrustPKtPhS1_PtPiii
        .type           _Z24map_values_kernel_thrustPKtPhS1_PtPiii,@function
        .size           _Z24map_values_kernel_thrustPKtPhS1_PtPiii,(.L_x_327 - _Z24map_values_kernel_thrustPKtPhS1_PtPiii)
        .other          _Z24map_values_kernel_thrustPKtPhS1_PtPiii,@"STO_CUDA_ENTRY STV_DEFAULT"
_Z24map_values_kernel_thrustPKtPhS1_PtPiii:
.text._Z24map_values_kernel_thrustPKtPhS1_PtPiii:
[----:B------:R-:W0:Y:S01]  /*0000*/  LDC R1, c[0x0][0x37c] ;  /* 0x0000df00ff017b82 */ /* 0x000e220000000800 */
[----:B------:R-:W1:Y:S01]  /*0010*/  S2R R12, SR_TID.X ;  /* 0x00000000000c7919 */ /* 0x000e620000002100 */
[----:B------:R-:W1:Y:S06]  /*0020*/  LDCU UR4, c[0x0][0x360] ;  /* 0x00006c00ff0477ac */ /* 0x000e6c0008000800 */
[----:B------:R-:W2:Y:S01]  /*0030*/  LDC R5, c[0x0][0x3a8] ;  /* 0x0000ea00ff057b82 */ /* 0x000ea20000000800 */
[----:B0-----:R-:W-:Y:S01]  /*0040*/  VIADD R1, R1, 0xffffffd0 ;  /* 0xffffffd001017836 */ /* 0x001fe20000000000 */
[----:B------:R-:W1:Y:S01]  /*0050*/  S2R R13, SR_CTAID.X ;  /* 0x00000000000d7919 */ /* 0x000e620000002500 */
[----:B------:R-:W-:Y:S01]  /*0060*/  BSSY.RECONVERGENT B0, `(.L_x_242) ;  /* 0x0000037000007945 */ /* 0x000fe20003800200 */
[----:B------:R-:W-:-:S02]  /*0070*/  IMAD.MOV.U32 R6, RZ, RZ, RZ ;  /* 0x000000ffff067224 */ /* 0x000fc400078e00ff */
[----:B------:R0:W-:Y:S01]  /*0080*/  STL.128 [R1], RZ ;  /* 0x000000ff01007387 */ /* 0x0001e20000100c00 */
[C---:B------:R-:W-:Y:S02]  /*0090*/  VIADD R3, R1.reuse, 0x10 ;  /* 0x0000001001037836 */ /* 0x040fe40000000000 */
[----:B------:R-:W-:Y:S01]  /*00a0*/  VIADD R2, R1, 0x20 ;  /* 0x0000002001027836 */ /* 0x000fe20000000000 */
[----:B------:R0:W-:Y:S01]  /*00b0*/  STL.128 [R1+0x10], RZ ;  /* 0x000010ff01007387 */ /* 0x0001e20000100c00 */
[----:B------:R-:W-:-:S03]  /*00c0*/  IMAD.MOV.U32 R4, RZ, RZ, RZ ;  /* 0x000000ffff047224 */ /* 0x000fc600078e00ff */
[----:B------:R0:W-:Y:S01]  /*00d0*/  STL.128 [R1+0x20], RZ ;  /* 0x000020ff01007387 */ /* 0x0001e20000100c00 */
[----:B-1----:R-:W-:Y:S01]  /*00e0*/  IMAD R12, R13, UR4, R12 ;  /* 0x000000040d0c7c24 */ /* 0x002fe2000f8e020c */
[----:B------:R-:W1:Y:S03]  /*00f0*/  LDCU.64 UR4, c[0x0][0x358] ;  /* 0x00006b00ff0477ac */ /* 0x000e660008000a00 */
[----:B------:R-:W-:-:S05]  /*0100*/  IMAD.SHL.U32 R7, R12, 0x10, RZ ;  /* 0x000000100c077824 */ /* 0x000fca00078e00ff */
[----:B------:R-:W-:-:S04]  /*0110*/  LOP3.LUT R8, R7, 0xfffffe00, RZ, 0xc0, !PT ;  /* 0xfffffe0007087812 */ /* 0x000fc800078ec0ff */
[----:B------:R-:W-:-:S04]  /*0120*/  LOP3.LUT R0, R8, 0x1f0, R7, 0xf8, !PT ;  /* 0x000001f008007812 */ /* 0x000fc800078ef807 */
[C---:B--2---:R-:W-:Y:S02]  /*0130*/  ISETP.GE.AND P0, PT, R0.reuse, R5, PT ;  /* 0x000000050000720c */ /* 0x044fe40003f06270 */
[----:B------:R-:W-:-:S11]  /*0140*/  VIADDMNMX R5, R0, 0x10, R5, PT ;  /* 0x0000001000057846 */ /* 0x000fd60003800105 */
[----:B01----:R-:W-:Y:S05]  /*0150*/  @P0 BRA `(.L_x_243) ;  /* 0x00000000009c0947 */ /* 0x003fea0003800000 */
[----:B------:R-:W-:Y:S01]  /*0160*/  LOP3.LUT R7, R7, 0x1f0, RZ, 0xc0, !PT ;  /* 0x000001f007077812 */ /* 0x000fe200078ec0ff */
[----:B------:R-:W-:Y:S01]  /*0170*/  BSSY.RECONVERGENT B1, `(.L_x_244) ;  /* 0x000001a000017945 */ /* 0x000fe20003800200 */
[----:B------:R-:W-:Y:S01]  /*0180*/  VIADDMNMX R9, R0, 0x1, R5, !PT ;  /* 0x0000000100097846 */ /* 0x000fe20007800105 */
[----:B------:R-:W-:Y:S02]  /*0190*/  IMAD.MOV.U32 R4, RZ, RZ, RZ ;  /* 0x000000ffff047224 */ /* 0x000fe400078e00ff */
[----:B------:R-:W-:Y:S01]  /*01a0*/  IMAD.MOV.U32 R15, RZ, RZ, R0 ;  /* 0x000000ffff0f7224 */ /* 0x000fe200078e0000 */
[----:B------:R-:W-:Y:S01]  /*01b0*/  IADD3 R8, PT, PT, R8, R7, -R9 ;  /* 0x0000000708087210 */ /* 0x000fe20007ffe809 */
[----:B------:R-:W-:Y:S01]  /*01c0*/  IMAD.MOV.U32 R6, RZ, RZ, RZ ;  /* 0x000000ffff067224 */ /* 0x000fe200078e00ff */
[----:B------:R-:W-:Y:S02]  /*01d0*/  LOP3.LUT R7, R9, 0x3, RZ, 0xc0, !PT ;  /* 0x0000000309077812 */ /* 0x000fe400078ec0ff */
[----:B------:R-:W-:-:S02]  /*01e0*/  ISETP.GT.U32.AND P0, PT, R8, -0x4, PT ;  /* 0xfffffffc0800780c */ /* 0x000fc40003f04070 */
[----:B------:R-:W-:-:S11]  /*01f0*/  ISETP.NE.AND P1, PT, R7, RZ, PT ;  /* 0x000000ff0700720c */ /* 0x000fd60003f25270 */
[----:B------:R-:W-:Y:S05]  /*0200*/  @P0 BRA `(.L_x_245) ;  /* 0x0000000000400947 */ /* 0x000fea0003800000 */
[----:B------:R-:W-:Y:S01]  /*0210*/  IADD3 R4, PT, PT, R9, -R0, -R7 ;  /* 0x8000000009047210 */ /* 0x000fe20007ffe807 */
[----:B------:R-:W-:Y:S02]  /*0220*/  IMAD.MOV.U32 R6, RZ, RZ, RZ ;  /* 0x000000ffff067224 */ /* 0x000fe400078e00ff */
[----:B------:R-:W-:Y:S02]  /*0230*/  IMAD.MOV.U32 R15, RZ, RZ, R0 ;  /* 0x000000ffff0f7224 */ /* 0x000fe400078e0000 */
[----:B------:R-:W-:-:S07]  /*0240*/  IMAD.MOV.U32 R10, RZ, RZ, R4 ;  /* 0x000000ffff0a7224 */ /* 0x000fce00078e0004 */
.L_x_246:
        /* <DEDUP_REMOVED lines=12> */
.L_x_245:
[----:B------:R-:W-:Y:S05]  /*0310*/  BSYNC.RECONVERGENT B1 ;  /* 0x0000000000017941 */ /* 0x000fea0003800200 */
.L_x_244:
[----:B------:R-:W-:Y:S05]  /*0320*/  @!P1 BRA `(.L_x_243) ;  /* 0x0000000000289947 */ /* 0x000fea0003800000 */
[----:B------:R-:W0:Y:S01]  /*0330*/  LDC.64 R8, c[0x0][0x380] ;  /* 0x0000e000ff087b82 */ /* 0x000e220000000a00 */
[----:B------:R-:W-:-:S07]  /*0340*/  IMAD.MOV R7, RZ, RZ, -R7 ;  /* 0x000000ffff077224 */ /* 0x000fce00078e0a07 */
.L_x_247:
        /* <DEDUP_REMOVED lines=8> */
.L_x_243:
[----:B------:R-:W-:Y:S05]  /*03d0*/  BSYNC.RECONVERGENT B0 ;  /* 0x0000000000007941 */ /* 0x000fea0003800200 */
.L_x_242:
[----:B------:R-:W0:Y:S01]  /*03e0*/  SHFL.DOWN PT, R9, R4, 0x10, 0x1f ;  /* 0x0a001f0004097f89 */ /* 0x000e2200000e0000 */
[----:B------:R-:W-:Y:S01]  /*03f0*/  BSSY.RECONVERGENT B0, `(.L_x_248) ;  /* 0x0000029000007945 */ /* 0x000fe20003800200 */
[----:B------:R-:W-:Y:S02]  /*0400*/  IMAD.MOV.U32 R17, RZ, RZ, RZ ;  /* 0x000000ffff117224 */ /* 0x000fe400078e00ff */
        /* <DEDUP_REMOVED lines=39> */
.L_x_249:
[----:B------:R-:W-:Y:S05]  /*0680*/  BSYNC.RECONVERGENT B0 ;  /* 0x0000000000007941 */ /* 0x000fea0003800200 */
.L_x_248:
        /* <DEDUP_REMOVED lines=8> */
[----:B------:R-:W-:Y:S02]  /*0710*/  IMAD.MOV.U32 R18, RZ, RZ, RZ ;  /* 0x000000ffff127224 */ /* 0x000fe400078e00ff */
[----:B------:R-:W-:-:S03]  /*0720*/  IMAD.MOV.U32 R14, RZ, RZ, R0 ;  /* 0x000000ffff0e7224 */ /* 0x000fc600078e0000 */
[----:B------:R-:W1:Y:S04]  /*0730*/  LDC.64 R6, c[0x0][0x380] ;  /* 0x0000e000ff067b82 */ /* 0x000e680000000a00 */
.L_x_268:
[----:B------:R-:W-:-:S05]  /*0740*/  SHF.R.S32.HI R9, RZ, 0x3, R14 ;  /* 0x00000003ff097819 */ /* 0x000fca000001140e */
[----:B-1----:R-:W-:-:S06]  /*0750*/  IMAD.WIDE R8, R9, 0x10, R6 ;  /* 0x0000001009087825 */ /* 0x002fcc00078e0206 */
[----:B--2---:R-:W2:Y:S01]  /*0760*/  LDG.E.128 R8, desc[UR4][R8.64] ;  /* 0x0000000408087981 */ /* 0x004ea2000c1e1d00 */
        /* <DEDUP_REMOVED lines=15> */
.L_x_253:
[----:B------:R-:W-:Y:S05]  /*0860*/  BSYNC.RECONVERGENT B1 ;  /* 0x0000000000017941 */ /* 0x000fea0003800200 */
.L_x_252:
[----:B------:R-:W-:Y:S01]  /*0870*/  IMAD R4, R21, -0x7e, R20 ;  /* 0xffffff8215047824 */ /* 0x000fe200078e0214 */
[----:B------:R-:W-:-:S04]  /*0880*/  SHF.R.S32.HI R23, RZ, 0x1f, R18 ;  /* 0x0000001fff177819 */ /* 0x000fc80000011412 */
[C---:B------:R-:W-:Y:S02]  /*0890*/  @P1 LEA R19, R4.reuse, 0xfb, 0x1 ;  /* 0x000000fb04131811 */ /* 0x040fe400078e08ff */
[----:B------:R-:W-:Y:S02]  /*08a0*/  @!P1 LEA R19, R4, 0xfc, 0x1 ;  /* 0x000000fc04139811 */ /* 0x000fe400078e08ff */
[----:B------:R-:W-:Y:S02]  /*08b0*/  LEA.HI R4, R23, R18, RZ, 0x3 ;  /* 0x0000001217047211 */ /* 0x000fe400078f18ff */
[----:B------:R-:W-:Y:S02]  /*08c0*/  SEL R19, R19, RZ, P2 ;  /* 0x000000ff13137207 */ /* 0x000fe40001000000 */
[----:B------:R-:W-:-:S03]  /*08d0*/  LEA.HI.SX32 R20, R4, R1, 0x1d ;  /* 0x0000000104147211 */ /* 0x000fc600078feaff */
[----:B0-----:R-:W-:-:S05]  /*08e0*/  IMAD.IADD R22, R19, 0x1, R16 ;  /* 0x0000000113167824 */ /* 0x001fca00078e0210 */
        /* <DEDUP_REMOVED lines=17> */
.L_x_255:
[----:B------:R-:W-:Y:S05]  /*0a00*/  BSYNC.RECONVERGENT B1 ;  /* 0x0000000000017941 */ /* 0x000fea0003800200 */
.L_x_254:
        /* <DEDUP_REMOVED lines=32> */
.L_x_257:
[----:B------:R-:W-:Y:S05]  /*0c10*/  BSYNC.RECONVERGENT B1 ;  /* 0x0000000000017941 */ /* 0x000fea0003800200 */
.L_x_256:
        /* <DEDUP_REMOVED lines=31> */
.L_x_259:
[----:B------:R-:W-:Y:S05]  /*0e10*/  BSYNC.RECONVERGENT B1 ;  /* 0x0000000000017941 */ /* 0x000fea0003800200 */
.L_x_258:
        /* <DEDUP_REMOVED lines=31> */
.L_x_261:
[----:B------:R-:W-:Y:S05]  /*1010*/  BSYNC.RECONVERGENT B1 ;  /* 0x0000000000017941 */ /* 0x000fea0003800200 */
.L_x_260:
        /* <DEDUP_REMOVED lines=31> */
.L_x_263:
[----:B------:R-:W-:Y:S05]  /*1210*/  BSYNC.RECONVERGENT B1 ;  /* 0x0000000000017941 */ /* 0x000fea0003800200 */
.L_x_262:
        /* <DEDUP_REMOVED lines=31> */
.L_x_265:
[----:B------:R-:W-:Y:S05]  /*1410*/  BSYNC.RECONVERGENT B1 ;  /* 0x0000000000017941 */ /* 0x000fea0003800200 */
.L_x_264:
        /* <DEDUP_REMOVED lines=18> */
[----:B0-----:R-:W-:-:S02]  /*1540*/  IMAD.MOV.U32 R18, RZ, RZ, 0x1 ;  /* 0x00000001ff127424 */ /* 0x001fc400078e00ff */
[----:B------:R-:W-:Y:S01]  /*1550*/  IADD3 R21, PT, PT, R4, 0x7, -R9 ;  /* 0x0000000704157810 */ /* 0x000fe20007ffe809 */
[----:B------:R-:W-:-:S03]  /*1560*/  IMAD.IADD R9, R9, 0x1, R20 ;  /* 0x0000000109097824 */ /* 0x000fc600078e0214 */
[----:B------:R-:W-:-:S04]  /*1570*/  SHF.L.U32 R21, R8, R21, RZ ;  /* 0x0000001508157219 */ /* 0x000fc800000006ff */
[----:B--2---:R-:W-:Y:S02]  /*1580*/  LOP3.LUT R21, R22, R21, RZ, 0xfc, !PT ;  /* 0x0000001516157212 */ /* 0x004fe400078efcff */
[----:B------:R-:W-:-:S03]  /*1590*/  SHF.R.U32.HI R22, RZ, 0x10, R11 ;  /* 0x00000010ff167819 */ /* 0x000fc6000001160b */
[----:B------:R1:W-:Y:S01]  /*15a0*/  STL.U8 [R24+0x10], R21 ;  /* 0x0000101518007387 */ /* 0x0003e20000100000 */
[C---:B------:R-:W-:Y:S01]  /*15b0*/  ISETP.NE.AND P0, PT, R22.reuse, R17, PT ;  /* 0x000000111600720c */ /* 0x040fe20003f05270 */
[----:B------:R-:W-:-:S05]  /*15c0*/  IMAD.IADD R4, R22, 0x1, -R17 ;  /* 0x0000000116047824 */ /* 0x000fca00078e0a11 */
[----:B------:R-:W-:-:S07]  /*15d0*/  IABS R11, R4 ;  /* 0x00000004000b7213 */ /* 0x000fce0000000000 */
[----:B-1----:R-:W-:Y:S05]  /*15e0*/  @!P0 BRA `(.L_x_267) ;  /* 0x00000000001c8947 */ /* 0x002fea0003800000 */
[----:B------:R-:W-:-:S05]  /*15f0*/  IMAD R4, R11, -0x41041041, RZ ;  /* 0xbefbefbf0b047824 */ /* 0x000fca00078e02ff */
[----:B------:R-:W-:-:S04]  /*1600*/  SHF.L.W.U32.HI R4, R4, 0x1f, R4 ;  /* 0x0000001f04047819 */ /* 0x000fc80000010e04 */
[----:B------:R-:W-:Y:S02]  /*1610*/  ISETP.GT.U32.AND P1, PT, R4, 0x2082082, PT ;  /* 0x020820820400780c */ /* 0x000fe40003f24070 */
[----:B------:R-:W-:-:S05]  /*1620*/  SHF.R.U32.HI R4, RZ, 0x1, R11 ;  /* 0x00000001ff047819 */ /* 0x000fca000001160b */
[----:B------:R-:W-:-:S06]  /*1630*/  IMAD.HI.U32 R4, R4, -0x7df7df7d, RZ ;  /* 0x8208208304047827 */ /* 0x000fcc00078e00ff */
[----:B------:R-:W-:Y:S02]  /*1640*/  @!P1 SHF.R.U32.HI R18, RZ, 0x5, R4 ;  /* 0x00000005ff129819 */ /* 0x000fe40000011604 */
[----:B------:R-:W-:-:S07]  /*1650*/  @P1 LEA.HI R18, R4, 0x1, RZ, 0x1b ;  /* 0x0000000104121811 */ /* 0x000fce00078fd8ff */
.L_x_267:
[----:B------:R-:W-:Y:S05]  /*1660*/  BSYNC.RECONVERGENT B1 ;  /* 0x0000000000017941 */ /* 0x000fea0003800200 */
.L_x_266:
[----:B------:R-:W-:Y:S01]  /*1670*/  ISETP.GT.AND P1, PT, R22, R17, PT ;  /* 0x000000111600720c */ /* 0x000fe20003f24270 */
[----:B------:R-:W-:-:S12]  /*1680*/  IMAD R4, R18, -0x7e, R11 ;  /* 0xffffff8212047824 */ /* 0x000fd800078e020b */
[C---:B------:R-:W-:Y:S02]  /*1690*/  @P1 LEA R10, R4.reuse, 0xfb, 0x1 ;  /* 0x000000fb040a1811 */ /* 0x040fe400078e08ff */
        /* <DEDUP_REMOVED lines=18> */
.L_x_251:
[----:B------:R-:W-:Y:S05]  /*17c0*/  BSYNC.RECONVERGENT B0 ;  /* 0x0000000000007941 */ /* 0x000fea0003800200 */
.L_x_250:
[----:B------:R-:W-:Y:S01]  /*17d0*/  LOP3.LUT R4, R18, 0xffff, RZ, 0xc0, !PT ;  /* 0x0000ffff12047812 */ /* 0x000fe200078ec0ff */
[----:B------:R-:W-:Y:S01]  /*17e0*/  BSSY.RECONVERGENT B0, `(.L_x_269) ;  /* 0x000002e000007945 */ /* 0x000fe20003800200 */
[----:B------:R-:W-:-:S03]  /*17f0*/  LOP3.LUT P0, RZ, R12, 0x1f, RZ, 0xc0, !PT ;  /* 0x0000001f0cff7812 */ /* 0x000fc6000780c0ff */
[----:B------:R-:W0:Y:S02]  /*1800*/  SHFL.DOWN PT, R5, R4, 0x10, 0x1f ;  /* 0x0a001f0004057f89 */ /* 0x000e2400000e0000 */
[----:B0-----:R-:W-:-:S04]  /*1810*/  VIMNMX R5, PT, PT, R4, R5, !PT ;  /* 0x0000000504057248 */ /* 0x001fc80007fe0100 */
[----:B------:R-:W-:-:S05]  /*1820*/  LOP3.LUT R5, R5, 0xffff, RZ, 0xc0, !PT ;  /* 0x0000ffff05057812 */ /* 0x000fca00078ec0ff */
[----:B------:R-:W0:Y:S02]  /*1830*/  SHFL.DOWN PT, R6, R5, 0x8, 0x1f ;  /* 0x09001f0005067f89 */ /* 0x000e2400000e0000 */
[----:B0-----:R-:W-:Y:S02]  /*1840*/  VIMNMX R6, PT, PT, R5, R6, !PT ;  /* 0x0000000605067248 */ /* 0x001fe40007fe0100 */
[----:B------:R-:W0:Y:S02]  /*1850*/  @!P0 LDC.64 R4, c[0x0][0x3a0] ;  /* 0x0000e800ff048b82 */ /* 0x000e240000000a00 */
[----:B------:R-:W-:-:S05]  /*1860*/  LOP3.LUT R6, R6, 0xffff, RZ, 0xc0, !PT ;  /* 0x0000ffff06067812 */ /* 0x000fca00078ec0ff */
[----:B------:R-:W1:Y:S01]  /*1870*/  SHFL.DOWN PT, R7, R6, 0x4, 0x1f ;  /* 0x08801f0006077f89 */ /* 0x000e6200000e0000 */
[----:B0-----:R-:W-:Y:S01]  /*1880*/  @!P0 IMAD.WIDE.U32 R4, R13, 0x4, R4 ;  /* 0x000000040d048825 */ /* 0x001fe200078e0004 */
[----:B-1----:R-:W-:-:S04]  /*1890*/  VIMNMX R7, PT, PT, R6, R7, !PT ;  /* 0x0000000706077248 */ /* 0x002fc80007fe0100 */
        /* <DEDUP_REMOVED lines=9> */
[----:B------:R-:W-:-:S05]  /*1930*/  VIADD R9, R9, 0x7 ;  /* 0x0000000709097836 */ /* 0x000fca0000000000 */
[----:B------:R-:W-:-:S06]  /*1940*/  SHF.R.U32.HI R9, RZ, 0x3, R9 ;  /* 0x00000003ff097819 */ /* 0x000fcc0000011609 */
[----:B------:R-:W0:Y:S02]  /*1950*/  SHFL.IDX PT, R9, R9, RZ, 0x1f ;  /* 0x00001fff09097589 */ /* 0x000e2400000e0000 */
[C---:B0-----:R-:W-:Y:S01]  /*1960*/  IMAD.SHL.U32 R8, R9.reuse, 0x8, RZ ;  /* 0x0000000809087824 */ /* 0x041fe200078e00ff */
[----:B--2---:R-:W-:-:S04]  /*1970*/  @!P0 LOP3.LUT R11, R9, 0xffff, RZ, 0xc0, !PT ;  /* 0x0000ffff090b8812 */ /* 0x004fc800078ec0ff */
[----:B------:R-:W-:Y:S01]  /*1980*/  LOP3.LUT R13, R8, 0x7fff8, RZ, 0xc0, !PT ;  /* 0x0007fff8080d7812 */ /* 0x000fe200078ec0ff */
[----:B------:R0:W-:Y:S04]  /*1990*/  @!P0 STG.E desc[UR4][R4.64], R11 ;  /* 0x0000000b04008986 */ /* 0x0001e8000c101904 */
[----:B------:R0:W-:Y:S01]  /*19a0*/  @!P0 STG.E.U16 desc[UR4][R6.64], R17 ;  /* 0x0000001106008986 */ /* 0x0001e2000c101504 */
[----:B------:R-:W-:-:S13]  /*19b0*/  ISETP.GE.AND P0, PT, R18, R13, PT ;  /* 0x0000000d1200720c */ /* 0x000fda0003f06270 */
[----:B0-----:R-:W-:Y:S05]  /*19c0*/  @P0 BRA `(.L_x_270) ;  /* 0x00000000003c0947 */ /* 0x001fea0003800000 */
[----:B------:R-:W-:Y:S01]  /*19d0*/  LOP3.LUT R6, R18, 0x7, RZ, 0xc0, !PT ;  /* 0x0000000712067812 */ /* 0x000fe200078ec0ff */
[----:B------:R-:W-:Y:S01]  /*19e0*/  IMAD.MOV.U32 R7, RZ, RZ, 0xff ;  /* 0x000000ffff077424 */ /* 0x000fe200078e00ff */
[----:B------:R-:W-:Y:S01]  /*19f0*/  SHF.R.S32.HI R5, RZ, 0x1f, R18 ;  /* 0x0000001fff057819 */ /* 0x000fe20000011412 */
[----:B------:R-:W-:Y:S01]  /*1a00*/  BSSY.RECONVERGENT B1, `(.L_x_271) ;  /* 0x000000a000017945 */ /* 0x000fe20003800200 */
[----:B------:R-:W-:Y:S02]  /*1a10*/  ISETP.NE.AND P0, PT, R6, RZ, PT ;  /* 0x000000ff0600720c */ /* 0x000fe40003f05270 */
[----:B------:R-:W-:Y:S02]  /*1a20*/  LEA.HI R4, R5, R18, RZ, 0x3 ;  /* 0x0000001205047211 */ /* 0x000fe400078f18ff */
[----:B------:R-:W-:Y:S02]  /*1a30*/  PRMT R5, R7, 0x7610, R5 ;  /* 0x0000761007057816 */ /* 0x000fe40000000005 */
[----:B------:R-:W-:-:S07]  /*1a40*/  LEA.HI.SX32 R8, R4, R1, 0x1d ;  /* 0x0000000104087211 */ /* 0x000fce00078feaff */
[----:B------:R-:W-:Y:S05]  /*1a50*/  @!P0 BRA `(.L_x_272) ;  /* 0x0000000000108947 */ /* 0x000fea0003800000 */
[----:B------:R-:W2:Y:S01]  /*1a60*/  LDL.U8 R4, [R8+0x10] ;  /* 0x0000100008047983 */ /* 0x000ea20000100000 */
[----:B------:R-:W-:-:S05]  /*1a70*/  IMAD.MOV.U32 R5, RZ, RZ, 0xff ;  /* 0x000000ffff057424 */ /* 0x000fca00078e00ff */
[----:B------:R-:W-:-:S04]  /*1a80*/  SHF.R.U32.HI R5, RZ, R6, R5 ;  /* 0x00000006ff057219 */ /* 0x000fc80000011605 */
[----:B--2---:R-:W-:-:S07]  /*1a90*/  LOP3.LUT R5, R4, R5, RZ, 0xfc, !PT ;  /* 0x0000000504057212 */ /* 0x004fce00078efcff */
.L_x_272:
[----:B------:R-:W-:Y:S05]  /*1aa0*/  BSYNC.RECONVERGENT B1 ;  /* 0x0000000000017941 */ /* 0x000fea0003800200 */
.L_x_271:
[----:B------:R0:W-:Y:S02]  /*1ab0*/  STL.U8 [R8+0x10], R5 ;  /* 0x0000100508007387 */ /* 0x0001e40000100000 */
.L_x_270:
[----:B------:R-:W-:Y:S05]  /*1ac0*/  BSYNC.RECONVERGENT B0 ;  /* 0x0000000000007941 */ /* 0x000fea0003800200 */
.L_x_269:
[----:B------:R-:W-:-:S13]  /*1ad0*/  LOP3.LUT P0, R4, R9, 0xffff, RZ, 0xc0, !PT ;  /* 0x0000ffff09047812 */ /* 0x000fda000780c0ff */
[----:B------:R-:W-:Y:S05]  /*1ae0*/  @!P0 BRA `(.L_x_273) ;  /* 0x0000000000bc8947 */ /* 0x000fea0003800000 */
[----:B------:R-:W-:Y:S02]  /*1af0*/  VIADD R4, R4, 0x7 ;  /* 0x0000000704047836 */ /* 0x000fe40000000000 */
[----:B------:R-:W-:Y:S02]  /*1b00*/  IMAD.SHL.U32 R12, R12, 0x20, RZ ;  /* 0x000000200c0c7824 */ /* 0x000fe400078e00ff */
[----:B------:R-:W-:Y:S01]  /*1b10*/  IMAD.MOV.U32 R16, RZ, RZ, RZ ;  /* 0x000000ffff107224 */ /* 0x000fe200078e00ff */
[----:B------:R-:W-:Y:S02]  /*1b20*/  SHF.R.U32.HI R4, RZ, 0x3, R4 ;  /* 0x00000003ff047819 */ /* 0x000fe40000011604 */
[----:B------:R-:W-:Y:S02]  /*1b30*/  SHF.R.S32.HI R13, RZ, 0x1f, R12 ;  /* 0x0000001fff0d7819 */ /* 0x000fe4000001140c */
[C---:B------:R-:W-:Y:S01]  /*1b40*/  LOP3.LUT R20, R4.reuse, 0x3, RZ, 0xc0, !PT ;  /* 0x0000000304147812 */ /* 0x040fe200078ec0ff */
[----:B0-----:R-:W-:-:S03]  /*1b50*/  VIADD R5, R4, 0xffffffff ;  /* 0xffffffff04057836 */ /* 0x001fc60000000000 */
[----:B------:R-:W-:Y:S02]  /*1b60*/  ISETP.NE.AND P0, PT, R20, RZ, PT ;  /* 0x000000ff1400720c */ /* 0x000fe40003f05270 */
[----:B------:R-:W-:-:S13]  /*1b70*/  ISETP.GE.U32.AND P1, PT, R5, 0x3, PT ;  /* 0x000000030500780c */ /* 0x000fda0003f26070 */
[----:B------:R-:W-:Y:S05]  /*1b80*/  @!P1 BRA `(.L_x_274) ;  /* 0x0000000000509947 */ /* 0x000fea0003800000 */
[----:B------:R-:W0:Y:S01]  /*1b90*/  LDCU.64 UR6, c[0x0][0x390] ;  /* 0x00007200ff0677ac */ /* 0x000e220008000a00 */
[----:B------:R-:W-:-:S05]  /*1ba0*/  LOP3.LUT R16, R4, 0x3ffc, RZ, 0xc0, !PT ;  /* 0x00003ffc04107812 */ /* 0x000fca00078ec0ff */
[----:B------:R-:W-:Y:S01]  /*1bb0*/  IMAD.MOV R17, RZ, RZ, -R16 ;  /* 0x000000ffff117224 */ /* 0x000fe200078e0a10 */
[----:B0-----:R-:W-:-:S04]  /*1bc0*/  IADD3 R18, P1, PT, R12, UR6, RZ ;  /* 0x000000060c127c10 */ /* 0x001fc8000ff3e0ff */
[----:B------:R-:W-:-:S04]  /*1bd0*/  IADD3 R18, P2, PT, R18, 0x10, RZ ;  /* 0x0000001012127810 */ /* 0x000fc80007f5e0ff */
[----:B------:R-:W-:-:S09]  /*1be0*/  IADD3.X R19, PT, PT, RZ, UR7, R13, P2, P1 ;  /* 0x00000007ff137c10 */ /* 0x000fd200097e240d */
.L_x_275:
[----:B0-----:R-:W2:Y:S04]  /*1bf0*/  LDL.128 R8, [R2+-0x10] ;  /* 0xfffff00002087983 */ /* 0x001ea80000100c00 */
[----:B------:R0:W3:Y:S01]  /*1c00*/  LDL.128 R4, [R2] ;  /* 0x0000000002047983 */ /* 0x0000e20000100c00 */
[----:B------:R-:W-:Y:S02]  /*1c10*/  IMAD.MOV.U32 R14, RZ, RZ, R18 ;  /* 0x000000ffff0e7224 */ /* 0x000fe400078e0012 */
[----:B------:R-:W-:Y:S02]  /*1c20*/  IMAD.MOV.U32 R15, RZ, RZ, R19 ;  /* 0x000000ffff0f7224 */ /* 0x000fe400078e0013 */
[----:B------:R-:W-:Y:S01]  /*1c30*/  VIADD R17, R17, 0x4 ;  /* 0x0000000411117836 */ /* 0x000fe20000000000 */
[----:B------:R-:W-:Y:S01]  /*1c40*/  IADD3 R18, P2, PT, R14, 0x20, RZ ;  /* 0x000000200e127810 */ /* 0x000fe20007f5e0ff */
[----:B0-----:R-:W-:-:S03]  /*1c50*/  VIADD R2, R2, 0x20 ;  /* 0x0000002002027836 */ /* 0x001fc60000000000 */
[----:B------:R-:W-:Y:S01]  /*1c60*/  ISETP.NE.AND P1, PT, R17, RZ, PT ;  /* 0x000000ff1100720c */ /* 0x000fe20003f25270 */
[----:B------:R-:W-:Y:S01]  /*1c70*/  IMAD.X R19, RZ, RZ, R15, P2 ;  /* 0x000000ffff137224 */ /* 0x000fe200010e060f */
[----:B--2---:R0:W-:Y:S04]  /*1c80*/  STG.E.64 desc[UR4][R14.64+-0x10], R8 ;  /* 0xfffff0080e007986 */ /* 0x0041e8000c101b04 */
[----:B------:R0:W-:Y:S04]  /*1c90*/  STG.E.64 desc[UR4][R14.64+-0x8], R10 ;  /* 0xfffff80a0e007986 */ /* 0x0001e8000c101b04 */
[----:B---3--:R0:W-:Y:S04]  /*1ca0*/  STG.E.64 desc[UR4][R14.64], R4 ;  /* 0x000000040e007986 */ /* 0x0081e8000c101b04 */
[----:B------:R0:W-:Y:S01]  /*1cb0*/  STG.E.64 desc[UR4][R14.64+0x8], R6 ;  /* 0x000008060e007986 */ /* 0x0001e2000c101b04 */
[----:B------:R-:W-:Y:S05]  /*1cc0*/  @P1 BRA `(.L_x_275) ;  /* 0xfffffffc00c81947 */ /* 0x000fea000383ffff */
.L_x_274:
[----:B------:R-:W-:Y:S05]  /*1cd0*/  @!P0 BRA `(.L_x_273) ;  /* 0x0000000000408947 */ /* 0x000fea0003800000 */
[----:B------:R-:W1:Y:S01]  /*1ce0*/  LDCU.64 UR6, c[0x0][0x390] ;  /* 0x00007200ff0677ac */ /* 0x000e620008000a00 */
[----:B------:R-:W-:-:S04]  /*1cf0*/  IMAD.WIDE.U32 R12, R16, 0x8, R12 ;  /* 0x00000008100c7825 */ /* 0x000fc800078e000c */
[----:B------:R-:W-:Y:S02]  /*1d00*/  IMAD R16, R16, 0x8, R3 ;  /* 0x0000000810107824 */ /* 0x000fe400078e0203 */
[----:B0-----:R-:W-:Y:S01]  /*1d10*/  IMAD.MOV R4, RZ, RZ, -R20 ;  /* 0x000000ffff047224 */ /* 0x001fe200078e0a14 */
[----:B-1----:R-:W-:-:S04]  /*1d20*/  IADD3 R5, P0, PT, R12, UR6, RZ ;  /* 0x000000060c057c10 */ /* 0x002fc8000ff1e0ff */
[----:B------:R-:W-:-:S09]  /*1d30*/  IADD3.X R12, PT, PT, R13, UR7, RZ, P0, !PT ;  /* 0x000000070d0c7c10 */ /* 0x000fd200087fe4ff */
.L_x_276:
[----:B-1----:R0:W2:Y:S01]  /*1d40*/  LDL.64 R6, [R16] ;  /* 0x0000000010067983 */ /* 0x0020a20000100a00 */
[----:B------:R-:W-:Y:S01]  /*1d50*/  IMAD.MOV.U32 R2, RZ, RZ, R5 ;  /* 0x000000ffff027224 */ /* 0x000fe200078e0005 */
[----:B------:R-:W-:Y:S01]  /*1d60*/  IADD3 R5, P1, PT, R5, 0x8, RZ ;  /* 0x0000000805057810 */ /* 0x000fe20007f3e0ff */
[--C-:B------:R-:W-:Y:S02]  /*1d70*/  IMAD.MOV.U32 R3, RZ, RZ, R12.reuse ;  /* 0x000000ffff037224 */ /* 0x100fe400078e000c */
[----:B------:R-:W-:Y:S02]  /*1d80*/  VIADD R4, R4, 0x1 ;  /* 0x0000000104047836 */ /* 0x000fe40000000000 */
[----:B------:R-:W-:Y:S02]  /*1d90*/  IMAD.X R12, RZ, RZ, R12, P1 ;  /* 0x000000ffff0c7224 */ /* 0x000fe400008e060c */
[----:B0-----:R-:W-:Y:S01]  /*1da0*/  VIADD R16, R16, 0x8 ;  /* 0x0000000810107836 */ /* 0x001fe20000000000 */
[----:B------:R-:W-:Y:S01]  /*1db0*/  ISETP.NE.AND P0, PT, R4, RZ, PT ;  /* 0x000000ff0400720c */ /* 0x000fe20003f05270 */
[----:B--2---:R1:W-:-:S12]  /*1dc0*/  STG.E.64 desc[UR4][R2.64], R6 ;  /* 0x0000000602007986 */ /* 0x0043d8000c101b04 */
[----:B------:R-:W-:Y:S05]  /*1dd0*/  @P0 BRA `(.L_x_276) ;  /* 0xfffffffc00d80947 */ /* 0x000fea000383ffff */
.L_x_273:
[----:B01----:R-:W2:Y:S01]  /*1de0*/  LDL.128 R4, [R1] ;  /* 0x0000000001047983 */ /* 0x003ea20000100c00 */
[----:B------:R-:W0:Y:S02]  /*1df0*/  LDCU.64 UR6, c[0x0][0x388] ;  /* 0x00007100ff0677ac */ /* 0x000e240008000a00 */
[----:B0-----:R-:W-:-:S04]  /*1e00*/  IADD3 R2, P0, PT, R0, UR6, RZ ;  /* 0x0000000600027c10 */ /* 0x001fc8000ff1e0ff */
[----:B------:R-:W-:-:S05]  /*1e10*/  LEA.HI.X.SX32 R3, R0, UR7, 0x1, P0 ;  /* 0x0000000700037c11 */ /* 0x000fca00080f0eff */
[----:B--2---:R-:W-:Y:S01]  /*1e20*/  STG.E.128 desc[UR4][R2.64], R4 ;  /* 0x0000000402007986 */ /* 0x004fe2000c101d04 */
[----:B------:R-:W-:Y:S05]  /*1e30*/  EXIT ;  /* 0x000000000000794d */ /* 0x000fea0003800000 */
.L_x_277:
        /* <DEDUP_REMOVED lines=12> */
.L_x_327:


//--------------------- .text._Z10decompressPtS_PhPiS0_S0_iiii --------------------------
	.section	.text._Z10decompressPtS_PhPiS0_S0_iiii,"ax",@progbits
	.align	128
        .global         _Z10decompressPtS_PhPiS0_S0_iiii
        .type           _Z10decompressPtS_PhPiS0_S0_iiii,@function
        .size           _Z10decompressPtS_PhPiS0_S0_iiii,(.L_x_328 - _Z10decompressPtS_PhPiS0_S0_iiii)
        .other          _Z10decompressPtS_PhPiS0_S0_iiii,@"STO_CUDA_ENTRY STV_DEFAULT"
_Z10decompressPtS_PhPiS0_S0_iiii:
.text._Z10decompressPtS_PhPiS0_S0_iiii:
[----:B------:R-:W0:Y:S01]  /*0000*/  LDC R1, c[0x0][0x37c] ;  /* 0x0000df00ff017b82 */ /* 0x000e220000000800 */
[----:B------:R-:W1:Y:S07]  /*0010*/  S2R R0, SR_TID.X ;  /* 0x0000000000007919 */ /* 0x000e6e0000002100 */
[----:B------:R-:W1:Y:S01]  /*0020*/  S2UR UR4, SR_CTAID.X ;  /* 0x00000000000479c3 */ /* 0x000e620000002500 */
[----:B------:R-:W2:Y:S01]  /*0030*/  LDCU UR5, c[0x0][0x3b0] ;  /* 0x00007600ff0577ac */ /* 0x000ea20008000800 */
[----:B0-----:R-:W-:-:S06]  /*0040*/  VIADD R1, R1, 0xffffffe0 ;  /* 0xffffffe001017836 */ /* 0x001fcc0000000000 */
[----:B------:R-:W1:Y:S02]  /*0050*/  LDC R3, c[0x0][0x360] ;  /* 0x0000d800ff037b82 */ /* 0x000e640000000800 */
[----:B-1----:R-:W-:-:S04]  /*0060*/  IMAD R0, R3, UR4, R0 ;  /* 0x0000000403007c24 */ /* 0x002fc8000f8e0200 */
[----:B------:R-:W-:-:S05]  /*0070*/  IMAD.SHL.U32 R2, R0, 0x20, RZ ;  /* 0x0000002000027824 */ /* 0x000fca00078e00ff */
[----:B--2---:R-:W-:-:S13]  /*0080*/  ISETP.GT.AND P0, PT, R2, UR5, PT ;  /* 0x0000000502007c0c */ /* 0x004fda000bf04270 */
[----:B------:R-:W-:Y:S05]  /*0090*/  @P0 EXIT ;  /* 0x000000000000094d */ /* 0x000fea0003800000 */
[----:B------:R-:W0:Y:S01]  /*00a0*/  LDC R7, c[0x0][0x3b8] ;  /* 0x0000ee00ff077b82 */ /* 0x000e220000000800 */
[----:B------:R-:W1:Y:S07]  /*00b0*/  LDCU.64 UR4, c[0x0][0x358] ;  /* 0x00006b00ff0477ac */ /* 0x000e6e0008000a00 */
[----:B------:R-:W0:Y:S01]  /*00c0*/  LDC.64 R4, c[0x0][0x398] ;  /* 0x0000e600ff047b82 */ /* 0x000e220000000a00 */
[----:B------:R-:W-:Y:S02]  /*00d0*/  LOP3.LUT R2, R0, 0x1f, RZ, 0xc0, !PT ;  /* 0x0000001f00027812 */ /* 0x000fe400078ec0ff */
[----:B------:R-:W-:Y:S01]  /*00e0*/  SHF.R.S32.HI R3, RZ, 0x4, R0 ;  /* 0x00000004ff037819 */ /* 0x000fe20000011400 */
[----:B------:R-:W2:Y:S01]  /*00f0*/  LDCU UR6, c[0x0][0x3b4] ;  /* 0x00007680ff0677ac */ /* 0x000ea20008000800 */
[----:B------:R3:W-:Y:S01]  /*0100*/  STL.128 [R1], RZ ;  /* 0x000000ff01007387 */ /* 0x0007e20000100c00 */
[----:B------:R-:W4:Y:S01]  /*0110*/  LDCU.64 UR8, c[0x0][0x3a0] ;  /* 0x00007400ff0877ac */ /* 0x000f220008000a00 */
[----:B0-----:R-:W-:-:S06]  /*0120*/  IMAD.WIDE R12, R7, 0x4, R4 ;  /* 0x00000004070c7825 */ /* 0x001fcc00078e0204 */
[----:B-1----:R-:W5:Y:S01]  /*0130*/  LDG.E R12, desc[UR4][R12.64+-0x4] ;  /* 0xfffffc040c0c7981 */ /* 0x002f62000c1e1900 */
[----:B------:R-:W-:Y:S01]  /*0140*/  ISETP.GT.U32.AND P0, PT, R2, 0xf, PT ;  /* 0x0000000f0200780c */ /* 0x000fe20003f04070 */
[----:B------:R-:W-:-:S03]  /*0150*/  VIADD R0, R7, 0xffffffff ;  /* 0xffffffff07007836 */ /* 0x000fc60000000000 */
[----:B------:R-:W-:-:S04]  /*0160*/  SEL R6, RZ, 0x1, !P0 ;  /* 0x00000001ff067807 */ /* 0x000fc80004000000 */
[----:B------:R-:W-:-:S04]  /*0170*/  LOP3.LUT R3, R6, 0xfffffffe, R3, 0xf8, !PT ;  /* 0xfffffffe06037812 */ /* 0x000fc800078ef803 */
[----:B------:R-:W-:-:S13]  /*0180*/  ISETP.NE.AND P1, PT, R3, R0, PT ;  /* 0x000000000300720c */ /* 0x000fda0003f25270 */
[----:B------:R-:W-:-:S05]  /*0190*/  @P1 IMAD.WIDE R4, R3, 0x4, R4 ;  /* 0x0000000403041825 */ /* 0x000fca00078e0204 */
[----:B------:R-:W3:Y:S01]  /*01a0*/  @P1 LDG.E R6, desc[UR4][R4.64+0x4] ;  /* 0x0000040404061981 */ /* 0x000ee2000c1e1900 */
[----:B-----5:R-:W-:-:S06]  /*01b0*/  IMAD.MOV.U32 R3, RZ, RZ, R12 ;  /* 0x000000ffff037224 */ /* 0x020fcc00078e000c */
[----:B------:R0:W3:Y:S01]  /*01c0*/  @P1 LDG.E R3, desc[UR4][R4.64] ;  /* 0x0000000404031981 */ /* 0x0000e2000c1e1900 */
[----:B--2---:R-:W-:Y:S02]  /*01d0*/  IMAD.U32 R0, RZ, RZ, UR6 ;  /* 0x00000006ff007e24 */ /* 0x004fe4000f8e00ff */
[----:B------:R-:W-:Y:S01]  /*01e0*/  IMAD.SHL.U32 R2, R2, 0x2, RZ ;  /* 0x0000000202027824 */ /* 0x000fe200078e00ff */
[----:B------:R1:W-:Y:S03]  /*01f0*/  STL.128 [R1+0x10], RZ ;  /* 0x000010ff01007387 */ /* 0x0003e60000100c00 */
[----:B------:R-:W-:Y:S01]  /*0200*/  @P0 VIADD R2, R2, 0xffffffe0 ;  /* 0xffffffe002020836 */ /* 0x000fe20000000000 */
[----:B------:R-:W-:Y:S01]  /*0210*/  BSSY.RECONVERGENT B0, `(.L_x_278) ;  /* 0x00000df000007945 */ /* 0x000fe20003800200 */
[----:B------:R-:W-:Y:S02]  /*0220*/  CS2R R8, SRZ ;  /* 0x0000000000087805 */ /* 0x000fe4000001ff00 */
[----:B0-----:R-:W-:-:S02]  /*0230*/  CS2R R4, SRZ ;  /* 0x0000000000047805 */ /* 0x001fc4000001ff00 */
[----:B------:R-:W-:Y:S01]  /*0240*/  CS2R R10, SRZ ;  /* 0x00000000000a7805 */ /* 0x000fe2000001ff00 */
[----:B---3--:R-:W-:-:S05]  /*0250*/  @P1 IMAD.IADD R0, R6, 0x1, -R3 ;  /* 0x0000000106001824 */ /* 0x008fca00078e0a03 */
[----:B------:R-:W-:Y:S01]  /*0260*/  ISETP.GE.AND P0, PT, R0, 0x1, PT ;  /* 0x000000010000780c */ /* 0x000fe20003f06270 */
[----:B------:R-:W-:Y:S01]  /*0270*/  IMAD.SHL.U32 R3, R3, 0x20, RZ ;  /* 0x0000002003037824 */ /* 0x000fe200078e00ff */
[----:B------:R-:W-:-:S03]  /*0280*/  CS2R R6, SRZ ;  /* 0x0000000000067805 */ /* 0x000fc6000001ff00 */
[----:B------:R-:W-:-:S08]  /*0290*/  IMAD R3, R2, R0, R3 ;  /* 0x0000000002037224 */ /* 0x000fd000078e0203 */
[----:B-1--4-:R-:W-:Y:S05]  /*02a0*/  @!P0 BRA `(.L_x_279) ;  /* 0x0000000c00548947 */ /* 0x012fea0003800000 */
[----:B------:R-:W-:Y:S01]  /*02b0*/  BSSY.RECONVERGENT B1, `(.L_x_280) ;  /* 0x0000065000017945 */ /* 0x000fe20003800200 */
[----:B------:R-:W-:Y:S02]  /*02c0*/  IMAD.MOV.U32 R2, RZ, RZ, -0x1 ;  /* 0xffffffffff027424 */ /* 0x000fe400078e00ff */
[----:B------:R-:W-:-:S07]  /*02d0*/  IMAD.MOV.U32 R5, RZ, RZ, RZ ;  /* 0x000000ffff057224 */ /* 0x000fce00078e00ff */
.L_x_297:
[----:B------:R-:W-:-:S05]  /*02e0*/  IMAD.IADD R4, R3, 0x1, R5 ;  /* 0x0000000103047824 */ /* 0x000fca00078e0205 */
[----:B01234-:R-:W-:-:S04]  /*02f0*/  IADD3 R6, P0, PT, R4, UR8, RZ ;  /* 0x0000000804067c10 */ /* 0x01ffc8000ff1e0ff */
[----:B------:R-:W-:-:S05]  /*0300*/  LEA.HI.X.SX32 R7, R4, UR9, 0x1, P0 ;  /* 0x0000000904077c11 */ /* 0x000fca00080f0eff */
[----:B------:R-:W2:Y:S01]  /*0310*/  LDG.E.U8 R8, desc[UR4][R6.64] ;  /* 0x0000000406087981 */ /* 0x000ea2000c1e1100 */
[----:B------:R-:W-:Y:S01]  /*0320*/  BSSY.RECONVERGENT B2, `(.L_x_281) ;  /* 0x0000009000027945 */ /* 0x000fe20003800200 */
[----:B--2---:R-:W-:-:S13]  /*0330*/  LOP3.LUT P0, RZ, R8, 0x80, RZ, 0xc0, !PT ;  /* 0x0000008008ff7812 */ /* 0x004fda000780c0ff */
[----:B------:R-:W-:Y:S01]  /*0340*/  @P0 VIADD R4, R2, 0x1 ;  /* 0x0000000102040836 */ /* 0x000fe20000000000 */
[----:B------:R-:W-:Y:S06]  /*0350*/  @P0 BRA `(.L_x_282) ;  /* 0x0000000000140947 */ /* 0x000fec0003800000 */
[----:B------:R-:W-:-:S05]  /*0360*/  IMAD.IADD R7, R1, 0x1, R2 ;  /* 0x0000000101077824 */ /* 0x000fca00078e0202 */
[----:B------:R-:W2:Y:S02]  /*0370*/  LDL.U8 R4, [R7] ;  /* 0x0000000007047983 */ /* 0x000ea40000100000 */
[----:B--2---:R-:W-:Y:S02]  /*0380*/  VIADD R6, R4, 0x1 ;  /* 0x0000000104067836 */ /* 0x004fe40000000000 */
[----:B------:R-:W-:-:S03]  /*0390*/  IMAD.MOV.U32 R4, RZ, RZ, R2 ;  /* 0x000000ffff047224 */ /* 0x000fc600078e0002 */
[----:B------:R0:W-:Y:S04]  /*03a0*/  STL.U8 [R7], R6 ;  /* 0x0000000607007387 */ /* 0x0001e80000100000 */
.L_x_282:
[----:B------:R-:W-:Y:S05]  /*03b0*/  BSYNC.RECONVERGENT B2 ;  /* 0x0000000000027941 */ /* 0x000fea0003800200 */
.L_x_281:
[----:B------:R-:W-:Y:S01]  /*03c0*/  ISETP.GT.AND P0, PT, R4, 0xf, PT ;  /* 0x0000000f0400780c */ /* 0x000fe20003f04270 */
[----:B------:R-:W-:Y:S01]  /*03d0*/  BSSY.RECONVERGENT B2, `(.L_x_283) ;  /* 0x000004e000027945 */ /* 0x000fe20003800200 */
[----:B------:R-:W-:-:S11]  /*03e0*/  IMAD.MOV.U32 R2, RZ, RZ, 0x10 ;  /* 0x00000010ff027424 */ /* 0x000fd600078e00ff */
[----:B------:R-:W-:Y:S05]  /*03f0*/  @P0 BRA `(.L_x_284) ;  /* 0x00000004002c0947 */ /* 0x000fea0003800000 */
[----:B------:R-:W-:Y:S01]  /*0400*/  LOP3.LUT P0, RZ, R8, 0x40, RZ, 0xc0, !PT ;  /* 0x0000004008ff7812 */ /* 0x000fe2000780c0ff */
[----:B------:R-:W-:-:S12]  /*0410*/  BSSY.RECONVERGENT B3, `(.L_x_285) ;  /* 0x0000008000037945 */ /* 0x000fd80003800200 */
[----:B------:R-:W-:-:S05]  /*0420*/  @P0 VIADD R4, R4, 0x1 ;  /* 0x0000000104040836 */ /* 0x000fca0000000000 */
[----:B------:R-:W-:Y:S01]  /*0430*/  ISETP.GT.AND P1, PT, R4, 0xf, PT ;  /* 0x0000000f0400780c */ /* 0x000fe20003f24270 */
[----:B------:R-:W-:-:S12]  /*0440*/  @P0 BRA `(.L_x_286) ;  /* 0x0000000000100947 */ /* 0x000fd80003800000 */
[----:B0-----:R-:W-:-:S05]  /*0450*/  IMAD.IADD R7, R1, 0x1, R4 ;  /* 0x0000000101077824 */ /* 0x001fca00078e0204 */
[----:B------:R-:W2:Y:S02]  /*0460*/  LDL.U8 R6, [R7] ;  /* 0x0000000007067983 */ /* 0x000ea40000100000 */
[----:B--2---:R-:W-:-:S05]  /*0470*/  VIADD R6, R6, 0x1 ;  /* 0x0000000106067836 */ /* 0x004fca0000000000 */
[----:B------:R1:W-:Y:S02]  /*0480*/  STL.U8 [R7], R6 ;  /* 0x0000000607007387 */ /* 0x0003e40000100000 */
.L_x_286:
[----:B------:R-:W-:Y:S05]  /*0490*/  BSYNC.RECONVERGENT B3 ;  /* 0x0000000000037941 */ /* 0x000fea0003800200 */
.L_x_285:
[----:B------:R-:W-:Y:S05]  /*04a0*/  @P1 BRA `(.L_x_284) ;  /* 0x0000000400001947 */ /* 0x000fea0003800000 */
[----:B------:R-:W-:Y:S01]  /*04b0*/  LOP3.LUT P0, RZ, R8, 0x20, RZ, 0xc0, !PT ;  /* 0x0000002008ff7812 */ /* 0x000fe2000780c0ff */
[----:B------:R-:W-:-:S12]  /*04c0*/  BSSY.RECONVERGENT B3, `(.L_x_287) ;  /* 0x0000008000037945 */ /* 0x000fd80003800200 */
[----:B------:R-:W-:-:S05]  /*04d0*/  @P0 VIADD R4, R4, 0x1 ;  /* 0x0000000104040836 */ /* 0x000fca0000000000 */
[----:B------:R-:W-:Y:S01]  /*04e0*/  ISETP.GT.AND P1, PT, R4, 0xf, PT ;  /* 0x0000000f0400780c */ /* 0x000fe20003f24270 */
[----:B------:R-:W-:-:S12]  /*04f0*/  @P0 BRA `(.L_x_288) ;  /* 0x0000000000100947 */ /* 0x000fd80003800000 */
[----:B01----:R-:W-:-:S05]  /*0500*/  IMAD.IADD R7, R1, 0x1, R4 ;  /* 0x0000000101077824 */ /* 0x003fca00078e0204 */
[----:B------:R-:W2:Y:S02]  /*0510*/  LDL.U8 R6, [R7] ;  /* 0x0000000007067983 */ /* 0x000ea40000100000 */
[----:B--2---:R-:W-:-:S05]  /*0520*/  VIADD R6, R6, 0x1 ;  /* 0x0000000106067836 */ /* 0x004fca0000000000 */
[----:B------:R2:W-:Y:S02]  /*0530*/  STL.U8 [R7], R6 ;  /* 0x0000000607007387 */ /* 0x0005e40000100000 */
.L_x_288:
[----:B------:R-:W-:Y:S05]  /*0540*/  BSYNC.RECONVERGENT B3 ;  /* 0x0000000000037941 */ /* 0x000fea0003800200 */
.L_x_287:
[----:B------:R-:W-:Y:S05]  /*0550*/  @P1 BRA `(.L_x_284) ;  /* 0x0000000000d41947 */ /* 0x000fea0003800000 */
[----:B------:R-:W-:Y:S01]  /*0560*/  LOP3.LUT P0, RZ, R8, 0x10, RZ, 0xc0, !PT ;  /* 0x0000001008ff7812 */ /* 0x000fe2000780c0ff */
[----:B------:R-:W-:-:S12]  /*0570*/  BSSY.RECONVERGENT B3, `(.L_x_289) ;  /* 0x0000008000037945 */ /* 0x000fd80003800200 */
[----:B------:R-:W-:-:S05]  /*0580*/  @P0 VIADD R4, R4, 0x1 ;  /* 0x0000000104040836 */ /* 0x000fca0000000000 */
[----:B------:R-:W-:Y:S01]  /*0590*/  ISETP.GT.AND P1, PT, R4, 0xf, PT ;  /* 0x0000000f0400780c */ /* 0x000fe20003f24270 */
[----:B------:R-:W-:-:S12]  /*05a0*/  @P0 BRA `(.L_x_290) ;  /* 0x0000000000100947 */ /* 0x000fd80003800000 */
[----:B012---:R-:W-:-:S05]  /*05b0*/  IMAD.IADD R7, R1, 0x1, R4 ;  /* 0x0000000101077824 */ /* 0x007fca00078e0204 */
[----:B------:R-:W2:Y:S02]  /*05c0*/  LDL.U8 R6, [R7] ;  /* 0x0000000007067983 */ /* 0x000ea40000100000 */
[----:B--2---:R-:W-:-:S05]  /*05d0*/  VIADD R6, R6, 0x1 ;  /* 0x0000000106067836 */ /* 0x004fca0000000000 */
[----:B------:R3:W-:Y:S02]  /*05e0*/  STL.U8 [R7], R6 ;  /* 0x0000000607007387 */ /* 0x0007e40000100000 */
.L_x_290:
[----:B------:R-:W-:Y:S05]  /*05f0*/  BSYNC.RECONVERGENT B3 ;  /* 0x0000000000037941 */ /* 0x000fea0003800200 */
.L_x_289:
[----:B------:R-:W-:Y:S05]  /*0600*/  @P1 BRA `(.L_x_284) ;  /* 0x0000000000a81947 */ /* 0x000fea0003800000 */
[----:B------:R-:W-:Y:S01]  /*0610*/  LOP3.LUT P0, RZ, R8, 0x8, RZ, 0xc0, !PT ;  /* 0x0000000808ff7812 */ /* 0x000fe2000780c0ff */
[----:B------:R-:W-:-:S12]  /*0620*/  BSSY.RECONVERGENT B3, `(.L_x_291) ;  /* 0x0000008000037945 */ /* 0x000fd80003800200 */
[----:B------:R-:W-:-:S05]  /*0630*/  @P0 VIADD R4, R4, 0x1 ;  /* 0x0000000104040836 */ /* 0x000fca0000000000 */
[----:B------:R-:W-:Y:S01]  /*0640*/  ISETP.GT.AND P1, PT, R4, 0xf, PT ;  /* 0x0000000f0400780c */ /* 0x000fe20003f24270 */
[----:B------:R-:W-:-:S12]  /*0650*/  @P0 BRA `(.L_x_292) ;  /* 0x0000000000100947 */ /* 0x000fd80003800000 */
[----:B0123--:R-:W-:-:S05]  /*0660*/  IMAD.IADD R7, R1, 0x1, R4 ;  /* 0x0000000101077824 */ /* 0x00ffca00078e0204 */
[----:B------:R-:W2:Y:S02]  /*0670*/  LDL.U8 R6, [R7] ;  /* 0x0000000007067983 */ /* 0x000ea40000100000 */
[----:B--2---:R-:W-:-:S05]  /*0680*/  VIADD R6, R6, 0x1 ;  /* 0x0000000106067836 */ /* 0x004fca0000000000 */
[----:B------:R4:W-:Y:S02]  /*0690*/  STL.U8 [R7], R6 ;  /* 0x0000000607007387 */ /* 0x0009e40000100000 */
.L_x_292:
[----:B------:R-:W-:Y:S05]  /*06a0*/  BSYNC.RECONVERGENT B3 ;  /* 0x0000000000037941 */ /* 0x000fea0003800200 */
.L_x_291:
[----:B------:R-:W-:Y:S05]  /*06b0*/  @P1 BRA `(.L_x_284) ;  /* 0x00000000007c1947 */ /* 0x000fea0003800000 */
[----:B------:R-:W-:Y:S01]  /*06c0*/  LOP3.LUT P0, RZ, R8, 0x4, RZ, 0xc0, !PT ;  /* 0x0000000408ff7812 */ /* 0x000fe2000780c0ff */
[----:B------:R-:W-:-:S12]  /*06d0*/  BSSY.RECONVERGENT B3, `(.L_x_293) ;  /* 0x0000008000037945 */ /* 0x000fd80003800200 */
[----:B------:R-:W-:-:S05]  /*06e0*/  @P0 VIADD R4, R4, 0x1 ;  /* 0x0000000104040836 */ /* 0x000fca0000000000 */
[----:B------:R-:W-:Y:S01]  /*06f0*/  ISETP.GT.AND P1, PT, R4, 0xf, PT ;  /* 0x0000000f0400780c */ /* 0x000fe20003f24270 */
[----:B------:R-:W-:-:S12]  /*0700*/  @P0 BRA `(.L_x_294) ;  /* 0x0000000000100947 */ /* 0x000fd80003800000 */
[----:B01234-:R-:W-:-:S05]  /*0710*/  IMAD.IADD R7, R1, 0x1, R4 ;  /* 0x0000000101077824 */ /* 0x01ffca00078e0204 */
[----:B------:R-:W2:Y:S02]  /*0720*/  LDL.U8 R6, [R7] ;  /* 0x0000000007067983 */ /* 0x000ea40000100000 */
[----:B--2---:R-:W-:-:S05]  /*0730*/  VIADD R6, R6, 0x1 ;  /* 0x0000000106067836 */ /* 0x004fca0000000000 */
[----:B------:R0:W-:Y:S02]  /*0740*/  STL.U8 [R7], R6 ;  /* 0x0000000607007387 */ /* 0x0001e40000100000 */
.L_x_294:
[----:B------:R-:W-:Y:S05]  /*0750*/  BSYNC.RECONVERGENT B3 ;  /* 0x0000000000037941 */ /* 0x000fea0003800200 */
.L_x_293:
        /* <DEDUP_REMOVED lines=10> */
.L_x_296:
[----:B------:R-:W-:Y:S05]  /*0800*/  BSYNC.RECONVERGENT B3 ;  /* 0x0000000000037941 */ /* 0x000fea0003800200 */
.L_x_295:
[----:B------:R-:W-:Y:S05]  /*0810*/  @P1 BRA `(.L_x_284) ;  /* 0x0000000000241947 */ /* 0x000fea0003800000 */
[----:B------:R-:W-:-:S04]  /*0820*/  LOP3.LUT R2, R8, 0x1, RZ, 0xc0, !PT ;  /* 0x0000000108027812 */ /* 0x000fc800078ec0ff */
[----:B------:R-:W-:-:S13]  /*0830*/  ISETP.NE.U32.AND P0, PT, R2, 0x1, PT ;  /* 0x000000010200780c */ /* 0x000fda0003f05070 */
[----:B------:R-:W-:Y:S01]  /*0840*/  @!P0 VIADD R2, R4, 0x1 ;  /* 0x0000000104028836 */ /* 0x000fe20000000000 */
[----:B------:R-:W-:Y:S06]  /*0850*/  @!P0 BRA `(.L_x_284) ;  /* 0x0000000000148947 */ /* 0x000fec0003800000 */
[----:B01234-:R-:W-:-:S05]  /*0860*/  IMAD.IADD R7, R1, 0x1, R4 ;  /* 0x0000000101077824 */ /* 0x01ffca00078e0204 */
[----:B------:R-:W2:Y:S02]  /*0870*/  LDL.U8 R2, [R7] ;  /* 0x0000000007027983 */ /* 0x000ea40000100000 */
[----:B--2---:R-:W-:Y:S02]  /*0880*/  VIADD R6, R2, 0x1 ;  /* 0x0000000102067836 */ /* 0x004fe40000000000 */
[----:B------:R-:W-:-:S03]  /*0890*/  IMAD.MOV.U32 R2, RZ, RZ, R4 ;  /* 0x000000ffff027224 */ /* 0x000fc600078e0004 */
[----:B------:R0:W-:Y:S04]  /*08a0*/  STL.U8 [R7], R6 ;  /* 0x0000000607007387 */ /* 0x0001e80000100000 */
.L_x_284:
[----:B------:R-:W-:Y:S05]  /*08b0*/  BSYNC.RECONVERGENT B2 ;  /* 0x0000000000027941 */ /* 0x000fea0003800200 */
.L_x_283:
[----:B------:R-:W-:Y:S01]  /*08c0*/  VIADD R5, R5, 0x1 ;  /* 0x0000000105057836 */ /* 0x000fe20000000000 */
[----:B------:R-:W-:-:S04]  /*08d0*/  ISETP.LT.AND P1, PT, R2, 0x10, PT ;  /* 0x000000100200780c */ /* 0x000fc80003f21270 */
[----:B------:R-:W-:-:S13]  /*08e0*/  ISETP.GE.AND P0, PT, R5, R0, PT ;  /* 0x000000000500720c */ /* 0x000fda0003f06270 */
[----:B------:R-:W-:Y:S05]  /*08f0*/  @!P0 BRA P1, `(.L_x_297) ;  /* 0xfffffff800788947 */ /* 0x000fea000083ffff */
[----:B------:R-:W-:Y:S05]  /*0900*/  BSYNC.RECONVERGENT B1 ;  /* 0x0000000000017941 */ /* 0x000fea0003800200 */
.L_x_280:
[----:B------:R-:W0:Y:S01]  /*0910*/  LDCU UR6, c[0x0][0x3b4] ;  /* 0x00007680ff0677ac */ /* 0x000e220008000800 */
[----:B------:R-:W-:Y:S01]  /*0920*/  BSSY.RECONVERGENT B1, `(.L_x_298) ;  /* 0x000006b000017945 */ /* 0x000fe20003800200 */
[----:B------:R-:W-:Y:S02]  /*0930*/  IMAD.IADD R3, R3, 0x1, R0 ;  /* 0x0000000103037824 */ /* 0x000fe400078e0200 */
[----:B------:R-:W-:Y:S02]  /*0940*/  IMAD.MOV.U32 R2, RZ, RZ, 0xf ;  /* 0x0000000fff027424 */ /* 0x000fe400078e00ff */
[----:B------:R-:W-:Y:S02]  /*0950*/  IMAD.MOV.U32 R5, RZ, RZ, RZ ;  /* 0x000000ffff057224 */ /* 0x000fe400078e00ff */
[----:B01234-:R-:W-:-:S04]  /*0960*/  VIADD R6, R12, UR6 ;  /* 0x000000060c067c36 */ /* 0x01ffc80008000000 */
[----:B------:R-:W-:-:S07]  /*0970*/  IMAD.SHL.U32 R6, R6, 0x20, RZ ;  /* 0x0000002006067824 */ /* 0x000fce00078e00ff */
.L_x_315:
[----:B01234-:R-:W-:-:S05]  /*0980*/  IMAD.IADD R7, R3, 0x1, R5 ;  /* 0x0000000103077824 */ /* 0x01ffca00078e0205 */
[----:B------:R-:W-:-:S13]  /*0990*/  ISETP.GT.AND P0, PT, R7, R6, PT ;  /* 0x000000060700720c */ /* 0x000fda0003f04270 */
[----:B------:R-:W-:Y:S05]  /*09a0*/  @P0 EXIT ;  /* 0x000000000000094d */ /* 0x000fea0003800000 */
[----:B------:R-:W0:Y:S02]  /*09b0*/  LDCU.64 UR6, c[0x0][0x3a0] ;  /* 0x00007400ff0677ac */ /* 0x000e240008000a00 */
[----:B0-----:R-:W-:-:S04]  /*09c0*/  IADD3 R8, P0, PT, R7, UR6, RZ ;  /* 0x0000000607087c10 */ /* 0x001fc8000ff1e0ff */
[----:B------:R-:W-:-:S06]  /*09d0*/  LEA.HI.X.SX32 R9, R7, UR7, 0x1, P0 ;  /* 0x0000000707097c11 */ /* 0x000fcc00080f0eff */
        /* <DEDUP_REMOVED lines=10> */
.L_x_300:
[----:B------:R-:W-:Y:S05]  /*0a80*/  BSYNC.RECONVERGENT B2 ;  /* 0x0000000000027941 */ /* 0x000fea0003800200 */
.L_x_299:
        /* <DEDUP_REMOVED lines=13> */
.L_x_304:
[----:B------:R-:W-:Y:S05]  /*0b60*/  BSYNC.RECONVERGENT B3 ;  /* 0x0000000000037941 */ /* 0x000fea0003800200 */
.L_x_303:
        /* <DEDUP_REMOVED lines=10> */
.L_x_306:
[----:B------:R-:W-:Y:S05]  /*0c10*/  BSYNC.RECONVERGENT B3 ;  /* 0x0000000000037941 */ /* 0x000fea0003800200 */
.L_x_305:
        /* <DEDUP_REMOVED lines=10> */
.L_x_308:
[----:B------:R-:W-:Y:S05]  /*0cc0*/  BSYNC.RECONVERGENT B3 ;  /* 0x0000000000037941 */ /* 0x000fea0003800200 */
.L_x_307:
        /* <DEDUP_REMOVED lines=10> */
.L_x_310:
[----:B------:R-:W-:Y:S05]  /*0d70*/  BSYNC.RECONVERGENT B3 ;  /* 0x0000000000037941 */ /* 0x000fea0003800200 */
.L_x_309:
        /* <DEDUP_REMOVED lines=10> */
.L_x_312:
[----:B------:R-:W-:Y:S05]  /*0e20*/  BSYNC.RECONVERGENT B3 ;  /* 0x0000000000037941 */ /* 0x000fea0003800200 */
.L_x_311:
        /* <DEDUP_REMOVED lines=10> */
.L_x_314:
[----:B------:R-:W-:Y:S05]  /*0ed0*/  BSYNC.RECONVERGENT B3 ;  /* 0x0000000000037941 */ /* 0x000fea0003800200 */
.L_x_313:
        /* <DEDUP_REMOVED lines=10> */
.L_x_302:
[----:B------:R-:W-:Y:S05]  /*0f80*/  BSYNC.RECONVERGENT B2 ;  /* 0x0000000000027941 */ /* 0x000fea0003800200 */
.L_x_301:
[----:B------:R-:W-:Y:S01]  /*0f90*/  VIADD R5, R5, 0x1 ;  /* 0x0000000105057836 */ /* 0x000fe20000000000 */
[----:B------:R-:W-:-:S04]  /*0fa0*/  ISETP.LT.AND P1, PT, R2, 0x20, PT ;  /* 0x000000200200780c */ /* 0x000fc80003f21270 */
[----:B------:R-:W-:-:S13]  /*0fb0*/  ISETP.GE.AND P0, PT, R5, R0, PT ;  /* 0x000000000500720c */ /* 0x000fda0003f06270 */
[----:B------:R-:W-:Y:S05]  /*0fc0*/  @!P0 BRA P1, `(.L_x_315) ;  /* 0xfffffff8006c8947 */ /* 0x000fea000083ffff */
[----:B------:R-:W-:Y:S05]  /*0fd0*/  BSYNC.RECONVERGENT B1 ;  /* 0x0000000000017941 */ /* 0x000fea0003800200 */
.L_x_298:
[----:B01234-:R0:W5:Y:S04]  /*0fe0*/  LDL.128 R8, [R1] ;  /* 0x0000000001087983 */ /* 0x01f1680000100c00 */
[----:B------:R0:W5:Y:S02]  /*0ff0*/  LDL.128 R4, [R1+0x10] ;  /* 0x0000100001047983 */ /* 0x0001640000100c00 */
.L_x_279:
[----:B------:R-:W-:Y:S05]  /*1000*/  BSYNC.RECONVERGENT B0 ;  /* 0x0000000000007941 */ /* 0x000fea0003800200 */
.L_x_278:
[----:B------:R-:W1:Y:S01]  /*1010*/  S2R R16, SR_CTAID.X ;  /* 0x0000000000107919 */ /* 0x000e620000002500 */
[----:B------:R-:W1:Y:S01]  /*1020*/  LDCU UR6, c[0x0][0x360] ;  /* 0x00006c00ff0677ac */ /* 0x000e620008000800 */
[----:B------:R-:W1:Y:S01]  /*1030*/  S2R R3, SR_TID.X ;  /* 0x0000000000037919 */ /* 0x000e620000002100 */
[----:B------:R-:W2:Y:S01]  /*1040*/  LDCU.64 UR10, c[0x0][0x390] ;  /* 0x00007200ff0a77ac */ /* 0x000ea20008000a00 */
[----:B-1----:R-:W-:-:S04]  /*1050*/  IMAD R2, R16, UR6, R3 ;  /* 0x0000000610027c24 */ /* 0x002fc8000f8e0203 */
[----:B------:R-:W-:-:S05]  /*1060*/  IMAD.SHL.U32 R0, R2, 0x20, RZ ;  /* 0x0000002002007824 */ /* 0x000fca00078e00ff */
[----:B--2---:R-:W-:-:S04]  /*1070*/  IADD3 R30, P0, PT, R0, UR10, RZ ;  /* 0x0000000a001e7c10 */ /* 0x004fc8000ff1e0ff */
[----:B------:R-:W-:-:S05]  /*1080*/  LEA.HI.X.SX32 R31, R0, UR11, 0x1, P0 ;  /* 0x0000000b001f7c11 */ /* 0x000fca00080f0eff */
[----:B------:R-:W2:Y:S01]  /*1090*/  LDG.E.128 R12, desc[UR4][R30.64] ;  /* 0x000000041e0c7981 */ /* 0x000ea2000c1e1d00 */
[----:B------:R-:W-:Y:S02]  /*10a0*/  LOP3.LUT R2, R2, 0x1f, RZ, 0xc0, !PT ;  /* 0x0000001f02027812 */ /* 0x000fe400078ec0ff */
[----:B-----5:R-:W-:Y:S02]  /*10b0*/  PRMT R20, R9, 0x7773, RZ ;  /* 0x0000777309147816 */ /* 0x020fe400000000ff */
[----:B------:R-:W-:-:S04]  /*10c0*/  ISETP.GT.U32.AND P0, PT, R2, 0xf, PT ;  /* 0x0000000f0200780c */ /* 0x000fc80003f04070 */
[----:B------:R-:W-:-:S05]  /*10d0*/  SEL R17, RZ, 0x1, !P0 ;  /* 0x00000001ff117807 */ /* 0x000fca0004000000 */
[----:B------:R-:W-:Y:S01]  /*10e0*/  IMAD R17, R16, 0x2, R17 ;  /* 0x0000000210117824 */ /* 0x000fe200078e0211 */
[----:B--2---:R-:W-:Y:S02]  /*10f0*/  LOP3.LUT R3, R13, 0x1, RZ, 0xc0, !PT ;  /* 0x000000010d037812 */ /* 0x004fe400078ec0ff */
[----:B------:R-:W-:Y:S02]  /*1100*/  LOP3.LUT R16, R14, 0x1, RZ, 0xc0, !PT ;  /* 0x000000010e107812 */ /* 0x000fe400078ec0ff */
[----:B------:R-:W-:Y:S02]  /*1110*/  LOP3.LUT R2, R12, 0x1, RZ, 0xc0, !PT ;  /* 0x000000010c027812 */ /* 0x000fe400078ec0ff */
[----:B------:R-:W-:Y:S02]  /*1120*/  ISETP.NE.U32.AND P6, PT, R3, 0x1, PT ;  /* 0x000000010300780c */ /* 0x000fe40003fc5070 */
[----:B------:R-:W-:Y:S02]  /*1130*/  LOP3.LUT R3, R13, 0xff, RZ, 0xc0, !PT ;  /* 0x000000ff0d037812 */ /* 0x000fe400078ec0ff */
[----:B------:R-:W-:-:S02]  /*1140*/  ISETP.NE.U32.AND P4, PT, R16, 0x1, PT ;  /* 0x000000011000780c */ /* 0x000fc40003f85070 */
[----:B------:R-:W-:Y:S01]  /*1150*/  ISETP.NE.U32.AND P2, PT, R2, 0x1, PT ;  /* 0x000000010200780c */ /* 0x000fe20003f45070 */
[----:B------:R-:W-:Y:S01]  /*1160*/  VIADD R3, R3, 0xffffffff ;  /* 0xffffffff03037836 */ /* 0x000fe20000000000 */
[C---:B------:R-:W-:Y:S02]  /*1170*/  LEA.HI R16, R13.reuse, 0xffffffff, RZ, 0x8 ;  /* 0xffffffff0d107811 */ /* 0x040fe400078f40ff */
[C---:B------:R-:W-:Y:S02]  /*1180*/  LOP3.LUT R2, R12.reuse, 0xff, RZ, 0xc0, !PT ;  /* 0x000000ff0c027812 */ /* 0x040fe400078ec0ff */
[----:B------:R-:W-:Y:S02]  /*1190*/  LOP3.LUT P0, RZ, R12, 0x1000000, RZ, 0xc0, !PT ;  /* 0x010000000cff7812 */ /* 0x000fe4000780c0ff */
[----:B------:R-:W-:Y:S01]  /*11a0*/  SHF.R.U32.HI R19, RZ, 0x1, R16 ;  /* 0x00000001ff137819 */ /* 0x000fe20000011610 */
[----:B------:R-:W-:Y:S01]  /*11b0*/  VIADD R2, R2, 0xffffffff ;  /* 0xffffffff02027836 */ /* 0x000fe20000000000 */
[----:B------:R-:W-:-:S02]  /*11c0*/  LOP3.LUT P1, RZ, R13, 0x1000000, RZ, 0xc0, !PT ;  /* 0x010000000dff7812 */ /* 0x000fc4000782c0ff */
[----:B------:R-:W-:Y:S02]  /*11d0*/  SHF.R.U32.HI R16, RZ, 0x1, R13 ;  /* 0x00000001ff107819 */ /* 0x000fe4000001160d */
[----:B------:R-:W-:Y:S02]  /*11e0*/  SHF.R.U32.HI R24, RZ, 0x1, R3 ;  /* 0x00000001ff187819 */ /* 0x000fe40000011603 */
[----:B------:R-:W-:Y:S02]  /*11f0*/  @P6 LOP3.LUT R24, R16, 0x7f, RZ, 0xc0, !PT ;  /* 0x0000007f10186812 */ /* 0x000fe400078ec0ff */
[----:B------:R-:W-:Y:S02]  /*1200*/  SHF.R.U32.HI R16, RZ, 0x8, R13 ;  /* 0x00000008ff107819 */ /* 0x000fe4000001160d */
[----:B------:R-:W-:Y:S02]  /*1210*/  SHF.R.U32.HI R28, RZ, 0x1, R2 ;  /* 0x00000001ff1c7819 */ /* 0x000fe40000011602 */
[----:B------:R-:W-:-:S02]  /*1220*/  SHF.R.U32.HI R3, RZ, 0x1, R12 ;  /* 0x00000001ff037819 */ /* 0x000fc4000001160c */
[----:B------:R-:W-:Y:S02]  /*1230*/  LEA.HI R2, R12, 0xffffffff, RZ, 0x8 ;  /* 0xffffffff0c027811 */ /* 0x000fe400078f40ff */
[----:B------:R-:W-:Y:S02]  /*1240*/  SHF.R.U32.HI R18, RZ, 0x10, R13 ;  /* 0x00000010ff127819 */ /* 0x000fe4000001160d */
[----:B------:R-:W-:Y:S02]  /*1250*/  LOP3.LUT R16, R16, 0xff, RZ, 0xc0, !PT ;  /* 0x000000ff10107812 */ /* 0x000fe400078ec0ff */
[----:B------:R-:W-:Y:S02]  /*1260*/  @P2 LOP3.LUT R28, R3, 0x7f, RZ, 0xc0, !PT ;  /* 0x0000007f031c2812 */ /* 0x000fe400078ec0ff */
[----:B------:R-:W-:Y:S01]  /*1270*/  SHF.R.U32.HI R2, RZ, 0x1, R2 ;  /* 0x00000001ff027819 */ /* 0x000fe20000011602 */
[----:B------:R-:W-:Y:S01]  /*1280*/  VIADD R16, R16, 0xffffffff ;  /* 0xffffffff10107836 */ /* 0x000fe20000000000 */
[----:B------:R-:W-:-:S02]  /*1290*/  LOP3.LUT P3, RZ, R13, 0x10000, RZ, 0xc0, !PT ;  /* 0x000100000dff7812 */ /* 0x000fc4000786c0ff */
[----:B------:R-:W-:Y:S02]  /*12a0*/  PRMT R3, R8, 0x7773, RZ ;  /* 0x0000777308037816 */ /* 0x000fe400000000ff */
[----:B------:R-:W-:Y:S02]  /*12b0*/  @!P0 SHF.R.U32.HI R2, RZ, 0x19, R12 ;  /* 0x00000019ff028819 */ /* 0x000fe4000001160c */
[----:B------:R-:W-:Y:S02]  /*12c0*/  @!P1 SHF.R.U32.HI R19, RZ, 0x19, R13 ;  /* 0x00000019ff139819 */ /* 0x000fe4000001160d */
[----:B------:R-:W-:Y:S01]  /*12d0*/  LOP3.LUT R18, R18, 0xff, RZ, 0xc0, !PT ;  /* 0x000000ff12127812 */ /* 0x000fe200078ec0ff */
[----:B------:R-:W-:Y:S01]  /*12e0*/  IMAD R3, R3, 0x7e, R2 ;  /* 0x0000007e03037824 */ /* 0x000fe200078e0202 */
[----:B------:R-:W-:Y:S01]  /*12f0*/  LOP3.LUT P5, RZ, R13, 0x100, RZ, 0xc0, !PT ;  /* 0x000001000dff7812 */ /* 0x000fe200078ac0ff */
[----:B------:R-:W-:Y:S01]  /*1300*/  IMAD R20, R20, 0x7e, R19 ;  /* 0x0000007e14147824 */ /* 0x000fe200078e0213 */
[--C-:B------:R-:W-:Y:S01]  /*1310*/  SHF.R.U32.HI R21, RZ, 0x9, R13.reuse ;  /* 0x00000009ff157819 */ /* 0x100fe2000001160d */
[----:B------:R-:W-:Y:S01]  /*1320*/  VIADD R18, R18, 0xffffffff ;  /* 0xffffffff12127836 */ /* 0x000fe20000000000 */
[----:B------:R-:W-:Y:S01]  /*1330*/  SHF.R.U32.HI R2, RZ, 0x11, R13 ;  /* 0x00000011ff027819 */ /* 0x000fe2000001160d */
[----:B------:R-:W-:Y:S01]  /*1340*/  @P1 IMAD.MOV R20, RZ, RZ, -R20 ;  /* 0x000000ffff141224 */ /* 0x000fe200078e0a14 */
[----:B------:R-:W-:-:S02]  /*1350*/  PRMT R19, R9, 0x7770, RZ ;  /* 0x0000777009137816 */ /* 0x000fc400000000ff */
[----:B------:R-:W-:Y:S02]  /*1360*/  SHF.R.U32.HI R13, RZ, 0x1, R16 ;  /* 0x00000001ff0d7819 */ /* 0x000fe40000011610 */
[----:B------:R-:W-:Y:S01]  /*1370*/  LOP3.LUT R16, R14, 0xff, RZ, 0xc0, !PT ;  /* 0x000000ff0e107812 */ /* 0x000fe200078ec0ff */
[----:B------:R-:W-:Y:S01]  /*1380*/  IMAD R24, R19, 0x7e, R24 ;  /* 0x0000007e13187824 */ /* 0x000fe200078e0218 */
[----:B------:R-:W-:Y:S02]  /*1390*/  SHF.R.U32.HI R26, RZ, 0x1, R18 ;  /* 0x00000001ff1a7819 */ /* 0x000fe40000011612 */
[----:B------:R-:W-:Y:S01]  /*13a0*/  @!P3 LOP3.LUT R26, R2, 0x7f, RZ, 0xc0, !PT ;  /* 0x0000007f021ab812 */ /* 0x000fe200078ec0ff */
[----:B------:R-:W-:Y:S01]  /*13b0*/  VIADD R2, R16, 0xffffffff ;  /* 0xffffffff10027836 */ /* 0x000fe20000000000 */
[C---:B------:R-:W-:Y:S01]  /*13c0*/  PRMT R16, R9.reuse, 0x7771, RZ ;  /* 0x0000777109107816 */ /* 0x040fe200000000ff */
[----:B------:R-:W-:Y:S01]  /*13d0*/  @!P6 IMAD.MOV R24, RZ, RZ, -R24 ;  /* 0x000000ffff18e224 */ /* 0x000fe200078e0a18 */
[----:B------:R-:W-:-:S02]  /*13e0*/  PRMT R19, R9, 0x7772, RZ ;  /* 0x0000777209137816 */ /* 0x000fc400000000ff */
[----:B------:R-:W-:Y:S02]  /*13f0*/  @!P5 LOP3.LUT R13, R21, 0x7f, RZ, 0xc0, !PT ;  /* 0x0000007f150dd812 */ /* 0x000fe400078ec0ff */
[----:B------:R-:W-:Y:S01]  /*1400*/  SHF.R.U32.HI R9, RZ, 0x8, R12 ;  /* 0x00000008ff097819 */ /* 0x000fe2000001160c */
[----:B------:R-:W-:Y:S01]  /*1410*/  IMAD R26, R19, 0x7e, R26 ;  /* 0x0000007e131a7824 */ /* 0x000fe200078e021a */
[----:B------:R-:W-:Y:S02]  /*1420*/  LOP3.LUT P6, RZ, R12, 0x100, RZ, 0xc0, !PT ;  /* 0x000001000cff7812 */ /* 0x000fe400078cc0ff */
[----:B------:R-:W-:Y:S01]  /*1430*/  LOP3.LUT R18, R9, 0xff, RZ, 0xc0, !PT ;  /* 0x000000ff09127812 */ /* 0x000fe200078ec0ff */
[----:B------:R-:W-:Y:S01]  /*1440*/  IMAD R9, R16, 0x7e, R13 ;  /* 0x0000007e10097824 */ /* 0x000fe200078e020d */
[----:B------:R-:W-:Y:S01]  /*1450*/  SHF.R.U32.HI R13, RZ, 0x10, R12 ;  /* 0x00000010ff0d7819 */ /* 0x000fe2000001160c */
[----:B------:R-:W-:Y:S01]  /*1460*/  @P3 IMAD.MOV R26, RZ, RZ, -R26 ;  /* 0x000000ffff1a3224 */ /* 0x000fe200078e0a1a */
[----:B------:R-:W-:Y:S01]  /*1470*/  SHF.R.U32.HI R16, RZ, 0x9, R12 ;  /* 0x00000009ff107819 */ /* 0x000fe2000001160c */
[----:B------:R-:W-:Y:S01]  /*1480*/  VIADD R18, R18, 0xffffffff ;  /* 0xffffffff12127836 */ /* 0x000fe20000000000 */
[----:B------:R-:W-:Y:S01]  /*1490*/  LOP3.LUT R13, R13, 0xff, RZ, 0xc0, !PT ;  /* 0x000000ff0d0d7812 */ /* 0x000fe200078ec0ff */
[----:B------:R-:W-:Y:S01]  /*14a0*/  @P5 IMAD.MOV R9, RZ, RZ, -R9 ;  /* 0x000000ffff095224 */ /* 0x000fe200078e0a09 */
[----:B------:R-:W-:-:S02]  /*14b0*/  LOP3.LUT P5, RZ, R12, 0x10000, RZ, 0xc0, !PT ;  /* 0x000100000cff7812 */ /* 0x000fc400078ac0ff */
[----:B------:R-:W-:Y:S02]  /*14c0*/  SHF.R.U32.HI R23, RZ, 0x1, R18 ;  /* 0x00000001ff177819 */ /* 0x000fe40000011612 */
[----:B------:R-:W-:Y:S02]  /*14d0*/  @!P6 LOP3.LUT R23, R16, 0x7f, RZ, 0xc0, !PT ;  /* 0x0000007f1017e812 */ /* 0x000fe400078ec0ff */
[----:B------:R-:W-:Y:S02]  /*14e0*/  SHF.R.U32.HI R18, RZ, 0x8, R14 ;  /* 0x00000008ff127819 */ /* 0x000fe4000001160e */
[----:B------:R-:W-:Y:S01]  /*14f0*/  SHF.R.U32.HI R16, RZ, 0x11, R12 ;  /* 0x00000011ff107819 */ /* 0x000fe2000001160c */
[----:B------:R-:W-:Y:S01]  /*1500*/  VIADD R12, R13, 0xffffffff ;  /* 0xffffffff0d0c7836 */ /* 0x000fe20000000000 */
[----:B------:R-:W-:Y:S02]  /*1510*/  LOP3.LUT P3, RZ, R14, 0x100, RZ, 0xc0, !PT ;  /* 0x000001000eff7812 */ /* 0x000fe4000786c0ff */
[----:B------:R-:W-:-:S02]  /*1520*/  PRMT R13, R8, 0x7770, RZ ;  /* 0x00007770080d7816 */ /* 0x000fc400000000ff */
[----:B------:R-:W-:Y:S02]  /*1530*/  LOP3.LUT R18, R18, 0xff, RZ, 0xc0, !PT ;  /* 0x000000ff12127812 */ /* 0x000fe400078ec0ff */
[----:B------:R-:W-:Y:S01]  /*1540*/  SHF.R.U32.HI R12, RZ, 0x1, R12 ;  /* 0x00000001ff0c7819 */ /* 0x000fe2000001160c */
[----:B------:R-:W-:Y:S01]  /*1550*/  IMAD R28, R13, 0x7e, R28 ;  /* 0x0000007e0d1c7824 */ /* 0x000fe200078e021c */
[----:B------:R-:W-:Y:S01]  /*1560*/  @!P5 LOP3.LUT R12, R16, 0x7f, RZ, 0xc0, !PT ;  /* 0x0000007f100cd812 */ /* 0x000fe200078ec0ff */
[----:B------:R-:W-:Y:S01]  /*1570*/  VIADD R16, R18, 0xffffffff ;  /* 0xffffffff12107836 */ /* 0x000fe20000000000 */
[C---:B------:R-:W-:Y:S01]  /*1580*/  PRMT R18, R8.reuse, 0x7771, RZ ;  /* 0x0000777108127816 */ /* 0x040fe200000000ff */
[----:B------:R-:W-:Y:S01]  /*1590*/  @!P2 IMAD.MOV R28, RZ, RZ, -R28 ;  /* 0x000000ffff1ca224 */ /* 0x000fe200078e0a1c */
[----:B------:R-:W-:Y:S02]  /*15a0*/  PRMT R13, R8, 0x7772, RZ ;  /* 0x00007772080d7816 */ /* 0x000fe400000000ff */
[----:B------:R-:W-:Y:S01]  /*15b0*/  SHF.R.U32.HI R8, RZ, 0x9, R14 ;  /* 0x00000009ff087819 */ /* 0x000fe2000001160e */
[----:B------:R-:W-:Y:S01]  /*15c0*/  IMAD R23, R18, 0x7e, R23 ;  /* 0x0000007e12177824 */ /* 0x000fe200078e0217 */
[----:B------:R-:W-:-:S02]  /*15d0*/  SHF.R.U32.HI R16, RZ, 0x1, R16 ;  /* 0x00000001ff107819 */ /* 0x000fc40000011610 */
[----:B------:R-:W-:Y:S01]  /*15e0*/  @!P3 LOP3.LUT R16, R8, 0x7f, RZ, 0xc0, !PT ;  /* 0x0000007f0810b812 */ /* 0x000fe200078ec0ff */
[----:B------:R-:W-:Y:S01]  /*15f0*/  IMAD R8, R13, 0x7e, R12 ;  /* 0x0000007e0d087824 */ /* 0x000fe200078e020c */
[--C-:B------:R-:W-:Y:S01]  /*1600*/  SHF.R.U32.HI R12, RZ, 0x10, R14.reuse ;  /* 0x00000010ff0c7819 */ /* 0x100fe2000001160e */
[----:B------:R-:W-:Y:S01]  /*1610*/  @P6 IMAD.MOV R23, RZ, RZ, -R23 ;  /* 0x000000ffff176224 */ /* 0x000fe200078e0a17 */
[----:B------:R-:W-:Y:S02]  /*1620*/  LOP3.LUT P1, RZ, R14, 0x10000, RZ, 0xc0, !PT ;  /* 0x000100000eff7812 */ /* 0x000fe4000782c0ff */
[----:B------:R-:W-:Y:S02]  /*1630*/  LOP3.LUT R18, R12, 0xff, RZ, 0xc0, !PT ;  /* 0x000000ff0c127812 */ /* 0x000fe400078ec0ff */
[----:B------:R-:W1:Y:S01]  /*1640*/  LDC.64 R12, c[0x0][0x388] ;  /* 0x0000e200ff0c7b82 */ /* 0x000e620000000a00 */
[----:B------:R-:W-:Y:S02]  /*1650*/  SHF.R.U32.HI R21, RZ, 0x1, R14 ;  /* 0x00000001ff157819 */ /* 0x000fe4000001160e */
[----:B------:R-:W-:Y:S01]  /*1660*/  VIADD R18, R18, 0xffffffff ;  /* 0xffffffff12127836 */ /* 0x000fe20000000000 */
[----:B------:R-:W-:-:S02]  /*1670*/  SHF.R.U32.HI R2, RZ, 0x1, R2 ;  /* 0x00000001ff027819 */ /* 0x000fc40000011602 */
[----:B------:R-:W-:Y:S02]  /*1680*/  @P4 LOP3.LUT R2, R21, 0x7f, RZ, 0xc0, !PT ;  /* 0x0000007f15024812 */ /* 0x000fe400078ec0ff */
[C---:B------:R-:W-:Y:S02]  /*1690*/  PRMT R19, R10.reuse, 0x7770, RZ ;  /* 0x000077700a137816 */ /* 0x040fe400000000ff */
[----:B------:R-:W-:Y:S02]  /*16a0*/  SHF.R.U32.HI R22, RZ, 0x1, R18 ;  /* 0x00000001ff167819 */ /* 0x000fe40000011612 */
[----:B------:R-:W-:Y:S01]  /*16b0*/  SHF.R.U32.HI R18, RZ, 0x11, R14 ;  /* 0x00000011ff127819 */ /* 0x000fe2000001160e */
[----:B------:R-:W-:Y:S01]  /*16c0*/  IMAD R2, R19, 0x7e, R2 ;  /* 0x0000007e13027824 */ /* 0x000fe200078e0202 */
[----:B------:R-:W-:Y:S02]  /*16d0*/  PRMT R19, R10, 0x7771, RZ ;  /* 0x000077710a137816 */ /* 0x000fe400000000ff */
[----:B------:R-:W-:-:S02]  /*16e0*/  @!P1 LOP3.LUT R22, R18, 0x7f, RZ, 0xc0, !PT ;  /* 0x0000007f12169812 */ /* 0x000fc400078ec0ff */
[C---:B------:R-:W-:Y:S01]  /*16f0*/  LEA.HI R18, R14.reuse, 0xffffffff, RZ, 0x8 ;  /* 0xffffffff0e127811 */ /* 0x040fe200078f40ff */
[----:B------:R-:W-:Y:S01]  /*1700*/  IMAD R16, R19, 0x7e, R16 ;  /* 0x0000007e13107824 */ /* 0x000fe200078e0210 */
[----:B------:R-:W-:Y:S02]  /*1710*/  LOP3.LUT P2, RZ, R14, 0x1000000, RZ, 0xc0, !PT ;  /* 0x010000000eff7812 */ /* 0x000fe4000784c0ff */
[----:B------:R-:W-:Y:S01]  /*1720*/  SHF.R.U32.HI R19, RZ, 0x1, R18 ;  /* 0x00000001ff137819 */ /* 0x000fe20000011612 */
[----:B-1----:R-:W-:Y:S01]  /*1730*/  IMAD.WIDE.U32 R12, R17, 0x2, R12 ;  /* 0x00000002110c7825 */ /* 0x002fe200078e000c */
[C---:B------:R-:W-:Y:S02]  /*1740*/  PRMT R18, R10.reuse, 0x7773, RZ ;  /* 0x000077730a127816 */ /* 0x040fe400000000ff */
[----:B------:R-:W-:Y:S02]  /*1750*/  PRMT R17, R10, 0x7772, RZ ;  /* 0x000077720a117816 */ /* 0x000fe400000000ff */
[----:B------:R-:W-:Y:S01]  /*1760*/  LOP3.LUT R10, R15, 0x1, RZ, 0xc0, !PT ;  /* 0x000000010f0a7812 */ /* 0x000fe200078ec0ff */
[----:B------:R-:W-:-:S02]  /*1770*/  @P5 IMAD.MOV R8, RZ, RZ, -R8 ;  /* 0x000000ffff085224 */ /* 0x000fc400078e0a08 */
[----:B------:R-:W-:Y:S01]  /*1780*/  IMAD R22, R17, 0x7e, R22 ;  /* 0x0000007e11167824 */ /* 0x000fe200078e0216 */
[----:B------:R-:W-:Y:S01]  /*1790*/  ISETP.NE.U32.AND P6, PT, R10, 0x1, PT ;  /* 0x000000010a00780c */ /* 0x000fe20003fc5070 */
[----:B------:R1:W2:Y:S01]  /*17a0*/  LDG.E.U16 R17, desc[UR4][R12.64] ;  /* 0x000000040c117981 */ /* 0x0002a2000c1e1500 */
[C---:B------:R-:W-:Y:S02]  /*17b0*/  LOP3.LUT R10, R15.reuse, 0xff, RZ, 0xc0, !PT ;  /* 0x000000ff0f0a7812 */ /* 0x040fe400078ec0ff */
[----:B------:R-:W-:Y:S02]  /*17c0*/  @!P2 SHF.R.U32.HI R19, RZ, 0x19, R14 ;  /* 0x00000019ff13a819 */ /* 0x000fe4000001160e */
[----:B------:R-:W-:Y:S01]  /*17d0*/  SHF.R.U32.HI R14, RZ, 0x8, R15 ;  /* 0x00000008ff0e7819 */ /* 0x000fe2000001160f */
[----:B------:R-:W-:Y:S01]  /*17e0*/  VIADD R10, R10, 0xffffffff ;  /* 0xffffffff0a0a7836 */ /* 0x000fe20000000000 */
[----:B------:R-:W-:Y:S01]  /*17f0*/  LOP3.LUT P5, RZ, R15, 0x100, RZ, 0xc0, !PT ;  /* 0x000001000fff7812 */ /* 0x000fe200078ac0ff */
[----:B------:R-:W-:Y:S01]  /*1800*/  IMAD R18, R18, 0x7e, R19 ;  /* 0x0000007e12127824 */ /* 0x000fe200078e0213 */
[----:B------:R-:W-:-:S02]  /*1810*/  LOP3.LUT R19, R14, 0xff, RZ, 0xc0, !PT ;  /* 0x000000ff0e137812 */ /* 0x000fc400078ec0ff */
[----:B------:R-:W-:Y:S02]  /*1820*/  SHF.R.U32.HI R14, RZ, 0x1, R10 ;  /* 0x00000001ff0e7819 */ /* 0x000fe4000001160a */
[--C-:B------:R-:W-:Y:S01]  /*1830*/  SHF.R.U32.HI R10, RZ, 0x1, R15.reuse ;  /* 0x00000001ff0a7819 */ /* 0x100fe2000001160f */
[----:B------:R-:W-:Y:S01]  /*1840*/  VIADD R21, R19, 0xffffffff ;  /* 0xffffffff13157836 */ /* 0x000fe20000000000 */
[----:B-1----:R-:W-:Y:S02]  /*1850*/  SHF.R.U32.HI R12, RZ, 0x10, R15 ;  /* 0x00000010ff0c7819 */ /* 0x002fe4000001160f */
[----:B------:R-:W-:Y:S01]  /*1860*/  @P6 LOP3.LUT R14, R10, 0x7f, RZ, 0xc0, !PT ;  /* 0x0000007f0a0e6812 */ /* 0x000fe200078ec0ff */
[----:B------:R-:W-:Y:S01]  /*1870*/  @P0 IMAD.MOV R3, RZ, RZ, -R3 ;  /* 0x000000ffff030224 */ /* 0x000fe200078e0a03 */
[----:B------:R-:W-:Y:S02]  /*1880*/  SHF.R.U32.HI R10, RZ, 0x9, R15 ;  /* 0x00000009ff0a7819 */ /* 0x000fe4000001160f */
[----:B------:R-:W-:-:S02]  /*1890*/  LOP3.LUT P0, RZ, R15, 0x10000, RZ, 0xc0, !PT ;  /* 0x000100000fff7812 */ /* 0x000fc4000780c0ff */
[----:B------:R-:W-:Y:S02]  /*18a0*/  SHF.R.U32.HI R21, RZ, 0x1, R21 ;  /* 0x00000001ff157819 */ /* 0x000fe40000011615 */
[----:B------:R-:W-:Y:S02]  /*18b0*/  @!P5 LOP3.LUT R21, R10, 0x7f, RZ, 0xc0, !PT ;  /* 0x0000007f0a15d812 */ /* 0x000fe400078ec0ff */
[----:B------:R-:W-:Y:S02]  /*18c0*/  LOP3.LUT R12, R12, 0xff, RZ, 0xc0, !PT ;  /* 0x000000ff0c0c7812 */ /* 0x000fe400078ec0ff */
[----:B------:R-:W-:Y:S01]  /*18d0*/  PRMT R10, R11, 0x7771, RZ ;  /* 0x000077710b0a7816 */ /* 0x000fe200000000ff */
[----:B------:R-:W-:Y:S01]  /*18e0*/  @!P4 IMAD.MOV R2, RZ, RZ, -R2 ;  /* 0x000000ffff02c224 */ /* 0x000fe200078e0a02 */
[----:B------:R-:W-:Y:S01]  /*18f0*/  LOP3.LUT P4, RZ, R15, 0x1000000, RZ, 0xc0, !PT ;  /* 0x010000000fff7812 */ /* 0x000fe2000788c0ff */
[----:B------:R-:W-:Y:S02]  /*1900*/  VIADD R12, R12, 0xffffffff ;  /* 0xffffffff0c0c7836 */ /* 0x000fe40000000000 */
[----:B------:R-:W-:Y:S01]  /*1910*/  IMAD R21, R10, 0x7e, R21 ;  /* 0x0000007e0a157824 */ /* 0x000fe200078e0215 */
[----:B------:R-:W-:-:S02]  /*1920*/  SHF.R.U32.HI R10, RZ, 0x11, R15 ;  /* 0x00000011ff0a7819 */ /* 0x000fc4000001160f */
[----:B------:R-:W-:Y:S02]  /*1930*/  SHF.R.U32.HI R27, RZ, 0x1, R12 ;  /* 0x00000001ff1b7819 */ /* 0x000fe4000001160c */
[----:B------:R-:W-:Y:S02]  /*1940*/  @!P0 LOP3.LUT R27, R10, 0x7f, RZ, 0xc0, !PT ;  /* 0x0000007f0a1b8812 */ /* 0x000fe400078ec0ff */
[----:B------:R-:W-:Y:S02]  /*1950*/  PRMT R19, R11, 0x7770, RZ ;  /* 0x000077700b137816 */ /* 0x000fe400000000ff */
[----:B------:R-:W-:-:S03]  /*1960*/  LEA.HI R10, R15, 0xffffffff, RZ, 0x8 ;  /* 0xffffffff0f0a7811 */ /* 0x000fc600078f40ff */
[----:B------:R-:W-:Y:S01]  /*1970*/  IMAD R19, R19, 0x7e, R14 ;  /* 0x0000007e13137824 */ /* 0x000fe200078e020e */
[----:B------:R-:W-:Y:S02]  /*1980*/  SHF.R.U32.HI R10, RZ, 0x1, R10 ;  /* 0x00000001ff0a7819 */ /* 0x000fe4000001160a */
[----:B------:R-:W-:Y:S02]  /*1990*/  @!P4 SHF.R.U32.HI R10, RZ, 0x19, R15 ;  /* 0x00000019ff0ac819 */ /* 0x000fe4000001160f */
[----:B------:R-:W3:Y:S01]  /*19a0*/  LDG.E.128 R12, desc[UR4][R30.64+0x10] ;  /* 0x000010041e0c7981 */ /* 0x000ee2000c1e1d00 */
[----:B------:R-:W-:-:S05]  /*19b0*/  PRMT R25, R11, 0x7773, RZ ;  /* 0x000077730b197816 */ /* 0x000fca00000000ff */
[----:B------:R-:W-:Y:S02]  /*19c0*/  IMAD R25, R25, 0x7e, R10 ;  /* 0x0000007e19197824 */ /* 0x000fe400078e020a */
[----:B------:R-:W-:Y:S02]  /*19d0*/  @P3 IMAD.MOV R16, RZ, RZ, -R16 ;  /* 0x000000ffff103224 */ /* 0x000fe400078e0a10 */
[----:B------:R-:W-:Y:S02]  /*19e0*/  @P2 IMAD.MOV R18, RZ, RZ, -R18 ;  /* 0x000000ffff122224 */ /* 0x000fe400078e0a12 */
[----:B------:R-:W-:Y:S02]  /*19f0*/  @P1 IMAD.MOV R22, RZ, RZ, -R22 ;  /* 0x000000ffff161224 */ /* 0x000fe400078e0a16 */
[----:B------:R-:W-:Y:S02]  /*1a00*/  @!P6 IMAD.MOV R19, RZ, RZ, -R19 ;  /* 0x000000ffff13e224 */ /* 0x000fe400078e0a13 */
[----:B------:R-:W-:-:S02]  /*1a10*/  @P5 IMAD.MOV R21, RZ, RZ, -R21 ;  /* 0x000000ffff155224 */ /* 0x000fc400078e0a15 */
[----:B------:R-:W-:Y:S01]  /*1a20*/  @P4 IMAD.MOV R25, RZ, RZ, -R25 ;  /* 0x000000ffff194224 */ /* 0x000fe200078e0a19 */
[----:B------:R-:W-:Y:S01]  /*1a30*/  PRMT R36, R6, 0x7773, RZ ;  /* 0x0000777306247816 */ /* 0x000fe200000000ff */
[----:B--2---:R-:W-:Y:S01]  /*1a40*/  IMAD.IADD R10, R17, 0x1, R24 ;  /* 0x00000001110a7824 */ /* 0x004fe200078e0218 */
[----:B------:R-:W-:Y:S01]  /*1a50*/  PRMT R24, R11, 0x7772, RZ ;  /* 0x000077720b187816 */ /* 0x000fe200000000ff */
[C---:B------:R-:W-:Y:S02]  /*1a60*/  IMAD.IADD R32, R17.reuse, 0x1, R20 ;  /* 0x0000000111207824 */ /* 0x040fe400078e0214 */
[C---:B------:R-:W-:Y:S02]  /*1a70*/  IMAD.IADD R11, R17.reuse, 0x1, R26 ;  /* 0x00000001110b7824 */ /* 0x040fe400078e021a */
[----:B------:R-:W-:Y:S02]  /*1a80*/  IMAD R20, R24, 0x7e, R27 ;  /* 0x0000007e18147824 */ /* 0x000fe400078e021b */
[----:B------:R-:W1:Y:S01]  /*1a90*/  LDC.64 R26, c[0x0][0x380] ;  /* 0x0000e000ff1a7b82 */ /* 0x000e620000000a00 */
[----:B------:R-:W-:-:S02]  /*1aa0*/  IMAD.IADD R24, R17, 0x1, R3 ;  /* 0x0000000111187824 */ /* 0x000fc400078e0203 */
[----:B------:R-:W-:-:S05]  /*1ab0*/  IMAD.IADD R9, R17, 0x1, R9 ;  /* 0x0000000111097824 */ /* 0x000fca00078e0209 */
[----:B------:R-:W-:Y:S01]  /*1ac0*/  PRMT R10, R10, 0x5410, R9 ;  /* 0x000054100a0a7816 */ /* 0x000fe20000000009 */
[C---:B------:R-:W-:Y:S02]  /*1ad0*/  IMAD.IADD R9, R17.reuse, 0x1, R8 ;  /* 0x0000000111097824 */ /* 0x040fe400078e0208 */
[C---:B------:R-:W-:Y:S02]  /*1ae0*/  IMAD.IADD R28, R17.reuse, 0x1, R28 ;  /* 0x00000001111c7824 */ /* 0x040fe400078e021c */
[----:B------:R-:W-:Y:S01]  /*1af0*/  IMAD.IADD R23, R17, 0x1, R23 ;  /* 0x0000000111177824 */ /* 0x000fe200078e0217 */
[----:B------:R-:W-:Y:S02]  /*1b00*/  PRMT R9, R9, 0x5410, R24 ;  /* 0x0000541009097816 */ /* 0x000fe40000000018 */
[----:B------:R-:W-:Y:S02]  /*1b10*/  PRMT R11, R11, 0x5410, R32 ;  /* 0x000054100b0b7816 */ /* 0x000fe40000000020 */
[----:B------:R-:W-:Y:S01]  /*1b20*/  PRMT R8, R28, 0x5410, R23 ;  /* 0x000054101c087816 */ /* 0x000fe20000000017 */
[----:B-1----:R-:W-:Y:S01]  /*1b30*/  IMAD.WIDE R26, R0, 0x2, R26 ;  /* 0x00000002001a7825 */ /* 0x002fe200078e021a */
[----:B---3--:R-:W-:-:S04]  /*1b40*/  LOP3.LUT R3, R12, 0x1, RZ, 0xc0, !PT ;  /* 0x000000010c037812 */ /* 0x008fc800078ec0ff */
[----:B------:R-:W-:Y:S02]  /*1b50*/  ISETP.NE.U32.AND P3, PT, R3, 0x1, PT ;  /* 0x000000010300780c */ /* 0x000fe40003f65070 */
[----:B------:R-:W-:-:S05]  /*1b60*/  LOP3.LUT R3, R12, 0xff, RZ, 0xc0, !PT ;  /* 0x000000ff0c037812 */ /* 0x000fca00078ec0ff */
[----:B------:R-:W-:Y:S01]  /*1b70*/  VIADD R3, R3, 0xffffffff ;  /* 0xffffffff03037836 */ /* 0x000fe20000000000 */
[----:B------:R-:W-:-:S04]  /*1b80*/  LOP3.LUT P2, RZ, R12, 0x1000000, RZ, 0xc0, !PT ;  /* 0x010000000cff7812 */ /* 0x000fc8000784c0ff */
[----:B------:R-:W-:Y:S02]  /*1b90*/  SHF.R.U32.HI R24, RZ, 0x1, R3 ;  /* 0x00000001ff187819 */ /* 0x000fe40000011603 */
[----:B------:R-:W-:Y:S02]  /*1ba0*/  LOP3.LUT R3, R13, 0x1, RZ, 0xc0, !PT ;  /* 0x000000010d037812 */ /* 0x000fe400078ec0ff */
[--C-:B------:R-:W-:Y:S02]  /*1bb0*/  SHF.R.U32.HI R0, RZ, 0x1, R12.reuse ;  /* 0x00000001ff007819 */ /* 0x100fe4000001160c */
[----:B------:R-:W-:Y:S02]  /*1bc0*/  ISETP.NE.U32.AND P1, PT, R3, 0x1, PT ;  /* 0x000000010300780c */ /* 0x000fe40003f25070 */
[----:B------:R-:W-:Y:S02]  /*1bd0*/  SHF.R.U32.HI R3, RZ, 0x10, R12 ;  /* 0x00000010ff037819 */ /* 0x000fe4000001160c */
[----:B------:R-:W-:-:S02]  /*1be0*/  @P3 LOP3.LUT R24, R0, 0x7f, RZ, 0xc0, !PT ;  /* 0x0000007f00183812 */ /* 0x000fc400078ec0ff */
[C---:B------:R-:W-:Y:S01]  /*1bf0*/  LEA.HI R23, R12.reuse, 0xffffffff, RZ, 0x8 ;  /* 0xffffffff0c177811 */ /* 0x040fe200078f40ff */
[----:B------:R1:W-:Y:S01]  /*1c00*/  STG.E.128 desc[UR4][R26.64], R8 ;  /* 0x000000081a007986 */ /* 0x0003e2000c101d04 */
[----:B------:R-:W-:Y:S02]  /*1c10*/  SHF.R.U32.HI R0, RZ, 0x8, R12 ;  /* 0x00000008ff007819 */ /* 0x000fe4000001160c */
[----:B------:R-:W-:Y:S02]  /*1c20*/  LOP3.LUT P6, RZ, R12, 0x100, RZ, 0xc0, !PT ;  /* 0x000001000cff7812 */ /* 0x000fe400078cc0ff */
[----:B------:R-:W-:Y:S02]  /*1c30*/  LOP3.LUT R0, R0, 0xff, RZ, 0xc0, !PT ;  /* 0x000000ff00007812 */ /* 0x000fe400078ec0ff */
[----:B------:R-:W-:-:S03]  /*1c40*/  LOP3.LUT P5, RZ, R12, 0x10000, RZ, 0xc0, !PT ;  /* 0x000100000cff7812 */ /* 0x000fc600078ac0ff */
[----:B------:R-:W-:Y:S01]  /*1c50*/  VIADD R0, R0, 0xffffffff ;  /* 0xffffffff00007836 */ /* 0x000fe20000000000 */
[----:B-1----:R-:W-:Y:S02]  /*1c60*/  LOP3.LUT R9, R3, 0xff, RZ, 0xc0, !PT ;  /* 0x000000ff03097812 */ /* 0x002fe400078ec0ff */
[----:B------:R-:W-:Y:S02]  /*1c70*/  SHF.R.U32.HI R3, RZ, 0x1, R23 ;  /* 0x00000001ff037819 */ /* 0x000fe40000011617 */
[----:B------:R-:W-:Y:S02]  /*1c80*/  PRMT R8, R4, 0x7773, RZ ;  /* 0x0000777304087816 */ /* 0x000fe400000000ff */
[--C-:B------:R-:W-:Y:S01]  /*1c90*/  @!P2 SHF.R.U32.HI R3, RZ, 0x19, R12.reuse ;  /* 0x00000019ff03a819 */ /* 0x100fe2000001160c */
[----:B------:R-:W-:Y:S01]  /*1ca0*/  VIADD R9, R9, 0xffffffff ;  /* 0xffffffff09097836 */ /* 0x000fe20000000000 */
[--C-:B------:R-:W-:Y:S02]  /*1cb0*/  SHF.R.U32.HI R11, RZ, 0x9, R12.reuse ;  /* 0x00000009ff0b7819 */ /* 0x100fe4000001160c */
[----:B------:R-:W-:Y:S01]  /*1cc0*/  SHF.R.U32.HI R10, RZ, 0x11, R12 ;  /* 0x00000011ff0a7819 */ /* 0x000fe2000001160c */
[----:B------:R-:W-:Y:S01]  /*1cd0*/  IMAD R12, R8, 0x7e, R3 ;  /* 0x0000007e080c7824 */ /* 0x000fe200078e0203 */
[----:B------:R-:W-:-:S02]  /*1ce0*/  LOP3.LUT R8, R13, 0xff, RZ, 0xc0, !PT ;  /* 0x000000ff0d087812 */ /* 0x000fc400078ec0ff */
[----:B------:R-:W-:Y:S02]  /*1cf0*/  PRMT R3, R4, 0x7770, RZ ;  /* 0x0000777004037816 */ /* 0x000fe400000000ff */
[----:B------:R-:W-:Y:S01]  /*1d00*/  SHF.R.U32.HI R0, RZ, 0x1, R0 ;  /* 0x00000001ff007819 */ /* 0x000fe20000011600 */
[----:B------:R-:W-:Y:S01]  /*1d10*/  VIADD R8, R8, 0xffffffff ;  /* 0xffffffff08087836 */ /* 0x000fe20000000000 */
[----:B------:R-:W-:Y:S02]  /*1d20*/  SHF.R.U32.HI R28, RZ, 0x1, R9 ;  /* 0x00000001ff1c7819 */ /* 0x000fe40000011609 */
[----:B------:R-:W-:Y:S02]  /*1d30*/  @!P6 LOP3.LUT R0, R11, 0x7f, RZ, 0xc0, !PT ;  /* 0x0000007f0b00e812 */ /* 0x000fe400078ec0ff */
[C---:B------:R-:W-:Y:S01]  /*1d40*/  PRMT R9, R4.reuse, 0x7771, RZ ;  /* 0x0000777104097816 */ /* 0x040fe200000000ff */
[----:B------:R-:W-:Y:S01]  /*1d50*/  IMAD R24, R3, 0x7e, R24 ;  /* 0x0000007e03187824 */ /* 0x000fe200078e0218 */
[----:B------:R-:W-:-:S02]  /*1d60*/  PRMT R3, R4, 0x7772, RZ ;  /* 0x0000777204037816 */ /* 0x000fc400000000ff */
[----:B------:R-:W-:Y:S01]  /*1d70*/  SHF.R.U32.HI R4, RZ, 0x1, R8 ;  /* 0x00000001ff047819 */ /* 0x000fe20000011608 */
[----:B------:R-:W-:Y:S01]  /*1d80*/  IMAD R0, R9, 0x7e, R0 ;  /* 0x0000007e09007824 */ /* 0x000fe200078e0200 */
[--C-:B------:R-:W-:Y:S02]  /*1d90*/  SHF.R.U32.HI R9, RZ, 0x1, R13.reuse ;  /* 0x00000001ff097819 */ /* 0x100fe4000001160d */
[----:B------:R-:W-:Y:S02]  /*1da0*/  SHF.R.U32.HI R8, RZ, 0x8, R13 ;  /* 0x00000008ff087819 */ /* 0x000fe4000001160d */
[----:B------:R-:W-:Y:S01]  /*1db0*/  @!P5 LOP3.LUT R28, R10, 0x7f, RZ, 0xc0, !PT ;  /* 0x0000007f0a1cd812 */ /* 0x000fe200078ec0ff */
[----:B------:R-:W-:Y:S01]  /*1dc0*/  @P0 IMAD.MOV R20, RZ, RZ, -R20 ;  /* 0x000000ffff140224 */ /* 0x000fe200078e0a14 */
[----:B------:R-:W-:Y:S02]  /*1dd0*/  @P1 LOP3.LUT R4, R9, 0x7f, RZ, 0xc0, !PT ;  /* 0x0000007f09041812 */ /* 0x000fe400078ec0ff */
[----:B------:R-:W-:-:S02]  /*1de0*/  LOP3.LUT R8, R8, 0xff, RZ, 0xc0, !PT ;  /* 0x000000ff08087812 */ /* 0x000fc400078ec0ff */
[----:B------:R-:W-:Y:S02]  /*1df0*/  LOP3.LUT P0, RZ, R13, 0x100, RZ, 0xc0, !PT ;  /* 0x000001000dff7812 */ /* 0x000fe4000780c0ff */
[--C-:B------:R-:W-:Y:S01]  /*1e00*/  SHF.R.U32.HI R9, RZ, 0x10, R13.reuse ;  /* 0x00000010ff097819 */ /* 0x100fe2000001160d */
[----:B------:R-:W-:Y:S01]  /*1e10*/  IMAD R28, R3, 0x7e, R28 ;  /* 0x0000007e031c7824 */ /* 0x000fe200078e021c */
[----:B------:R-:W-:Y:S01]  /*1e20*/  PRMT R3, R5, 0x7770, RZ ;  /* 0x0000777005037816 */ /* 0x000fe200000000ff */
[----:B------:R-:W-:Y:S01]  /*1e30*/  @!P3 IMAD.MOV R24, RZ, RZ, -R24 ;  /* 0x000000ffff18b224 */ /* 0x000fe200078e0a18 */
[----:B------:R-:W-:Y:S01]  /*1e40*/  LOP3.LUT P3, RZ, R13, 0x1000000, RZ, 0xc0, !PT ;  /* 0x010000000dff7812 */ /* 0x000fe2000786c0ff */
[----:B------:R-:W-:Y:S01]  /*1e50*/  VIADD R8, R8, 0xffffffff ;  /* 0xffffffff08087836 */ /* 0x000fe20000000000 */
[----:B------:R-:W-:Y:S02]  /*1e60*/  LOP3.LUT R9, R9, 0xff, RZ, 0xc0, !PT ;  /* 0x000000ff09097812 */ /* 0x000fe400078ec0ff */
[----:B------:R-:W-:Y:S01]  /*1e70*/  LOP3.LUT P4, RZ, R13, 0x10000, RZ, 0xc0, !PT ;  /* 0x000100000dff7812 */ /* 0x000fe2000788c0ff */
[----:B------:R-:W-:Y:S01]  /*1e80*/  IMAD R4, R3, 0x7e, R4 ;  /* 0x0000007e03047824 */ /* 0x000fe200078e0204 */
[----:B------:R-:W-:Y:S01]  /*1e90*/  SHF.R.U32.HI R30, RZ, 0x1, R8 ;  /* 0x00000001ff1e7819 */ /* 0x000fe20000011608 */
[----:B------:R-:W-:Y:S01]  /*1ea0*/  VIADD R9, R9, 0xffffffff ;  /* 0xffffffff09097836 */ /* 0x000fe20000000000 */
[----:B------:R-:W-:-:S02]  /*1eb0*/  SHF.R.U32.HI R3, RZ, 0x9, R13 ;  /* 0x00000009ff037819 */ /* 0x000fc4000001160d */
[----:B------:R-:W-:Y:S02]  /*1ec0*/  LEA.HI R8, R13, 0xffffffff, RZ, 0x8 ;  /* 0xffffffff0d087811 */ /* 0x000fe400078f40ff */
[----:B------:R-:W-:Y:S02]  /*1ed0*/  @!P0 LOP3.LUT R30, R3, 0x7f, RZ, 0xc0, !PT ;  /* 0x0000007f031e8812 */ /* 0x000fe400078ec0ff */
[----:B------:R-:W-:Y:S02]  /*1ee0*/  SHF.R.U32.HI R3, RZ, 0x1, R9 ;  /* 0x00000001ff037819 */ /* 0x000fe40000011609 */
[----:B------:R-:W-:Y:S02]  /*1ef0*/  SHF.R.U32.HI R11, RZ, 0x1, R8 ;  /* 0x00000001ff0b7819 */ /* 0x000fe40000011608 */
[----:B------:R-:W-:Y:S02]  /*1f00*/  SHF.R.U32.HI R9, RZ, 0x11, R13 ;  /* 0x00000011ff097819 */ /* 0x000fe4000001160d */
[----:B------:R-:W-:-:S02]  /*1f10*/  LOP3.LUT R8, R14, 0x1, RZ, 0xc0, !PT ;  /* 0x000000010e087812 */ /* 0x000fc400078ec0ff */
[----:B------:R-:W-:Y:S02]  /*1f20*/  @!P3 SHF.R.U32.HI R11, RZ, 0x19, R13 ;  /* 0x00000019ff0bb819 */ /* 0x000fe4000001160d */
[----:B------:R-:W-:Y:S01]  /*1f30*/  PRMT R32, R5, 0x7773, RZ ;  /* 0x0000777305207816 */ /* 0x000fe200000000ff */
[----:B------:R-:W-:Y:S01]  /*1f40*/  @P6 IMAD.MOV R0, RZ, RZ, -R0 ;  /* 0x000000ffff006224 */ /* 0x000fe200078e0a00 */
[----:B------:R-:W-:Y:S02]  /*1f50*/  @!P4 LOP3.LUT R3, R9, 0x7f, RZ, 0xc0, !PT ;  /* 0x0000007f0903c812 */ /* 0x000fe400078ec0ff */
[----:B------:R-:W-:Y:S01]  /*1f60*/  ISETP.NE.U32.AND P6, PT, R8, 0x1, PT ;  /* 0x000000010800780c */ /* 0x000fe20003fc5070 */
[----:B------:R-:W-:Y:S01]  /*1f70*/  IMAD R32, R32, 0x7e, R11 ;  /* 0x0000007e20207824 */ /* 0x000fe200078e020b */
[C---:B------:R-:W-:Y:S02]  /*1f80*/  PRMT R9, R5.reuse, 0x7771, RZ ;  /* 0x0000777105097816 */ /* 0x040fe400000000ff */
[----:B------:R-:W-:Y:S01]  /*1f90*/  PRMT R10, R5, 0x7772, RZ ;  /* 0x00007772050a7816 */ /* 0x000fe200000000ff */
[C---:B------:R-:W-:Y:S01]  /*1fa0*/  IMAD.IADD R8, R17.reuse, 0x1, R25 ;  /* 0x0000000111087824 */ /* 0x040fe200078e0219 */
[----:B------:R-:W-:Y:S01]  /*1fb0*/  LOP3.LUT R5, R14, 0xff, RZ, 0xc0, !PT ;  /* 0x000000ff0e057812 */ /* 0x000fe200078ec0ff */
[----:B------:R-:W-:-:S04]  /*1fc0*/  IMAD.IADD R11, R17, 0x1, R20 ;  /* 0x00000001110b7824 */ /* 0x000fc800078e0214 */
[----:B------:R-:W-:Y:S01]  /*1fd0*/  VIADD R5, R5, 0xffffffff ;  /* 0xffffffff05057836 */ /* 0x000fe20000000000 */
[----:B------:R-:W-:Y:S02]  /*1fe0*/  PRMT R11, R11, 0x5410, R8 ;  /* 0x000054100b0b7816 */ /* 0x000fe40000000008 */
[----:B------:R-:W-:Y:S01]  /*1ff0*/  SHF.R.U32.HI R8, RZ, 0x1, R14 ;  /* 0x00000001ff087819 */ /* 0x000fe2000001160e */
[----:B------:R-:W-:Y:S01]  /*2000*/  IMAD R20, R10, 0x7e, R3 ;  /* 0x0000007e0a147824 */ /* 0x000fe200078e0203 */
[----:B------:R-:W-:Y:S01]  /*2010*/  SHF.R.U32.HI R34, RZ, 0x1, R5 ;  /* 0x00000001ff227819 */ /* 0x000fe20000011605 */
[----:B------:R-:W-:Y:S01]  /*2020*/  @P5 IMAD.MOV R28, RZ, RZ, -R28 ;  /* 0x000000ffff1c5224 */ /* 0x000fe200078e0a1c */
[----:B------:R-:W-:Y:S02]  /*2030*/  SHF.R.U32.HI R3, RZ, 0x8, R14 ;  /* 0x00000008ff037819 */ /* 0x000fe4000001160e */
[----:B------:R-:W-:Y:S02]  /*2040*/  @P6 LOP3.LUT R34, R8, 0x7f, RZ, 0xc0, !PT ;  /* 0x0000007f08226812 */ /* 0x000fe400078ec0ff */
[----:B------:R-:W-:-:S02]  /*2050*/  LOP3.LUT P5, RZ, R14, 0x100, RZ, 0xc0, !PT ;  /* 0x000001000eff7812 */ /* 0x000fc400078ac0ff */
[----:B------:R-:W-:Y:S02]  /*2060*/  SHF.R.U32.HI R8, RZ, 0x10, R14 ;  /* 0x00000010ff087819 */ /* 0x000fe4000001160e */
[----:B------:R-:W-:Y:S01]  /*2070*/  LOP3.LUT R5, R3, 0xff, RZ, 0xc0, !PT ;  /* 0x000000ff03057812 */ /* 0x000fe200078ec0ff */
[----:B------:R-:W-:Y:S01]  /*2080*/  @P2 IMAD.MOV R12, RZ, RZ, -R12 ;  /* 0x000000ffff0c2224 */ /* 0x000fe200078e0a0c */
[----:B------:R-:W-:Y:S02]  /*2090*/  PRMT R3, R6, 0x7770, RZ ;  /* 0x0000777006037816 */ /* 0x000fe400000000ff */
[----:B------:R-:W-:Y:S02]  /*20a0*/  LOP3.LUT R8, R8, 0xff, RZ, 0xc0, !PT ;  /* 0x000000ff08087812 */ /* 0x000fe400078ec0ff */
[----:B------:R-:W-:Y:S01]  /*20b0*/  LOP3.LUT P2, RZ, R14, 0x10000, RZ, 0xc0, !PT ;  /* 0x000100000eff7812 */ /* 0x000fe2000784c0ff */
[----:B------:R-:W-:Y:S02]  /*20c0*/  VIADD R5, R5, 0xffffffff ;  /* 0xffffffff05057836 */ /* 0x000fe40000000000 */
[----:B------:R-:W-:Y:S01]  /*20d0*/  IMAD R34, R3, 0x7e, R34 ;  /* 0x0000007e03227824 */ /* 0x000fe200078e0222 */
[----:B------:R-:W-:Y:S01]  /*20e0*/  SHF.R.U32.HI R3, RZ, 0x9, R14 ;  /* 0x00000009ff037819 */ /* 0x000fe2000001160e */
[----:B------:R-:W-:-:S02]  /*20f0*/  VIADD R8, R8, 0xffffffff ;  /* 0xffffffff08087836 */ /* 0x000fc40000000000 */
[----:B------:R-:W-:Y:S01]  /*2100*/  @!P1 IMAD.MOV R4, RZ, RZ, -R4 ;  /* 0x000000ffff049224 */ /* 0x000fe200078e0a04 */
[C---:B------:R-:W-:Y:S01]  /*2110*/  LOP3.LUT P1, RZ, R14.reuse, 0x1000000, RZ, 0xc0, !PT ;  /* 0x010000000eff7812 */ /* 0x040fe2000782c0ff */
[----:B------:R-:W-:Y:S01]  /*2120*/  IMAD R30, R9, 0x7e, R30 ;  /* 0x0000007e091e7824 */ /* 0x000fe200078e021e */
[----:B------:R-:W-:Y:S02]  /*2130*/  SHF.R.U32.HI R5, RZ, 0x1, R5 ;  /* 0x00000001ff057819 */ /* 0x000fe40000011605 */
[----:B------:R-:W-:Y:S02]  /*2140*/  @!P5 LOP3.LUT R5, R3, 0x7f, RZ, 0xc0, !PT ;  /* 0x0000007f0305d812 */ /* 0x000fe400078ec0ff */
[----:B------:R-:W-:Y:S02]  /*2150*/  SHF.R.U32.HI R3, RZ, 0x1, R8 ;  /* 0x00000001ff037819 */ /* 0x000fe40000011608 */
[----:B------:R-:W-:Y:S02]  /*2160*/  SHF.R.U32.HI R9, RZ, 0x11, R14 ;  /* 0x00000011ff097819 */ /* 0x000fe4000001160e */
[----:B------:R-:W-:-:S02]  /*2170*/  LEA.HI R8, R14, 0xffffffff, RZ, 0x8 ;  /* 0xffffffff0e087811 */ /* 0x000fc400078f40ff */
[----:B------:R-:W-:Y:S02]  /*2180*/  @!P2 LOP3.LUT R3, R9, 0x7f, RZ, 0xc0, !PT ;  /* 0x0000007f0903a812 */ /* 0x000fe400078ec0ff */
[----:B------:R-:W-:Y:S02]  /*2190*/  SHF.R.U32.HI R9, RZ, 0x1, R8 ;  /* 0x00000001ff097819 */ /* 0x000fe40000011608 */
[----:B------:R-:W-:Y:S02]  /*21a0*/  PRMT R8, R6, 0x7771, RZ ;  /* 0x0000777106087816 */ /* 0x000fe400000000ff */
[----:B------:R-:W-:-:S03]  /*21b0*/  @!P1 SHF.R.U32.HI R9, RZ, 0x19, R14 ;  /* 0x00000019ff099819 */ /* 0x000fc6000001160e */
[----:B------:R-:W-:Y:S01]  /*21c0*/  IMAD R14, R8, 0x7e, R5 ;  /* 0x0000007e080e7824 */ /* 0x000fe200078e0205 */
[----:B------:R-:W-:Y:S01]  /*21d0*/  LOP3.LUT R5, R15, 0x1, RZ, 0xc0, !PT ;  /* 0x000000010f057812 */ /* 0x000fe200078ec0ff */
[----:B------:R-:W-:-:S03]  /*21e0*/  @P3 IMAD.MOV R32, RZ, RZ, -R32 ;  /* 0x000000ffff203224 */ /* 0x000fc600078e0a20 */
[----:B------:R-:W-:Y:S02]  /*21f0*/  ISETP.NE.U32.AND P3, PT, R5, 0x1, PT ;  /* 0x000000010500780c */ /* 0x000fe40003f65070 */
[----:B------:R-:W-:Y:S02]  /*2200*/  LOP3.LUT R5, R15, 0xff, RZ, 0xc0, !PT ;  /* 0x000000ff0f057812 */ /* 0x000fe400078ec0ff */
[----:B------:R-:W-:-:S03]  /*2210*/  PRMT R6, R6, 0x7772, RZ ;  /* 0x0000777206067816 */ /* 0x000fc600000000ff */
[----:B------:R-:W-:Y:S02]  /*2220*/  VIADD R5, R5, 0xffffffff ;  /* 0xffffffff05057836 */ /* 0x000fe40000000000 */
[----:B------:R-:W-:Y:S02]  /*2230*/  IMAD R36, R36, 0x7e, R9 ;  /* 0x0000007e24247824 */ /* 0x000fe400078e0209 */
[----:B------:R-:W-:Y:S01]  /*2240*/  IMAD R6, R6, 0x7e, R3 ;  /* 0x0000007e06067824 */ /* 0x000fe200078e0203 */
[----:B------:R-:W-:Y:S01]  /*2250*/  SHF.R.U32.HI R3, RZ, 0x1, R5 ;  /* 0x00000001ff037819 */ /* 0x000fe20000011605 */
[C---:B------:R-:W-:Y:S02]  /*2260*/  IMAD.IADD R18, R17.reuse, 0x1, R18 ;  /* 0x0000000111127824 */ /* 0x040fe400078e0212 */
[C---:B------:R-:W-:Y:S01]  /*2270*/  IMAD.IADD R9, R17.reuse, 0x1, R22 ;  /* 0x0000000111097824 */ /* 0x040fe200078e0216 */
[--C-:B------:R-:W-:Y:S01]  /*2280*/  SHF.R.U32.HI R5, RZ, 0x1, R15.reuse ;  /* 0x00000001ff057819 */ /* 0x100fe2000001160f */
[----:B------:R-:W-:Y:S01]  /*2290*/  IMAD.IADD R8, R17, 0x1, R2 ;  /* 0x0000000111087824 */ /* 0x000fe200078e0202 */
[----:B------:R-:W-:-:S02]  /*22a0*/  SHF.R.U32.HI R13, RZ, 0x8, R15 ;  /* 0x00000008ff0d7819 */ /* 0x000fc4000001160f */
[----:B------:R-:W-:Y:S02]  /*22b0*/  PRMT R9, R9, 0x5410, R18 ;  /* 0x0000541009097816 */ /* 0x000fe40000000012 */
[----:B------:R-:W-:Y:S02]  /*22c0*/  @P3 LOP3.LUT R3, R5, 0x7f, RZ, 0xc0, !PT ;  /* 0x0000007f05033812 */ /* 0x000fe400078ec0ff */
[----:B------:R-:W-:Y:S01]  /*22d0*/  PRMT R18, R7, 0x7770, RZ ;  /* 0x0000777007127816 */ /* 0x000fe200000000ff */
[----:B------:R-:W-:Y:S01]  /*22e0*/  @!P6 IMAD.MOV R34, RZ, RZ, -R34 ;  /* 0x000000ffff22e224 */ /* 0x000fe200078e0a22 */
[----:B------:R-:W-:Y:S02]  /*22f0*/  SHF.R.U32.HI R2, RZ, 0x10, R15 ;  /* 0x00000010ff027819 */ /* 0x000fe4000001160f */
[----:B------:R-:W-:Y:S01]  /*2300*/  LOP3.LUT P6, RZ, R15, 0x100, RZ, 0xc0, !PT ;  /* 0x000001000fff7812 */ /* 0x000fe200078cc0ff */
[----:B------:R-:W-:Y:S01]  /*2310*/  IMAD R18, R18, 0x7e, R3 ;  /* 0x0000007e12127824 */ /* 0x000fe200078e0203 */
[----:B------:R-:W-:Y:S01]  /*2320*/  LOP3.LUT R13, R13, 0xff, RZ, 0xc0, !PT ;  /* 0x000000ff0d0d7812 */ /* 0x000fe200078ec0ff */
[----:B------:R-:W-:Y:S01]  /*2330*/  @P1 IMAD.MOV R36, RZ, RZ, -R36 ;  /* 0x000000ffff241224 */ /* 0x000fe200078e0a24 */
[----:B------:R-:W-:Y:S01]  /*2340*/  LOP3.LUT R2, R2, 0xff, RZ, 0xc0, !PT ;  /* 0x000000ff02027812 */ /* 0x000fe200078ec0ff */
[----:B------:R-:W-:Y:S01]  /*2350*/  @!P3 IMAD.MOV R18, RZ, RZ, -R18 ;  /* 0x000000ffff12b224 */ /* 0x000fe200078e0a12 */
[----:B------:R-:W-:Y:S01]  /*2360*/  LOP3.LUT P1, RZ, R15, 0x10000, RZ, 0xc0, !PT ;  /* 0x000100000fff7812 */ /* 0x000fe2000782c0ff */
[----:B------:R-:W-:Y:S01]  /*2370*/  VIADD R13, R13, 0xffffffff ;  /* 0xffffffff0d0d7836 */ /* 0x000fe20000000000 */
[----:B------:R-:W-:Y:S01]  /*2380*/  LOP3.LUT P3, RZ, R15, 0x1000000, RZ, 0xc0, !PT ;  /* 0x010000000fff7812 */ /* 0x000fe2000786c0ff */
[----:B------:R-:W-:Y:S01]  /*2390*/  VIADD R2, R2, 0xffffffff ;  /* 0xffffffff02027836 */ /* 0x000fe20000000000 */
[----:B------:R-:W-:Y:S01]  /*23a0*/  SHF.R.U32.HI R3, RZ, 0x9, R15 ;  /* 0x00000009ff037819 */ /* 0x000fe2000001160f */
[----:B------:R-:W-:Y:S01]  /*23b0*/  IMAD.IADD R5, R17, 0x1, R16 ;  /* 0x0000000111057824 */ /* 0x000fe200078e0210 */
[----:B------:R-:W-:-:S02]  /*23c0*/  SHF.R.U32.HI R16, RZ, 0x1, R13 ;  /* 0x00000001ff107819 */ /* 0x000fc4000001160d */
[----:B------:R-:W-:Y:S02]  /*23d0*/  @!P6 LOP3.LUT R16, R3, 0x7f, RZ, 0xc0, !PT ;  /* 0x0000007f0310e812 */ /* 0x000fe400078ec0ff */
[----:B------:R-:W-:Y:S02]  /*23e0*/  SHF.R.U32.HI R22, RZ, 0x1, R2 ;  /* 0x00000001ff167819 */ /* 0x000fe40000011602 */
[----:B------:R-:W-:Y:S02]  /*23f0*/  SHF.R.U32.HI R3, RZ, 0x11, R15 ;  /* 0x00000011ff037819 */ /* 0x000fe4000001160f */
[----:B------:R-:W-:Y:S02]  /*2400*/  LEA.HI R2, R15, 0xffffffff, RZ, 0x8 ;  /* 0xffffffff0f027811 */ /* 0x000fe400078f40ff */
[----:B------:R-:W-:Y:S02]  /*2410*/  PRMT R8, R8, 0x5410, R5 ;  /* 0x0000541008087816 */ /* 0x000fe40000000005 */
[----:B------:R-:W-:-:S02]  /*2420*/  @!P1 LOP3.LUT R22, R3, 0x7f, RZ, 0xc0, !PT ;  /* 0x0000007f03169812 */ /* 0x000fc400078ec0ff */
[----:B------:R-:W-:Y:S02]  /*2430*/  SHF.R.U32.HI R5, RZ, 0x1, R2 ;  /* 0x00000001ff057819 */ /* 0x000fe40000011602 */
[C---:B------:R-:W-:Y:S02]  /*2440*/  PRMT R3, R7.reuse, 0x7771, RZ ;  /* 0x0000777107037816 */ /* 0x040fe400000000ff */
[C---:B------:R-:W-:Y:S02]  /*2450*/  PRMT R2, R7.reuse, 0x7773, RZ ;  /* 0x0000777307027816 */ /* 0x040fe400000000ff */
[----:B------:R-:W-:Y:S02]  /*2460*/  @!P3 SHF.R.U32.HI R5, RZ, 0x19, R15 ;  /* 0x00000019ff05b819 */ /* 0x000fe4000001160f */
[----:B------:R-:W-:Y:S01]  /*2470*/  PRMT R7, R7, 0x7772, RZ ;  /* 0x0000777207077816 */ /* 0x000fe200000000ff */
[----:B------:R-:W-:Y:S02]  /*2480*/  IMAD R16, R3, 0x7e, R16 ;  /* 0x0000007e03107824 */ /* 0x000fe400078e0210 */
[----:B------:R-:W-:-:S02]  /*2490*/  IMAD R2, R2, 0x7e, R5 ;  /* 0x0000007e02027824 */ /* 0x000fc400078e0205 */
[----:B------:R-:W-:Y:S02]  /*24a0*/  IMAD R22, R7, 0x7e, R22 ;  /* 0x0000007e07167824 */ /* 0x000fe400078e0216 */
[C---:B------:R-:W-:Y:S02]  /*24b0*/  IMAD.IADD R10, R17.reuse, 0x1, R19 ;  /* 0x00000001110a7824 */ /* 0x040fe400078e0213 */
[----:B------:R-:W-:Y:S02]  /*24c0*/  IMAD.IADD R21, R17, 0x1, R21 ;  /* 0x0000000111157824 */ /* 0x000fe400078e0215 */
[----:B------:R-:W-:Y:S02]  /*24d0*/  @P5 IMAD.MOV R14, RZ, RZ, -R14 ;  /* 0x000000ffff0e5224 */ /* 0x000fe400078e0a0e */
[----:B------:R-:W-:Y:S02]  /*24e0*/  @P3 IMAD.MOV R2, RZ, RZ, -R2 ;  /* 0x000000ffff023224 */ /* 0x000fe400078e0a02 */
[----:B------:R-:W-:-:S02]  /*24f0*/  @P0 IMAD.MOV R30, RZ, RZ, -R30 ;  /* 0x000000ffff1e0224 */ /* 0x000fc400078e0a1e */
[----:B------:R-:W-:Y:S02]  /*2500*/  @P4 IMAD.MOV R20, RZ, RZ, -R20 ;  /* 0x000000ffff144224 */ /* 0x000fe400078e0a14 */
[----:B------:R-:W-:Y:S02]  /*2510*/  @P2 IMAD.MOV R6, RZ, RZ, -R6 ;  /* 0x000000ffff062224 */ /* 0x000fe400078e0a06 */
[----:B------:R-:W-:Y:S02]  /*2520*/  @P6 IMAD.MOV R16, RZ, RZ, -R16 ;  /* 0x000000ffff106224 */ /* 0x000fe400078e0a10 */
[----:B------:R-:W-:Y:S01]  /*2530*/  @P1 IMAD.MOV R22, RZ, RZ, -R22 ;  /* 0x000000ffff161224 */ /* 0x000fe200078e0a16 */
[----:B------:R-:W-:Y:S01]  /*2540*/  PRMT R10, R10, 0x5410, R21 ;  /* 0x000054100a0a7816 */ /* 0x000fe20000000015 */
[C---:B------:R-:W-:Y:S02]  /*2550*/  IMAD.IADD R34, R17.reuse, 0x1, R34 ;  /* 0x0000000111227824 */ /* 0x040fe400078e0222 */
[----:B------:R-:W-:-:S02]  /*2560*/  IMAD.IADD R19, R17, 0x1, R14 ;  /* 0x0000000111137824 */ /* 0x000fc400078e020e */
[C---:B------:R-:W-:Y:S02]  /*2570*/  IMAD.IADD R5, R17.reuse, 0x1, R12 ;  /* 0x0000000111057824 */ /* 0x040fe400078e020c */
[C---:B------:R-:W-:Y:S02]  /*2580*/  IMAD.IADD R7, R17.reuse, 0x1, R32 ;  /* 0x0000000111077824 */ /* 0x040fe400078e0220 */
[C---:B------:R-:W-:Y:S02]  /*2590*/  IMAD.IADD R36, R17.reuse, 0x1, R36 ;  /* 0x0000000111247824 */ /* 0x040fe400078e0224 */
[C---:B------:R-:W-:Y:S02]  /*25a0*/  IMAD.IADD R2, R17.reuse, 0x1, R2 ;  /* 0x0000000111027824 */ /* 0x040fe400078e0202 */
        /* <DEDUP_REMOVED lines=9> */
[----:B------:R-:W-:Y:S01]  /*2640*/  IMAD.IADD R23, R17, 0x1, R22 ;  /* 0x0000000111177824 */ /* 0x000fe200078e0216 */
[----:B------:R-:W-:Y:S02]  /*2650*/  PRMT R16, R34, 0x5410, R19 ;  /* 0x0000541022107816 */ /* 0x000fe40000000013 */
[----:B------:R-:W-:Y:S02]  /*2660*/  PRMT R4, R24, 0x5410, R21 ;  /* 0x0000541018047816 */ /* 0x000fe40000000015 */
[----:B------:R-:W-:Y:S02]  /*2670*/  PRMT R5, R28, 0x5410, R5 ;  /* 0x000054101c057816 */ /* 0x000fe40000000005 */
[----:B------:R-:W-:Y:S02]  /*2680*/  PRMT R6, R3, 0x5410, R30 ;  /* 0x0000541003067816 */ /* 0x000fe4000000001e */
[----:B------:R-:W-:-:S02]  /*2690*/  PRMT R7, R20, 0x5410, R7 ;  /* 0x0000541014077816 */ /* 0x000fc40000000007 */
[----:B------:R-:W-:Y:S02]  /*26a0*/  PRMT R17, R15, 0x5410, R36 ;  /* 0x000054100f117816 */ /* 0x000fe40000000024 */
[----:B------:R-:W-:Y:S02]  /*26b0*/  PRMT R18, R18, 0x5410, R13 ;  /* 0x0000541012127816 */ /* 0x000fe4000000000d */
[----:B------:R-:W-:Y:S01]  /*26c0*/  PRMT R19, R23, 0x5410, R2 ;  /* 0x0000541017137816 */ /* 0x000fe20000000002 */
[----:B------:R-:W-:Y:S04]  /*26d0*/  STG.E.128 desc[UR4][R26.64+0x10], R8 ;  /* 0x000010081a007986 */ /* 0x000fe8000c101d04 */
[----:B------:R-:W-:Y:S04]  /*26e0*/  STG.E.128 desc[UR4][R26.64+0x20], R4 ;  /* 0x000020041a007986 */ /* 0x000fe8000c101d04 */
[----:B------:R-:W-:Y:S01]  /*26f0*/  STG.E.128 desc[UR4][R26.64+0x30], R16 ;  /* 0x000030101a007986 */ /* 0x000fe2000c101d04 */
[----:B------:R-:W-:Y:S05]  /*2700*/  EXIT ;  /* 0x000000000000794d */ /* 0x000fea0003800000 */
.L_x_316:
        /* <DEDUP_REMOVED lines=15> */
.L_x_328:


//--------------------- .nv.shared._ZN3cub18CUB_300001_SM_10006detail4scan16DeviceScanKernelINS2_10policy_hubIiiimN4cuda3std3__44plusIvEEE10Policy1000EN6thrust24THRUST_300001_SM_1000_NS10device_ptrIiEESF_NS0_13ScanTileStateIiLb1EEES9_NS1_10InputValueIiPiEEmiLb0EiEEvT0_T1_T2_iT3_T4_T5_ --------------------------
	.section	.nv.shared._ZN3cub18CUB_300001_SM_10006detail4scan16DeviceScanKernelINS2_10policy_hubIiiimN4cuda3std3__44plusIvEEE10Policy1000EN6thrust24THRUST_300001_SM_1000_NS10device_ptrIiEESF_NS0_13ScanTileStateIiLb1EEES9_NS1_10InputValueIiPiEEmiLb0EiEEvT0_T1_T2_iT3_T4_T5_,"aw",@nobits
	.sectionflags	@""
	.align	16
.nv.shared._ZN3cub18CUB_300001_SM_10006detail4scan16DeviceScanKernelINS2_10policy_hubIiiimN4cuda3std3__44plusIvEEE10Policy1000EN6thrust24THRUST_300001_SM_1000_NS10device_ptrIiEESF_NS0_13ScanTileStateIiLb1EEES9_NS1_10InputValueIiPiEEmiLb0EiEEvT0_T1_T2_iT3_T4_T5_:
	.zero		32656


//--------------------- .nv.shared.reserved.0     --------------------------
	.section	.nv.shared.reserved.0,"aw",@nobits
	.weak		__nv_reservedSMEM_offset_0_alias
	.size		__nv_reservedSMEM_offset_0_alias, 0, 64
	.other		__nv_reservedSMEM_offset_0_alias,@"STO_CUDA_RESERVED_SHARED STV_DEFAULT"
__nv_reservedSMEM_offset_0_alias:
	.zero		0
	.zero		64


//--------------------- .nv.global                --------------------------
	.section	.nv.global,"aw",@nobits
.nv.global:
	.type		_ZN34_INTERNAL_56f7b656_4_k_cu_35594c176thrust24THRUST_300001_SM_1000_NS12placeholders2_8E,@object
	.size		_ZN34_INTERNAL_56f7b656_4_k_cu_35594c176thrust24THRUST_300001_SM_1000_NS12placeholders2_8E,(_ZN34_INTERNAL_56f7b656_4_k_cu_35594c174cuda3std3__436_GLOBAL__N__56f7b656_4_k_cu_35594c176ignoreE - _ZN34_INTERNAL_56f7b656_4_k_cu_35594c176thrust24THRUST_300001_SM_1000_NS12placeholders2_8E)
_ZN34_INTERNAL_56f7b656_4_k_cu_35594c176thrust24THRUST_300001_SM_1000_NS12placeholders2_8E:
	.zero		1
	.type		_ZN34_INTERNAL_56f7b656_4_k_cu_35594c174cuda3std3__436_GLOBAL__N__56f7b656_4_k_cu_35594c176ignoreE,@object
	.size		_ZN34_INTERNAL_56f7b656_4_k_cu_35594c174cuda3std3__436_GLOBAL__N__56f7b656_4_k_cu_35594c176ignoreE,(_ZN34_INTERNAL_56f7b656_4_k_cu_35594c174cuda3std6ranges3__45__cpo4dataE - _ZN34_INTERNAL_56f7b656_4_k_cu_35594c174cuda3std3__436_GLOBAL__N__56f7b656_4_k_cu_35594c176ignoreE)
_ZN34_INTERNAL_56f7b656_4_k_cu_35594c174cuda3std3__436_GLOBAL__N__56f7b656_4_k_cu_35594c176ignoreE:
	.zero		1
	.type		_ZN34_INTERNAL_56f7b656_4_k_cu_35594c174cuda3std6ranges3__45__cpo4dataE,@object
	.size		_ZN34_INTERNAL_56f7b656_4_k_cu_35594c174cuda3std6ranges3__45__cpo4dataE,(_ZN34_INTERNAL_56f7b656_4_k_cu_35594c176thrust24THRUST_300001_SM_1000_NS6system3cpp3parE - _ZN34_INTERNAL_56f7b656_4_k_cu_35594c174cuda3std6ranges3__45__cpo4dataE)
_ZN34_INTERNAL_56f7b656_4_k_cu_35594c174cuda3std6ranges3__45__cpo4dataE:
	.zero		1
	.type		_ZN34_INTERNAL_56f7b656_4_k_cu_35594c176thrust24THRUST_300001_SM_1000_NS6system3cpp3parE,@object
	.size		_ZN34_INTERNAL_56f7b656_4_k_cu_35594c176thrust24THRUST_300001_SM_1000_NS6system3cpp3parE,(_ZN34_INTERNAL_56f7b656_4_k_cu_35594c174cuda3std3__45__cpo5beginE - _ZN34_INTERNAL_56f7b656_4_k_cu_35594c176thrust24THRUST_300001_SM_1000_NS6system3cpp3parE)
_ZN34_INTERNAL_56f7b656_4_k_cu_35594c176thrust24THRUST_300001_SM_1000_NS6system3cpp3parE:
	.zero		1
	.type		_ZN34_INTERNAL_56f7b656_4_k_cu_35594c174cuda3std3__45__cpo5beginE,@object
	.size		_ZN34_INTERNAL_56f7b656_4_k_cu_35594c174cuda3std3__45__cpo5beginE,(_ZN34_INTERNAL_56f7b656_4_k_cu_35594c174cuda3std6ranges3__45__cpo5beginE - _ZN34_INTERNAL_56f7b656_4_k_cu_35594c174cuda3std3__45__cpo5beginE)
_ZN34_INTERNAL_56f7b656_4_k_cu_35594c174cuda3std3__45__cpo5beginE:
	.zero		1
	.type		_ZN34_INTERNAL_56f7b656_4_k_cu_35594c174cuda3std6ranges3__45__cpo5beginE,@object
	.size		_ZN34_INTERNAL_56f7b656_4_k_cu_35594c174cuda3std6ranges3__45__cpo5beginE,(_ZN34_INTERNAL_56f7b656_4_k_cu_35594c176thrust24THRUST_300001_SM_1000_NS6deviceE - _ZN34_INTERNAL_56f7b656_4_k_cu_35594c174cuda3std6ranges3__45__cpo5beginE)
_ZN34_INTERNAL_56f7b656_4_k_cu_35594c174cuda3std6ranges3__45__cpo5beginE:
	.zero		1
	.type		_ZN34_INTERNAL_56f7b656_4_k_cu_35594c176thrust24THRUST_300001_SM_1000_NS6deviceE,@object
	.size		_ZN34_INTERNAL_56f7b656_4_k_cu_35594c176thrust24THRUST_300001_SM_1000_NS6deviceE,(_ZN34_INTERNAL_56f7b656_4_k_cu_35594c174cuda3std3__47nulloptE - _ZN34_INTERNAL_56f7b656_4_k_cu_35594c176thrust24THRUST_300001_SM_1000_NS6deviceE)
_ZN34_INTERNAL_56f7b656_4_k_cu_35594c176thrust24THRUST_300001_SM_1000_NS6deviceE:
	.zero		1
	.type		_ZN34_INTERNAL_56f7b656_4_k_cu_35594c174cuda3std3__47nulloptE,@object
	.size		_ZN34_INTERNAL_56f7b656_4_k_cu_35594c174cuda3std3__47nulloptE,(_ZN34_INTERNAL_56f7b656_4_k_cu_35594c174cuda3std6ranges3__45__cpo8distanceE - _ZN34_INTERNAL_56f7b656_4_k_cu_35594c174cuda3std3__47nulloptE)
_ZN34_INTERNAL_56f7b656_4_k_cu_35594c174cuda3std3__47nulloptE:
	.zero		1
	.type		_ZN34_INTERNAL_56f7b656_4_k_cu_35594c174cuda3std6ranges3__45__cpo8distanceE,@object
	.size		_ZN34_INTERNAL_56f7b656_4_k_cu_35594c174cuda3std6ranges3__45__cpo8distanceE,(_ZN34_INTERNAL_56f7b656_4_k_cu_35594c176thrust24THRUST_300001_SM_1000_NS12placeholders2_4E - _ZN34_INTERNAL_56f7b656_4_k_cu_35594c174cuda3std6ranges3__45__cpo8distanceE)
_ZN34_INTERNAL_56f7b656_4_k_cu_35594c174cuda3std6ranges3__45__cpo8distanceE:
	.zero		1
	.type		_ZN34_INTERNAL_56f7b656_4_k_cu_35594c176thrust24THRUST_300001_SM_1000_NS12placeholders2_4E,@object
	.size		_ZN34_INTERNAL_56f7b656_4_k_cu_35594c176thrust24THRUST_300001_SM_1000_NS12placeholders2_4E,(_ZN34_INTERNAL_56f7b656_4_k_cu_35594c174cuda3std3__45__cpo6rbeginE - _ZN34_INTERNAL_56f7b656_4_k_cu_35594c176thrust24THRUST_300001_SM_1000_NS12placeholders2_4E)
_ZN34_INTERNAL_56f7b656_4_k_cu_35594c176thrust24THRUST_300001_SM_1000_NS12placeholders2_4E:
	.zero		1
	.type		_ZN34_INTERNAL_56f7b656_4_k_cu_35594c174cuda3std3__45__cpo6rbeginE,@object
	.size		_ZN34_INTERNAL_56f7b656_4_k_cu_35594c174cuda3std3__45__cpo6rbeginE,(_ZN34_INTERNAL_56f7b656_4_k_cu_35594c174cuda3std6ranges3__45__cpo7advanceE - _ZN34_INTERNAL_56f7b656_4_k_cu_35594c174cuda3std3__45__cpo6rbeginE)
_ZN34_INTERNAL_56f7b656_4_k_cu_35594c174cuda3std3__45__cpo6rbeginE:
	.zero		1
	.type		_ZN34_INTERNAL_56f7b656_4_k_cu_35594c174cuda3std6ranges3__45__cpo7advanceE,@object
	.size		_ZN34_INTERNAL_56f7b656_4_k_cu_35594c174cuda3std6ranges3__45__cpo7advanceE,(_ZN34_INTERNAL_56f7b656_4_k_cu_35594c176thrust24THRUST_300001_SM_1000_NS12placeholders3_10E - _ZN34_INTERNAL_56f7b656_4_k_cu_35594c174cuda3std6ranges3__45__cpo7advanceE)
_ZN34_INTERNAL_56f7b656_4_k_cu_35594c174cuda3std6ranges3__45__cpo7advanceE:
	.zero		1
	.type		_ZN34_INTERNAL_56f7b656_4_k_cu_35594c176thrust24THRUST_300001_SM_1000_NS12placeholders3_10E,@object
	.size		_ZN34_INTERNAL_56f7b656_4_k_cu_35594c176thrust24THRUST_300001_SM_1000_NS12placeholders3_10E,(_ZN34_INTERNAL_56f7b656_4_k_cu_35594c174cuda3std3__48in_placeE - _ZN34_INTERNAL_56f7b656_4_k_cu_35594c176thrust24THRUST_300001_SM_1000_NS12placeholders3_10E)
_ZN34_INTERNAL_56f7b656_4_k_cu_35594c176thrust24THRUST_300001_SM_1000_NS12placeholders3_10E:
	.zero		1
	.type		_ZN34_INTERNAL_56f7b656_4_k_cu_35594c174cuda3std3__48in_placeE,@object
	.size		_ZN34_INTERNAL_56f7b656_4_k_cu_35594c174cuda3std3__48in_placeE,(_ZN34_INTERNAL_56f7b656_4_k_cu_35594c174cuda3std6ranges3__45__cpo4sizeE - _ZN34_INTERNAL_56f7b656_4_k_cu_35594c174cuda3std3__48in_placeE)
_ZN34_INTERNAL_56f7b656_4_k_cu_35594c174cuda3std3__48in_placeE:
	.zero		1
	.type		_ZN34_INTERNAL_56f7b656_4_k_cu_35594c174cuda3std6ranges3__45__cpo4sizeE,@object
	.size		_ZN34_INTERNAL_56f7b656_4_k_cu_35594c174cuda3std6ranges3__45__cpo4sizeE,(_ZN34_INTERNAL_56f7b656_4_k_cu_35594c176thrust24THRUST_300001_SM_1000_NS12placeholders2_2E - _ZN34_INTERNAL_56f7b656_4_k_cu_35594c174cuda3std6ranges3__45__cpo4sizeE)
_ZN34_INTERNAL_56f7b656_4_k_cu_35594c174cuda3std6ranges3__45__cpo4sizeE:
	.zero		1
	.type		_ZN34_INTERNAL_56f7b656_4_k_cu_35594c176thrust24THRUST_300001_SM_1000_NS12placeholders2_2E,@object
	.size		_ZN34_INTERNAL_56f7b656_4_k_cu_35594c176thrust24THRUST_300001_SM_1000_NS12placeholders2_2E,(_ZN34_INTERNAL_56f7b656_4_k_cu_35594c174cuda3std3__45__cpo6cbeginE - _ZN34_INTERNAL_56f7b656_4_k_cu_35594c176thrust24THRUST_300001_SM_1000_NS12placeholders2_2E)
_ZN34_INTERNAL_56f7b656_4_k_cu_35594c176thrust24THRUST_300001_SM_1000_NS12placeholders2_2E:
	.zero		1
	.type		_ZN34_INTERNAL_56f7b656_4_k_cu_35594c174cuda3std3__45__cpo6cbeginE,@object
	.size		_ZN34_INTERNAL_56f7b656_4_k_cu_35594c174cuda3std3__45__cpo6cbeginE,(_ZN34_INTERNAL_56f7b656_4_k_cu_35594c174cuda3std6ranges3__45__cpo6cbeginE - _ZN34_INTERNAL_56f7b656_4_k_cu_35594c174cuda3std3__45__cpo6cbeginE)
_ZN34_INTERNAL_56f7b656_4_k_cu_35594c174cuda3std3__45__cpo6cbeginE:
	.zero		1
	.type		_ZN34_INTERNAL_56f7b656_4_k_cu_35594c174cuda3std6ranges3__45__cpo6cbeginE,@object
	.size		_ZN34_INTERNAL_56f7b656_4_k_cu_35594c174cuda3std6ranges3__45__cpo6cbeginE,(_ZN34_INTERNAL_56f7b656_4_k_cu_35594c176thrust24THRUST_300001_SM_1000_NS12placeholders2_6E - _ZN34_INTERNAL_56f7b656_4_k_cu_35594c174cuda3std6ranges3__45__cpo6cbeginE)
_ZN34_INTERNAL_56f7b656_4_k_cu_35594c174cuda3std6ranges3__45__cpo6cbeginE:
	.zero		1
	.type		_ZN34_INTERNAL_56f7b656_4_k_cu_35594c176thrust24THRUST_300001_SM_1000_NS12placeholders2_6E,@object
	.size		_ZN34_INTERNAL_56f7b656_4_k_cu_35594c176thrust24THRUST_300001_SM_1000_NS12placeholders2_6E,(_ZN34_INTERNAL_56f7b656_4_k_cu_35594c174cuda3std3__45__cpo7crbeginE - _ZN34_INTERNAL_56f7b656_4_k_cu_35594c176thrust24THRUST_300001_SM_1000_NS12placeholders2_6E)
_ZN34_INTERNAL_56f7b656_4_k_cu_35594c176thrust24THRUST_300001_SM_1000_NS12placeholders2_6E:
	.zero		1
	.type		_ZN34_INTERNAL_56f7b656_4_k_cu_35594c174cuda3std3__45__cpo7crbeginE,@object
	.size		_ZN34_INTERNAL_56f7b656_4_k_cu_35594c174cuda3std3__45__cpo7crbeginE,(_ZN34_INTERNAL_56f7b656_4_k_cu_35594c174cuda3std6ranges3__45__cpo4nextE - _ZN34_INTERNAL_56f7b656_4_k_cu_35594c174cuda3std3__45__cpo7crbeginE)
_ZN34_INTERNAL_56f7b656_4_k_cu_35594c174cuda3std3__45__cpo7crbeginE:
	.zero		1
	.type		_ZN34_INTERNAL_56f7b656_4_k_cu_35594c174cuda3std6ranges3__45__cpo4nextE,@object
	.size		_ZN34_INTERNAL_56f7b656_4_k_cu_35594c174cuda3std6ranges3__45__cpo4nextE,(_ZN34_INTERNAL_56f7b656_4_k_cu_35594c174cuda3std6ranges3__45__cpo4swapE - _ZN34_INTERNAL_56f7b656_4_k_cu_35594c174cuda3std6ranges3__45__cpo4nextE)
_ZN34_INTERNAL_56f7b656_4_k_cu_35594c174cuda3std6ranges3__45__cpo4nextE:
	.zero		1
	.type		_ZN34_INTERNAL_56f7b656_4_k_cu_35594c174cuda3std6ranges3__45__cpo4swapE,@object
	.size		_ZN34_INTERNAL_56f7b656_4_k_cu_35594c174cuda3std6ranges3__45__cpo4swapE,(_ZN34_INTERNAL_56f7b656_4_k_cu_35594c176thrust24THRUST_300001_SM_1000_NS8cuda_cub10par_nosyncE - _ZN34_INTERNAL_56f7b656_4_k_cu_35594c174cuda3std6ranges3__45__cpo4swapE)
_ZN34_INTERNAL_56f7b656_4_k_cu_35594c174cuda3std6ranges3__45__cpo4swapE:
	.zero		1
	.type		_ZN34_INTERNAL_56f7b656_4_k_cu_35594c176thrust24THRUST_300001_SM_1000_NS8cuda_cub10par_nosyncE,@object
	.size		_ZN34_INTERNAL_56f7b656_4_k_cu_35594c176thrust24THRUST_300001_SM_1000_NS8cuda_cub10par_nosyncE,(_ZN34_INTERNAL_56f7b656_4_k_cu_35594c176thrust24THRUST_300001_SM_1000_NS3seqE - _ZN34_INTERNAL_56f7b656_4_k_cu_35594c176thrust24THRUST_300001_SM_1000_NS8cuda_cub10par_nosyncE)
_ZN34_INTERNAL_56f7b656_4_k_cu_35594c176thrust24THRUST_300001_SM_1000_NS8cuda_cub10par_nosyncE:
	.zero		1
	.type		_ZN34_INTERNAL_56f7b656_4_k_cu_35594c176thrust24THRUST_300001_SM_1000_NS3seqE,@object
	.size		_ZN34_INTERNAL_56f7b656_4_k_cu_35594c176thrust24THRUST_300001_SM_1000_NS3seqE,(_ZN34_INTERNAL_56f7b656_4_k_cu_35594c174cuda3std3__420unreachable_sentinelE - _ZN34_INTERNAL_56f7b656_4_k_cu_35594c176thrust24THRUST_300001_SM_1000_NS3seqE)
_ZN34_INTERNAL_56f7b656_4_k_cu_35594c176thrust24THRUST_300001_SM_1000_NS3seqE:
	.zero		1
	.type		_ZN34_INTERNAL_56f7b656_4_k_cu_35594c174cuda3std3__420unreachable_sentinelE,@object
	.size		_ZN34_INTERNAL_56f7b656_4_k_cu_35594c174cuda3std3__420unreachable_sentinelE,(_ZN34_INTERNAL_56f7b656_4_k_cu_35594c174cuda3std6ranges3__45__cpo5ssizeE - _ZN34_INTERNAL_56f7b656_4_k_cu_35594c174cuda3std3__420unreachable_sentinelE)
_ZN34_INTERNAL_56f7b656_4_k_cu_35594c174cuda3std3__420unreachable_sentinelE:
	.zero		1
	.type		_ZN34_INTERNAL_56f7b656_4_k_cu_35594c174cuda3std6ranges3__45__cpo5ssizeE,@object
	.size		_ZN34_INTERNAL_56f7b656_4_k_cu_35594c174cuda3std6ranges3__45__cpo5ssizeE,(_ZN34_INTERNAL_56f7b656_4_k_cu_35594c176thrust24THRUST_300001_SM_1000_NS12placeholders2_3E - _ZN34_INTERNAL_56f7b656_4_k_cu_35594c174cuda3std6ranges3__45__cpo5ssizeE)
_ZN34_INTERNAL_56f7b656_4_k_cu_35594c174cuda3std6ranges3__45__cpo5ssizeE:
	.zero		1
	.type		_ZN34_INTERNAL_56f7b656_4_k_cu_35594c176thrust24THRUST_300001_SM_1000_NS12placeholders2_3E,@object
	.size		_ZN34_INTERNAL_56f7b656_4_k_cu_35594c176thrust24THRUST_300001_SM_1000_NS12placeholders2_3E,(_ZN34_INTERNAL_56f7b656_4_k_cu_35594c174cuda3std3__45__cpo4cendE - _ZN34_INTERNAL_56f7b656_4_k_cu_35594c176thrust24THRUST_300001_SM_1000_NS12placeholders2_3E)
_ZN34_INTERNAL_56f7b656_4_k_cu_35594c176thrust24THRUST_300001_SM_1000_NS12placeholders2_3E:
	.zero		1
	.type		_ZN34_INTERNAL_56f7b656_4_k_cu_35594c174cuda3std3__45__cpo4cendE,@object
	.size		_ZN34_INTERNAL_56f7b656_4_k_cu_35594c174cuda3std3__45__cpo4cendE,(_ZN34_INTERNAL_56f7b656_4_k_cu_35594c174cuda3std6ranges3__45__cpo4cendE - _ZN34_INTERNAL_56f7b656_4_k_cu_35594c174cuda3std3__45__cpo4cendE)
_ZN34_INTERNAL_56f7b656_4_k_cu_35594c174cuda3std3__45__cpo4cendE:
	.zero		1
	.type		_ZN34_INTERNAL_56f7b656_4_k_cu_35594c174cuda3std6ranges3__45__cpo4cendE,@object
	.size		_ZN34_INTERNAL_56f7b656_4_k_cu_35594c174cuda3std6ranges3__45__cpo4cendE,(_ZN34_INTERNAL_56f7b656_4_k_cu_35594c176thrust24THRUST_300001_SM_1000_NS12placeholders2_7E - _ZN34_INTERNAL_56f7b656_4_k_cu_35594c174cuda3std6ranges3__45__cpo4cendE)
_ZN34_INTERNAL_56f7b656_4_k_cu_35594c174cuda3std6ranges3__45__cpo4cendE:
	.zero		1
	.type		_ZN34_INTERNAL_56f7b656_4_k_cu_35594c176thrust24THRUST_300001_SM_1000_NS12placeholders2_7E,@object
	.size		_ZN34_INTERNAL_56f7b656_4_k_cu_35594c176thrust24THRUST_300001_SM_1000_NS12placeholders2_7E,(_ZN34_INTERNAL_56f7b656_4_k_cu_35594c174cuda3std3__45__cpo5crendE - _ZN34_INTERNAL_56f7b656_4_k_cu_35594c176thrust24THRUST_300001_SM_1000_NS12placeholders2_7E)
_ZN34_INTERNAL_56f7b656_4_k_cu_35594c176thrust24THRUST_300001_SM_1000_NS12placeholders2_7E:
	.zero		1
	.type		_ZN34_INTERNAL_56f7b656_4_k_cu_35594c174cuda3std3__45__cpo5crendE,@object
	.size		_ZN34_INTERNAL_56f7b656_4_k_cu_35594c174cuda3std3__45__cpo5crendE,(_ZN34_INTERNAL_56f7b656_4_k_cu_35594c174cuda3std6ranges3__45__cpo4prevE - _ZN34_INTERNAL_56f7b656_4_k_cu_35594c174cuda3std3__45__cpo5crendE)
_ZN34_INTERNAL_56f7b656_4_k_cu_35594c174cuda3std3__45__cpo5crendE:
	.zero		1
	.type		_ZN34_INTERNAL_56f7b656_4_k_cu_35594c174cuda3std6ranges3__45__cpo4prevE,@object
	.size		_ZN34_INTERNAL_56f7b656_4_k_cu_35594c174cuda3std6ranges3__45__cpo4prevE,(_ZN34_INTERNAL_56f7b656_4_k_cu_35594c174cuda3std6ranges3__45__cpo9iter_moveE - _ZN34_INTERNAL_56f7b656_4_k_cu_35594c174cuda3std6ranges3__45__cpo4prevE)
_ZN34_INTERNAL_56f7b656_4_k_cu_35594c174cuda3std6ranges3__45__cpo4prevE:
	.zero		1
	.type		_ZN34_INTERNAL_56f7b656_4_k_cu_35594c174cuda3std6ranges3__45__cpo9iter_moveE,@object
	.size		_ZN34_INTERNAL_56f7b656_4_k_cu_35594c174cuda3std6ranges3__45__cpo9iter_moveE,(_ZN34_INTERNAL_56f7b656_4_k_cu_35594c176thrust24THRUST_300001_SM_1000_NS6system6detail10sequential3seqE - _ZN34_INTERNAL_56f7b656_4_k_cu_35594c174cuda3std6ranges3__45__cpo9iter_moveE)
_ZN34_INTERNAL_56f7b656_4_k_cu_35594c174cuda3std6ranges3__45__cpo9iter_moveE:
	.zero		1
	.type		_ZN34_INTERNAL_56f7b656_4_k_cu_35594c176thrust24THRUST_300001_SM_1000_NS6system6detail10sequential3seqE,@object
	.size		_ZN34_INTERNAL_56f7b656_4_k_cu_35594c176thrust24THRUST_300001_SM_1000_NS6system6detail10sequential3seqE,(_ZN34_INTERNAL_56f7b656_4_k_cu_35594c176thrust24THRUST_300001_SM_1000_NS12placeholders2_9E - _ZN34_INTERNAL_56f7b656_4_k_cu_35594c176thrust24THRUST_300001_SM_1000_NS6system6detail10sequential3seqE)
_ZN34_INTERNAL_56f7b656_4_k_cu_35594c176thrust24THRUST_300001_SM_1000_NS6system6detail10sequential3seqE:
	.zero		1
	.type		_ZN34_INTERNAL_56f7b656_4_k_cu_35594c176thrust24THRUST_300001_SM_1000_NS12placeholders2_9E,@object
	.size		_ZN34_INTERNAL_56f7b656_4_k_cu_35594c176thrust24THRUST_300001_SM_1000_NS12placeholders2_9E,(_ZN34_INTERNAL_56f7b656_4_k_cu_35594c174cuda3std3__419piecewise_constructE - _ZN34_INTERNAL_56f7b656_4_k_cu_35594c176thrust24THRUST_300001_SM_1000_NS12placeholders2_9E)
_ZN34_INTERNAL_56f7b656_4_k_cu_35594c176thrust24THRUST_300001_SM_1000_NS12placeholders2_9E:
	.zero		1
	.type		_ZN34_INTERNAL_56f7b656_4_k_cu_35594c174cuda3std3__419piecewise_constructE,@object
	.size		_ZN34_INTERNAL_56f7b656_4_k_cu_35594c174cuda3std3__419piecewise_constructE,(_ZN34_INTERNAL_56f7b656_4_k_cu_35594c174cuda3std6ranges3__45__cpo5cdataE - _ZN34_INTERNAL_56f7b656_4_k_cu_35594c174cuda3std3__419piecewise_constructE)
_ZN34_INTERNAL_56f7b656_4_k_cu_35594c174cuda3std3__419piecewise_constructE:
	.zero		1
	.type		_ZN34_INTERNAL_56f7b656_4_k_cu_35594c174cuda3std6ranges3__45__cpo5cdataE,@object
	.size		_ZN34_INTERNAL_56f7b656_4_k_cu_35594c174cuda3std6ranges3__45__cpo5cdataE,(_ZN34_INTERNAL_56f7b656_4_k_cu_35594c176thrust24THRUST_300001_SM_1000_NS12placeholders2_1E - _ZN34_INTERNAL_56f7b656_4_k_cu_35594c174cuda3std6ranges3__45__cpo5cdataE)
_ZN34_INTERNAL_56f7b656_4_k_cu_35594c174cuda3std6ranges3__45__cpo5cdataE:
	.zero		1
	.type		_ZN34_INTERNAL_56f7b656_4_k_cu_35594c176thrust24THRUST_300001_SM_1000_NS12placeholders2_1E,@object
	.size		_ZN34_INTERNAL_56f7b656_4_k_cu_35594c176thrust24THRUST_300001_SM_1000_NS12placeholders2_1E,(_ZN34_INTERNAL_56f7b656_4_k_cu_35594c174cuda3std3__45__cpo3endE - _ZN34_INTERNAL_56f7b656_4_k_cu_35594c176thrust24THRUST_300001_SM_1000_NS12placeholders2_1E)
_ZN34_INTERNAL_56f7b656_4_k_cu_35594c176thrust24THRUST_300001_SM_1000_NS12placeholders2_1E:
	.zero		1
	.type		_ZN34_INTERNAL_56f7b656_4_k_cu_35594c174cuda3std3__45__cpo3endE,@object
	.size		_ZN34_INTERNAL_56f7b656_4_k_cu_35594c174cuda3std3__45__cpo3endE,(_ZN34_INTERNAL_56f7b656_4_k_cu_35594c174cuda3std6ranges3__45__cpo3endE - _ZN34_INTERNAL_56f7b656_4_k_cu_35594c174cuda3std3__45__cpo3endE)
_ZN34_INTERNAL_56f7b656_4_k_cu_35594c174cuda3std3__45__cpo3endE:
	.zero		1
	.type		_ZN34_INTERNAL_56f7b656_4_k_cu_35594c174cuda3std6ranges3__45__cpo3endE,@object
	.size		_ZN34_INTERNAL_56f7b656_4_k_cu_35594c174cuda3std6ranges3__45__cpo3endE,(_ZN34_INTERNAL_56f7b656_4_k_cu_35594c176thrust24THRUST_300001_SM_1000_NS12placeholders2_5E - _ZN34_INTERNAL_56f7b656_4_k_cu_35594c174cuda3std6ranges3__45__cpo3endE)
_ZN34_INTERNAL_56f7b656_4_k_cu_35594c174cuda3std6ranges3__45__cpo3endE:
	.zero		1
	.type		_ZN34_INTERNAL_56f7b656_4_k_cu_35594c176thrust24THRUST_300001_SM_1000_NS12placeholders2_5E,@object
	.size		_ZN34_INTERNAL_56f7b656_4_k_cu_35594c176thrust24THRUST_300001_SM_1000_NS12placeholders2_5E,(_ZN34_INTERNAL_56f7b656_4_k_cu_35594c174cuda3std3__45__cpo4rendE - _ZN34_INTERNAL_56f7b656_4_k_cu_35594c176thrust24THRUST_300001_SM_1000_NS12placeholders2_5E)
_ZN34_INTERNAL_56f7b656_4_k_cu_35594c176thrust24THRUST_300001_SM_1000_NS12placeholders2_5E:
	.zero		1
	.type		_ZN34_INTERNAL_56f7b656_4_k_cu_35594c174cuda3std3__45__cpo4rendE,@object
	.size		_ZN34_INTERNAL_56f7b656_4_k_cu_35594c174cuda3std3__45__cpo4rendE,(_ZN34_INTERNAL_56f7b656_4_k_cu_35594c174cuda3std6ranges3__45__cpo9iter_swapE - _ZN34_INTERNAL_56f7b656_4_k_cu_35594c174cuda3std3__45__cpo4rendE)
_ZN34_INTERNAL_56f7b656_4_k_cu_35594c174cuda3std3__45__cpo4rendE:
	.zero		1
	.type		_ZN34_INTERNAL_56f7b656_4_k_cu_35594c174cuda3std6ranges3__45__cpo9iter_swapE,@object
	.size		_ZN34_INTERNAL_56f7b656_4_k_cu_35594c174cuda3std6ranges3__45__cpo9iter_swapE,(_ZN34_INTERNAL_56f7b656_4_k_cu_35594c174cuda3std3__48unexpectE - _ZN34_INTERNAL_56f7b656_4_k_cu_35594c174cuda3std6ranges3__45__cpo9iter_swapE)
_ZN34_INTERNAL_56f7b656_4_k_cu_35594c174cuda3std6ranges3__45__cpo9iter_swapE:
	.zero		1
	.type		_ZN34_INTERNAL_56f7b656_4_k_cu_35594c174cuda3std3__48unexpectE,@object
	.size		_ZN34_INTERNAL_56f7b656_4_k_cu_35594c174cuda3std3__48unexpectE,(_ZN34_INTERNAL_56f7b656_4_k_cu_35594c176thrust24THRUST_300001_SM_1000_NS8cuda_cub3parE - _ZN34_INTERNAL_56f7b656_4_k_cu_35594c174cuda3std3__48unexpectE)
_ZN34_INTERNAL_56f7b656_4_k_cu_35594c174cuda3std3__48unexpectE:
	.zero		1
	.type		_ZN34_INTERNAL_56f7b656_4_k_cu_35594c176thrust24THRUST_300001_SM_1000_NS8cuda_cub3parE,@object
	.size		_ZN34_INTERNAL_56f7b656_4_k_cu_35594c176thrust24THRUST_300001_SM_1000_NS8cuda_cub3parE,(.L_29 - _ZN34_INTERNAL_56f7b656_4_k_cu_35594c176thrust24THRUST_300001_SM_1000_NS8cuda_cub3parE)
_ZN34_INTERNAL_56f7b656_4_k_cu_35594c176thrust24THRUST_300001_SM_1000_NS8cuda_cub3parE:
	.zero		1
.L_29:


//--------------------- .nv.shared._ZN3cub18CUB_300001_SM_10006detail4scan16DeviceScanKernelINS2_10policy_hubIiiijN4cuda3std3__44plusIvEEE10Policy1000EN6thrust24THRUST_300001_SM_1000_NS10device_ptrIiEESF_NS0_13ScanTileStateIiLb1EEES9_NS1_10InputValueIiPiEEjiLb0EiEEvT0_T1_T2_iT3_T4_T5_ --------------------------
	.section	.nv.shared._ZN3cub18CUB_300001_SM_10006detail4scan16DeviceScanKernelINS2_10policy_hubIiiijN4cuda3std3__44plusIvEEE10Policy1000EN6thrust24THRUST_300001_SM_1000_NS10device_ptrIiEESF_NS0_13ScanTileStateIiLb1EEES9_NS1_10InputValueIiPiEEjiLb0EiEEvT0_T1_T2_iT3_T4_T5_,"aw",@nobits
	.sectionflags	@""
	.align	16
.nv.shared._ZN3cub18CUB_300001_SM_10006detail4scan16DeviceScanKernelINS2_10policy_hubIiiijN4cuda3std3__44plusIvEEE10Policy1000EN6thrust24THRUST_300001_SM_1000_NS10device_ptrIiEESF_NS0_13ScanTileStateIiLb1EEES9_NS1_10InputValueIiPiEEjiLb0EiEEvT0_T1_T2_iT3_T4_T5_:
	.zero		34832


//--------------------- .nv.shared._Z27map_values_kernel_decoupledPKtPhS1_PtPiPViS5_S5_ii --------------------------
	.section	.nv.shared._Z27map_values_kernel_decoupledPKtPhS1_PtPiPViS5_S5_ii,"aw",@nobits
	.sectionflags	@""
	.align	4
.nv.shared._Z27map_values_kernel_decoupledPKtPhS1_PtPiPViS5_S5_ii:
	.zero		1028


//--------------------- .nv.constant0._ZN3cub18CUB_300001_SM_10006detail4scan16DeviceScanKernelINS2_10policy_hubIiiimN4cuda3std3__44plusIvEEE10Policy1000EN6thrust24THRUST_300001_SM_1000_NS10device_ptrIiEESF_NS0_13ScanTileStateIiLb1EEES9_NS1_10InputValueIiPiEEmiLb0EiEEvT0_T1_T2_iT3_T4_T5_ --------------------------
	.section	.nv.constant0._ZN3cub18CUB_300001_SM_10006detail4scan16DeviceScanKernelINS2_10policy_hubIiiimN4cuda3std3__44plusIvEEE10Policy1000EN6thrust24THRUST_300001_SM_1000_NS10device_ptrIiEESF_NS0_13ScanTileStateIiLb1EEES9_NS1_10InputValueIiPiEEmiLb0EiEEvT0_T1_T2_iT3_T4_T5_,"a",@progbits
	.sectionflags	@""
	.align	4
.nv.constant0._ZN3cub18CUB_300001_SM_10006detail4scan16DeviceScanKernelINS2_10policy_hubIiiimN4cuda3std3__44plusIvEEE10Policy1000EN6thrust24THRUST_300001_SM_1000_NS10device_ptrIiEESF_NS0_13ScanTileStateIiLb1EEES9_NS1_10InputValueIiPiEEmiLb0EiEEvT0_T1_T2_iT3_T4_T5_:
	.zero		952


//--------------------- .nv.constant0._ZN3cub18CUB_300001_SM_10006detail4scan16DeviceScanKernelINS2_10policy_hubIiiijN4cuda3std3__44plusIvEEE10Policy1000EN6thrust24THRUST_300001_SM_1000_NS10device_ptrIiEESF_NS0_13ScanTileStateIiLb1EEES9_NS1_10InputValueIiPiEEjiLb0EiEEvT0_T1_T2_iT3_T4_T5_ --------------------------
	.section	.nv.constant0._ZN3cub18CUB_300001_SM_10006detail4scan16DeviceScanKernelINS2_10policy_hubIiiijN4cuda3std3__44plusIvEEE10Policy1000EN6thrust24THRUST_300001_SM_1000_NS10device_ptrIiEESF_NS0_13ScanTileStateIiLb1EEES9_NS1_10InputValueIiPiEEjiLb0EiEEvT0_T1_T2_iT3_T4_T5_,"a",@progbits
	.sectionflags	@""
	.align	4
.nv.constant0._ZN3cub18CUB_300001_SM_10006detail4scan16DeviceScanKernelINS2_10policy_hubIiiijN4cuda3std3__44plusIvEEE10Policy1000EN6thrust24THRUST_300001_SM_1000_NS10device_ptrIiEESF_NS0_13ScanTileStateIiLb1EEES9_NS1_10InputValueIiPiEEjiLb0EiEEvT0_T1_T2_iT3_T4_T5_:
	.zero		948


//--------------------- .nv.constant0._ZN3cub18CUB_300001_SM_10006detail4scan20DeviceScanInitKernelINS0_13ScanTileStateIiLb1EEEEEvT_i --------------------------
	.section	.nv.constant0._ZN3cub18CUB_300001_SM_10006detail4scan20DeviceScanInitKernelINS0_13ScanTileStateIiLb1EEEEEvT_i,"a",@progbits
	.sectionflags	@""
	.align	4
.nv.constant0._ZN3cub18CUB_300001_SM_10006detail4scan20DeviceScanInitKernelINS0_13ScanTileStateIiLb1EEEEEvT_i:
	.zero		908


//--------------------- .nv.constant0._ZN3cub18CUB_300001_SM_10006detail11EmptyKernelIvEEvv --------------------------
	.section	.nv.constant0._ZN3cub18CUB_300001_SM_10006detail11EmptyKernelIvEEvv,"a",@progbits
	.sectionflags	@""
	.align	4
.nv.constant0._ZN3cub18CUB_300001_SM_10006detail11EmptyKernelIvEEvv:
	.zero		896


//--------------------- .nv.constant0._Z27map_values_kernel_decoupledPKtPhS1_PtPiPViS5_S5_ii --------------------------
	.section	.nv.constant0._Z27map_values_kernel_decoupledPKtPhS1_PtPiPViS5_S5_ii,"a",@progbits
	.sectionflags	@""
	.align	4
.nv.constant0._Z27map_values_kernel_decoupledPKtPhS1_PtPiPViS5_S5_ii:
	.zero		968


//--------------------- .nv.constant0._Z6concatPKhPKiS2_Phii --------------------------
	.section	.nv.constant0._Z6concatPKhPKiS2_Phii,"a",@progbits
	.sectionflags	@""
	.align	4
.nv.constant0._Z6concatPKhPKiS2_Phii:
	.zero		936


//--------------------- .nv.constant0._Z24map_values_kernel_thrustPKtPhS1_PtPiii --------------------------
	.section	.nv.constant0._Z24map_values_kernel_thrustPKtPhS1_PtPiii,"a",@progbits
	.sectionflags	@""
	.align	4
.nv.constant0._Z24map_values_kernel_thrustPKtPhS1_PtPiii:
	.zero		944


//--------------------- .nv.constant0._Z10decompressPtS_PhPiS0_S0_iiii --------------------------
	.section	.nv.constant0._Z10decompressPtS_PhPiS0_S0_iiii,"a",@progbits
	.sectionflags	@""
	.align	4
.nv.constant0._Z10decompressPtS_PhPiS0_S0_iiii:
	.zero		960


//--------------------- SYMBOLS --------------------------

	.type		.nv.reservedSmem.offset0,@object
	.size		.nv.reservedSmem.offset0,0x4
	.type		.nv.reservedSmem.cap,@object
	.size		.nv.reservedSmem.cap,0x4
